	.target	sm_90a

	.elftype	@"ET_EXEC"


//--------------------- .note.nv.tkinfo           --------------------------
	.section	.note.nv.tkinfo,"",@"SHT_NOTE"
	.sectionflags	@"SHF_NOTE_NV_TKINFO"
	.tkinfo
        /*0018*/ 	.word	0x00000002
        /*0030*/ 	.string	""
        /*0030*/ 	.string	"ptxas"
        /*0030*/ 	.string	"Cuda compilation tools, release 13.0, V13.0.88"
        /*0030*/ 	.string	"Build cuda_13.0.r13.0/compiler.36424714_0"
        /*0030*/ 	.string	"-arch sm_90a -m 64 "



//--------------------- .note.nv.cuinfo           --------------------------
	.section	.note.nv.cuinfo,"",@"SHT_NOTE"
	.sectionflags	@"SHF_NOTE_NV_CUINFO"
        /*0018*/ 	.short	0x0002
        /*001a*/ 	.short	0x005a
        /*001c*/ 	.short	0x0082
	.zero		2


//--------------------- .nv.info                  --------------------------
	.section	.nv.info,"",@"SHT_CUDA_INFO"
	.align	4


	//----- nvinfo : EIATTR_REGCOUNT
	.align		4
        /*0000*/ 	.byte	0x04, 0x2f
        /*0002*/ 	.short	(.L_27 - .L_26)
	.align		4
.L_26:
        /*0004*/ 	.word	index@(_ZN4mmha33masked_multihead_attention_kernelIfLi48ELi64ELi4ELi16ELi64ELb0ELb0EEEv26Multihead_attention_paramsIT_XT5_EE)
        /*0008*/ 	.word	0x00000040


	//----- nvinfo : EIATTR_FRAME_SIZE
	.align		4
.L_27:
        /*000c*/ 	.byte	0x04, 0x11
        /*000e*/ 	.short	(.L_29 - .L_28)
	.align		4
.L_28:
        /*0010*/ 	.word	index@(_ZN4mmha33masked_multihead_attention_kernelIfLi48ELi64ELi4ELi16ELi64ELb0ELb0EEEv26Multihead_attention_paramsIT_XT5_EE)
        /*0014*/ 	.word	0x00000000


	//----- nvinfo : EIATTR_REGCOUNT
	.align		4
.L_29:
        /*0018*/ 	.byte	0x04, 0x2f
        /*001a*/ 	.short	(.L_31 - .L_30)
	.align		4
.L_30:
        /*001c*/ 	.word	index@(_ZN4mmha33masked_multihead_attention_kernelIfLi48ELi64ELi2ELi16ELi128ELb0ELb0EEEv26Multihead_attention_paramsIT_XT5_EE)
        /*0020*/ 	.word	0x00000060


	//----- nvinfo : EIATTR_FRAME_SIZE
	.align		4
.L_31:
        /*0024*/ 	.byte	0x04, 0x11
        /*0026*/ 	.short	(.L_33 - .L_32)
	.align		4
.L_32:
        /*0028*/ 	.word	index@(_ZN4mmha33masked_multihead_attention_kernelIfLi48ELi64ELi2ELi16ELi128ELb0ELb0EEEv26Multihead_attention_paramsIT_XT5_EE)
        /*002c*/ 	.word	0x00000000


	//----- nvinfo : EIATTR_REGCOUNT
	.align		4
.L_33:
        /*0030*/ 	.byte	0x04, 0x2f
        /*0032*/ 	.short	(.L_35 - .L_34)
	.align		4
.L_34:
        /*0034*/ 	.word	index@(_ZN4mmha33masked_multihead_attention_kernelIfLi48ELi64ELi1ELi16ELi256ELb0ELb0EEEv26Multihead_attention_paramsIT_XT5_EE)
        /*0038*/ 	.word	0x000000a1


	//----- nvinfo : EIATTR_FRAME_SIZE
	.align		4
.L_35:
        /*003c*/ 	.byte	0x04, 0x11
        /*003e*/ 	.short	(.L_37 - .L_36)
	.align		4
.L_36:
        /*0040*/ 	.word	index@(_ZN4mmha33masked_multihead_attention_kernelIfLi48ELi64ELi1ELi16ELi256ELb0ELb0EEEv26Multihead_attention_paramsIT_XT5_EE)
        /*0044*/ 	.word	0x00000000


	//----- nvinfo : EIATTR_REGCOUNT
	.align		4
.L_37:
        /*0048*/ 	.byte	0x04, 0x2f
        /*004a*/ 	.short	(.L_39 - .L_38)
	.align		4
.L_38:
        /*004c*/ 	.word	index@(_ZN4mmha33masked_multihead_attention_kernelIfLi48ELi64ELi4ELi16ELi64ELb0ELb1EEEv26Multihead_attention_paramsIT_XT5_EE)
        /*0050*/ 	.word	0x00000040


	//----- nvinfo : EIATTR_FRAME_SIZE
	.align		4
.L_39:
        /*0054*/ 	.byte	0x04, 0x11
        /*0056*/ 	.short	(.L_41 - .L_40)
	.align		4
.L_40:
        /*0058*/ 	.word	index@(_ZN4mmha33masked_multihead_attention_kernelIfLi48ELi64ELi4ELi16ELi64ELb0ELb1EEEv26Multihead_attention_paramsIT_XT5_EE)
        /*005c*/ 	.word	0x00000000


	//----- nvinfo : EIATTR_REGCOUNT
	.align		4
.L_41:
        /*0060*/ 	.byte	0x04, 0x2f
        /*0062*/ 	.short	(.L_43 - .L_42)
	.align		4
.L_42:
        /*0064*/ 	.word	index@(_ZN4mmha33masked_multihead_attention_kernelIfLi48ELi64ELi2ELi16ELi128ELb0ELb1EEEv26Multihead_attention_paramsIT_XT5_EE)
        /*0068*/ 	.word	0x00000060


	//----- nvinfo : EIATTR_FRAME_SIZE
	.align		4
.L_43:
        /*006c*/ 	.byte	0x04, 0x11
        /*006e*/ 	.short	(.L_45 - .L_44)
	.align		4
.L_44:
        /*0070*/ 	.word	index@(_ZN4mmha33masked_multihead_attention_kernelIfLi48ELi64ELi2ELi16ELi128ELb0ELb1EEEv26Multihead_attention_paramsIT_XT5_EE)
        /*0074*/ 	.word	0x00000000


	//----- nvinfo : EIATTR_REGCOUNT
	.align		4
.L_45:
        /*0078*/ 	.byte	0x04, 0x2f
        /*007a*/ 	.short	(.L_47 - .L_46)
	.align		4
.L_46:
        /*007c*/ 	.word	index@(_ZN4mmha33masked_multihead_attention_kernelIfLi48ELi64ELi1ELi16ELi256ELb0ELb1EEEv26Multihead_attention_paramsIT_XT5_EE)
        /*0080*/ 	.word	0x000000a1


	//----- nvinfo : EIATTR_FRAME_SIZE
	.align		4
.L_47:
        /*0084*/ 	.byte	0x04, 0x11
        /*0086*/ 	.short	(.L_49 - .L_48)
	.align		4
.L_48:
        /*0088*/ 	.word	index@(_ZN4mmha33masked_multihead_attention_kernelIfLi48ELi64ELi1ELi16ELi256ELb0ELb1EEEv26Multihead_attention_paramsIT_XT5_EE)
        /*008c*/ 	.word	0x00000000


	//----- nvinfo : EIATTR_REGCOUNT
	.align		4
.L_49:
        /*0090*/ 	.byte	0x04, 0x2f
        /*0092*/ 	.short	(.L_51 - .L_50)
	.align		4
.L_50:
        /*0094*/ 	.word	index@(_ZN4mmha33masked_multihead_attention_kernelItLi48ELi64ELi4ELi8ELi64ELb0ELb0EEEv26Multihead_attention_paramsIT_XT5_EE)
        /*0098*/ 	.word	0x00000030


	//----- nvinfo : EIATTR_FRAME_SIZE
	.align		4
.L_51:
        /*009c*/ 	.byte	0x04, 0x11
        /*009e*/ 	.short	(.L_53 - .L_52)
	.align		4
.L_52:
        /*00a0*/ 	.word	index@(_ZN4mmha33masked_multihead_attention_kernelItLi48ELi64ELi4ELi8ELi64ELb0ELb0EEEv26Multihead_attention_paramsIT_XT5_EE)
        /*00a4*/ 	.word	0x00000000


	//----- nvinfo : EIATTR_REGCOUNT
	.align		4
.L_53:
        /*00a8*/ 	.byte	0x04, 0x2f
        /*00aa*/ 	.short	(.L_55 - .L_54)
	.align		4
.L_54:
        /*00ac*/ 	.word	index@(_ZN4mmha33masked_multihead_attention_kernelItLi48ELi64ELi2ELi8ELi128ELb0ELb0EEEv26Multihead_attention_paramsIT_XT5_EE)
        /*00b0*/ 	.word	0x00000040


	//----- nvinfo : EIATTR_FRAME_SIZE
	.align		4
.L_55:
        /*00b4*/ 	.byte	0x04, 0x11
        /*00b6*/ 	.short	(.L_57 - .L_56)
	.align		4
.L_56:
        /*00b8*/ 	.word	index@(_ZN4mmha33masked_multihead_attention_kernelItLi48ELi64ELi2ELi8ELi128ELb0ELb0EEEv26Multihead_attention_paramsIT_XT5_EE)
        /*00bc*/ 	.word	0x00000000


	//----- nvinfo : EIATTR_REGCOUNT
	.align		4
.L_57:
        /*00c0*/ 	.byte	0x04, 0x2f
        /*00c2*/ 	.short	(.L_59 - .L_58)
	.align		4
.L_58:
        /*00c4*/ 	.word	index@(_ZN4mmha33masked_multihead_attention_kernelItLi48ELi64ELi1ELi8ELi256ELb0ELb0EEEv26Multihead_attention_paramsIT_XT5_EE)
        /*00c8*/ 	.word	0x00000059


	//----- nvinfo : EIATTR_FRAME_SIZE
	.align		4
.L_59:
        /*00cc*/ 	.byte	0x04, 0x11
        /*00ce*/ 	.short	(.L_61 - .L_60)
	.align		4
.L_60:
        /*00d0*/ 	.word	index@(_ZN4mmha33masked_multihead_attention_kernelItLi48ELi64ELi1ELi8ELi256ELb0ELb0EEEv26Multihead_attention_paramsIT_XT5_EE)
        /*00d4*/ 	.word	0x00000000


	//----- nvinfo : EIATTR_REGCOUNT
	.align		4
.L_61:
        /*00d8*/ 	.byte	0x04, 0x2f
        /*00da*/ 	.short	(.L_63 - .L_62)
	.align		4
.L_62:
        /*00dc*/ 	.word	index@(_ZN4mmha33masked_multihead_attention_kernelItLi48ELi64ELi4ELi8ELi64ELb0ELb1EEEv26Multihead_attention_paramsIT_XT5_EE)
        /*00e0*/ 	.word	0x00000030


	//----- nvinfo : EIATTR_FRAME_SIZE
	.align		4
.L_63:
        /*00e4*/ 	.byte	0x04, 0x11
        /*00e6*/ 	.short	(.L_65 - .L_64)
	.align		4
.L_64:
        /*00e8*/ 	.word	index@(_ZN4mmha33masked_multihead_attention_kernelItLi48ELi64ELi4ELi8ELi64ELb0ELb1EEEv26Multihead_attention_paramsIT_XT5_EE)
        /*00ec*/ 	.word	0x00000000


	//----- nvinfo : EIATTR_REGCOUNT
	.align		4
.L_65:
        /*00f0*/ 	.byte	0x04, 0x2f
        /*00f2*/ 	.short	(.L_67 - .L_66)
	.align		4
.L_66:
        /*00f4*/ 	.word	index@(_ZN4mmha33masked_multihead_attention_kernelItLi48ELi64ELi2ELi8ELi128ELb0ELb1EEEv26Multihead_attention_paramsIT_XT5_EE)
        /*00f8*/ 	.word	0x00000040


	//----- nvinfo : EIATTR_FRAME_SIZE
	.align		4
.L_67:
        /*00fc*/ 	.byte	0x04, 0x11
        /*00fe*/ 	.short	(.L_69 - .L_68)
	.align		4
.L_68:
        /*0100*/ 	.word	index@(_ZN4mmha33masked_multihead_attention_kernelItLi48ELi64ELi2ELi8ELi128ELb0ELb1EEEv26Multihead_attention_paramsIT_XT5_EE)
        /*0104*/ 	.word	0x00000000


	//----- nvinfo : EIATTR_REGCOUNT
	.align		4
.L_69:
        /*0108*/ 	.byte	0x04, 0x2f
        /*010a*/ 	.short	(.L_71 - .L_70)
	.align		4
.L_70:
        /*010c*/ 	.word	index@(_ZN4mmha33masked_multihead_attention_kernelItLi48ELi64ELi1ELi8ELi256ELb0ELb1EEEv26Multihead_attention_paramsIT_XT5_EE)
        /*0110*/ 	.word	0x0000005a


	//----- nvinfo : EIATTR_FRAME_SIZE
	.align		4
.L_71:
        /*0114*/ 	.byte	0x04, 0x11
        /*0116*/ 	.short	(.L_73 - .L_72)
	.align		4
.L_72:
        /*0118*/ 	.word	index@(_ZN4mmha33masked_multihead_attention_kernelItLi48ELi64ELi1ELi8ELi256ELb0ELb1EEEv26Multihead_attention_paramsIT_XT5_EE)
        /*011c*/ 	.word	0x00000000


	//----- nvinfo : EIATTR_REGCOUNT
	.align		4
.L_73:
        /*0120*/ 	.byte	0x04, 0x2f
        /*0122*/ 	.short	(.L_75 - .L_74)
	.align		4
.L_74:
        /*0124*/ 	.word	index@(_ZN4mmha33masked_multihead_attention_kernelIfLi48ELi64ELi4ELi16ELi64ELb1ELb0EEEv26Multihead_attention_paramsIT_XT5_EE)
        /*0128*/ 	.word	0x00000059


	//----- nvinfo : EIATTR_FRAME_SIZE
	.align		4
.L_75:
        /*012c*/ 	.byte	0x04, 0x11
        /*012e*/ 	.short	(.L_77 - .L_76)
	.align		4
.L_76:
        /*0130*/ 	.word	index@(_ZN4mmha33masked_multihead_attention_kernelIfLi48ELi64ELi4ELi16ELi64ELb1ELb0EEEv26Multihead_attention_paramsIT_XT5_EE)
        /*0134*/ 	.word	0x00000000


	//----- nvinfo : EIATTR_REGCOUNT
	.align		4
.L_77:
        /*0138*/ 	.byte	0x04, 0x2f
        /*013a*/ 	.short	(.L_79 - .L_78)
	.align		4
.L_78:
        /*013c*/ 	.word	index@(_ZN4mmha33masked_multihead_attention_kernelIfLi48ELi64ELi2ELi16ELi128ELb1ELb0EEEv26Multihead_attention_paramsIT_XT5_EE)
        /*0140*/ 	.word	0x0000008a


	//----- nvinfo : EIATTR_FRAME_SIZE
	.align		4
.L_79:
        /*0144*/ 	.byte	0x04, 0x11
        /*0146*/ 	.short	(.L_81 - .L_80)
	.align		4
.L_80:
        /*0148*/ 	.word	index@(_ZN4mmha33masked_multihead_attention_kernelIfLi48ELi64ELi2ELi16ELi128ELb1ELb0EEEv26Multihead_attention_paramsIT_XT5_EE)
        /*014c*/ 	.word	0x00000000


	//----- nvinfo : EIATTR_REGCOUNT
	.align		4
.L_81:
        /*0150*/ 	.byte	0x04, 0x2f
        /*0152*/ 	.short	(.L_83 - .L_82)
	.align		4
.L_82:
        /*0154*/ 	.word	index@(_ZN4mmha33masked_multihead_attention_kernelIfLi48ELi64ELi1ELi16ELi256ELb1ELb0EEEv26Multihead_attention_paramsIT_XT5_EE)
        /*0158*/ 	.word	0x000000ea


	//----- nvinfo : EIATTR_FRAME_SIZE
	.align		4
.L_83:
        /*015c*/ 	.byte	0x04, 0x11
        /*015e*/ 	.short	(.L_85 - .L_84)
	.align		4
.L_84:
        /*0160*/ 	.word	index@(_ZN4mmha33masked_multihead_attention_kernelIfLi48ELi64ELi1ELi16ELi256ELb1ELb0EEEv26Multihead_attention_paramsIT_XT5_EE)
        /*0164*/ 	.word	0x00000000


	//----- nvinfo : EIATTR_REGCOUNT
	.align		4
.L_85:
        /*0168*/ 	.byte	0x04, 0x2f
        /*016a*/ 	.short	(.L_87 - .L_86)
	.align		4
.L_86:
        /*016c*/ 	.word	index@(_ZN4mmha33masked_multihead_attention_kernelIfLi48ELi64ELi4ELi16ELi64ELb1ELb1EEEv26Multihead_attention_paramsIT_XT5_EE)
        /*0170*/ 	.word	0x0000005b


	//----- nvinfo : EIATTR_FRAME_SIZE
	.align		4
.L_87:
        /*0174*/ 	.byte	0x04, 0x11
        /*0176*/ 	.short	(.L_89 - .L_88)
	.align		4
.L_88:
        /*0178*/ 	.word	index@(_ZN4mmha33masked_multihead_attention_kernelIfLi48ELi64ELi4ELi16ELi64ELb1ELb1EEEv26Multihead_attention_paramsIT_XT5_EE)
        /*017c*/ 	.word	0x00000000


	//----- nvinfo : EIATTR_REGCOUNT
	.align		4
.L_89:
        /*0180*/ 	.byte	0x04, 0x2f
        /*0182*/ 	.short	(.L_91 - .L_90)
	.align		4
.L_90:
        /*0184*/ 	.word	index@(_ZN4mmha33masked_multihead_attention_kernelIfLi48ELi64ELi2ELi16ELi128ELb1ELb1EEEv26Multihead_attention_paramsIT_XT5_EE)
        /*0188*/ 	.word	0x0000008c


	//----- nvinfo : EIATTR_FRAME_SIZE
	.align		4
.L_91:
        /*018c*/ 	.byte	0x04, 0x11
        /*018e*/ 	.short	(.L_93 - .L_92)
	.align		4
.L_92:
        /*0190*/ 	.word	index@(_ZN4mmha33masked_multihead_attention_kernelIfLi48ELi64ELi2ELi16ELi128ELb1ELb1EEEv26Multihead_attention_paramsIT_XT5_EE)
        /*0194*/ 	.word	0x00000000


	//----- nvinfo : EIATTR_REGCOUNT
	.align		4
.L_93:
        /*0198*/ 	.byte	0x04, 0x2f
        /*019a*/ 	.short	(.L_95 - .L_94)
	.align		4
.L_94:
        /*019c*/ 	.word	index@(_ZN4mmha33masked_multihead_attention_kernelIfLi48ELi64ELi1ELi16ELi256ELb1ELb1EEEv26Multihead_attention_paramsIT_XT5_EE)
        /*01a0*/ 	.word	0x000000ea


	//----- nvinfo : EIATTR_FRAME_SIZE
	.align		4
.L_95:
        /*01a4*/ 	.byte	0x04, 0x11
        /*01a6*/ 	.short	(.L_97 - .L_96)
	.align		4
.L_96:
        /*01a8*/ 	.word	index@(_ZN4mmha33masked_multihead_attention_kernelIfLi48ELi64ELi1ELi16ELi256ELb1ELb1EEEv26Multihead_attention_paramsIT_XT5_EE)
        /*01ac*/ 	.word	0x00000000


	//----- nvinfo : EIATTR_REGCOUNT
	.align		4
.L_97:
        /*01b0*/ 	.byte	0x04, 0x2f
        /*01b2*/ 	.short	(.L_99 - .L_98)
	.align		4
.L_98:
        /*01b4*/ 	.word	index@(_ZN4mmha33masked_multihead_attention_kernelItLi48ELi64ELi4ELi8ELi64ELb1ELb0EEEv26Multihead_attention_paramsIT_XT5_EE)
        /*01b8*/ 	.word	0x00000038


	//----- nvinfo : EIATTR_FRAME_SIZE
	.align		4
.L_99:
        /*01bc*/ 	.byte	0x04, 0x11
        /*01be*/ 	.short	(.L_101 - .L_100)
	.align		4
.L_100:
        /*01c0*/ 	.word	index@(_ZN4mmha33masked_multihead_attention_kernelItLi48ELi64ELi4ELi8ELi64ELb1ELb0EEEv26Multihead_attention_paramsIT_XT5_EE)
        /*01c4*/ 	.word	0x00000000


	//----- nvinfo : EIATTR_REGCOUNT
	.align		4
.L_101:
        /*01c8*/ 	.byte	0x04, 0x2f
        /*01ca*/ 	.short	(.L_103 - .L_102)
	.align		4
.L_102:
        /*01cc*/ 	.word	index@(_ZN4mmha33masked_multihead_attention_kernelItLi48ELi64ELi2ELi8ELi128ELb1ELb0EEEv26Multihead_attention_paramsIT_XT5_EE)
        /*01d0*/ 	.word	0x00000054


	//----- nvinfo : EIATTR_FRAME_SIZE
	.align		4
.L_103:
        /*01d4*/ 	.byte	0x04, 0x11
        /*01d6*/ 	.short	(.L_105 - .L_104)
	.align		4
.L_104:
        /*01d8*/ 	.word	index@(_ZN4mmha33masked_multihead_attention_kernelItLi48ELi64ELi2ELi8ELi128ELb1ELb0EEEv26Multihead_attention_paramsIT_XT5_EE)
        /*01dc*/ 	.word	0x00000000


	//----- nvinfo : EIATTR_REGCOUNT
	.align		4
.L_105:
        /*01e0*/ 	.byte	0x04, 0x2f
        /*01e2*/ 	.short	(.L_107 - .L_106)
	.align		4
.L_106:
        /*01e4*/ 	.word	index@(_ZN4mmha33masked_multihead_attention_kernelItLi48ELi64ELi1ELi8ELi256ELb1ELb0EEEv26Multihead_attention_paramsIT_XT5_EE)
        /*01e8*/ 	.word	0x0000007d


	//----- nvinfo : EIATTR_FRAME_SIZE
	.align		4
.L_107:
        /*01ec*/ 	.byte	0x04, 0x11
        /*01ee*/ 	.short	(.L_109 - .L_108)
	.align		4
.L_108:
        /*01f0*/ 	.word	index@(_ZN4mmha33masked_multihead_attention_kernelItLi48ELi64ELi1ELi8ELi256ELb1ELb0EEEv26Multihead_attention_paramsIT_XT5_EE)
        /*01f4*/ 	.word	0x00000000


	//----- nvinfo : EIATTR_REGCOUNT
	.align		4
.L_109:
        /*01f8*/ 	.byte	0x04, 0x2f
        /*01fa*/ 	.short	(.L_111 - .L_110)
	.align		4
.L_110:
        /*01fc*/ 	.word	index@(_ZN4mmha33masked_multihead_attention_kernelItLi48ELi64ELi4ELi8ELi64ELb1ELb1EEEv26Multihead_attention_paramsIT_XT5_EE)
        /*0200*/ 	.word	0x0000003e


	//----- nvinfo : EIATTR_FRAME_SIZE
	.align		4
.L_111:
        /*0204*/ 	.byte	0x04, 0x11
        /*0206*/ 	.short	(.L_113 - .L_112)
	.align		4
.L_112:
        /*0208*/ 	.word	index@(_ZN4mmha33masked_multihead_attention_kernelItLi48ELi64ELi4ELi8ELi64ELb1ELb1EEEv26Multihead_attention_paramsIT_XT5_EE)
        /*020c*/ 	.word	0x00000000


	//----- nvinfo : EIATTR_REGCOUNT
	.align		4
.L_113:
        /*0210*/ 	.byte	0x04, 0x2f
        /*0212*/ 	.short	(.L_115 - .L_114)
	.align		4
.L_114:
        /*0214*/ 	.word	index@(_ZN4mmha33masked_multihead_attention_kernelItLi48ELi64ELi2ELi8ELi128ELb1ELb1EEEv26Multihead_attention_paramsIT_XT5_EE)
        /*0218*/ 	.word	0x00000056


	//----- nvinfo : EIATTR_FRAME_SIZE
	.align		4
.L_115:
        /*021c*/ 	.byte	0x04, 0x11
        /*021e*/ 	.short	(.L_117 - .L_116)
	.align		4
.L_116:
        /*0220*/ 	.word	index@(_ZN4mmha33masked_multihead_attention_kernelItLi48ELi64ELi2ELi8ELi128ELb1ELb1EEEv26Multihead_attention_paramsIT_XT5_EE)
        /*0224*/ 	.word	0x00000000


	//----- nvinfo : EIATTR_REGCOUNT
	.align		4
.L_117:
        /*0228*/ 	.byte	0x04, 0x2f
        /*022a*/ 	.short	(.L_119 - .L_118)
	.align		4
.L_118:
        /*022c*/ 	.word	index@(_ZN4mmha33masked_multihead_attention_kernelItLi48ELi64ELi1ELi8ELi256ELb1ELb1EEEv26Multihead_attention_paramsIT_XT5_EE)
        /*0230*/ 	.word	0x0000007c


	//----- nvinfo : EIATTR_FRAME_SIZE
	.align		4
.L_119:
        /*0234*/ 	.byte	0x04, 0x11
        /*0236*/ 	.short	(.L_121 - .L_120)
	.align		4
.L_120:
        /*0238*/ 	.word	index@(_ZN4mmha33masked_multihead_attention_kernelItLi48ELi64ELi1ELi8ELi256ELb1ELb1EEEv26Multihead_attention_paramsIT_XT5_EE)
        /*023c*/ 	.word	0x00000000


	//----- nvinfo : EIATTR_MIN_STACK_SIZE
	.align		4
.L_121:
        /*0240*/ 	.byte	0x04, 0x12
        /*0242*/ 	.short	(.L_123 - .L_122)
	.align		4
.L_122:
        /*0244*/ 	.word	index@(_ZN4mmha33masked_multihead_attention_kernelItLi48ELi64ELi1ELi8ELi256ELb1ELb1EEEv26Multihead_attention_paramsIT_XT5_EE)
        /*0248*/ 	.word	0x00000000


	//----- nvinfo : EIATTR_MIN_STACK_SIZE
	.align		4
.L_123:
        /*024c*/ 	.byte	0x04, 0x12
        /*024e*/ 	.short	(.L_125 - .L_124)
	.align		4
.L_124:
        /*0250*/ 	.word	index@(_ZN4mmha33masked_multihead_attention_kernelItLi48ELi64ELi2ELi8ELi128ELb1ELb1EEEv26Multihead_attention_paramsIT_XT5_EE)
        /*0254*/ 	.word	0x00000000


	//----- nvinfo : EIATTR_MIN_STACK_SIZE
	.align		4
.L_125:
        /*0258*/ 	.byte	0x04, 0x12
        /*025a*/ 	.short	(.L_127 - .L_126)
	.align		4
.L_126:
        /*025c*/ 	.word	index@(_ZN4mmha33masked_multihead_attention_kernelItLi48ELi64ELi4ELi8ELi64ELb1ELb1EEEv26Multihead_attention_paramsIT_XT5_EE)
        /*0260*/ 	.word	0x00000000


	//----- nvinfo : EIATTR_MIN_STACK_SIZE
	.align		4
.L_127:
        /*0264*/ 	.byte	0x04, 0x12
        /*0266*/ 	.short	(.L_129 - .L_128)
	.align		4
.L_128:
        /*0268*/ 	.word	index@(_ZN4mmha33masked_multihead_attention_kernelItLi48ELi64ELi1ELi8ELi256ELb1ELb0EEEv26Multihead_attention_paramsIT_XT5_EE)
        /*026c*/ 	.word	0x00000000


	//----- nvinfo : EIATTR_MIN_STACK_SIZE
	.align		4
.L_129:
        /*0270*/ 	.byte	0x04, 0x12
        /*0272*/ 	.short	(.L_131 - .L_130)
	.align		4
.L_130:
        /*0274*/ 	.word	index@(_ZN4mmha33masked_multihead_attention_kernelItLi48ELi64ELi2ELi8ELi128ELb1ELb0EEEv26Multihead_attention_paramsIT_XT5_EE)
        /*0278*/ 	.word	0x00000000


	//----- nvinfo : EIATTR_MIN_STACK_SIZE
	.align		4
.L_131:
        /*027c*/ 	.byte	0x04, 0x12
        /*027e*/ 	.short	(.L_133 - .L_132)
	.align		4
.L_132:
        /*0280*/ 	.word	index@(_ZN4mmha33masked_multihead_attention_kernelItLi48ELi64ELi4ELi8ELi64ELb1ELb0EEEv26Multihead_attention_paramsIT_XT5_EE)
        /*0284*/ 	.word	0x00000000


	//----- nvinfo : EIATTR_MIN_STACK_SIZE
	.align		4
.L_133:
        /*0288*/ 	.byte	0x04, 0x12
        /*028a*/ 	.short	(.L_135 - .L_134)
	.align		4
.L_134:
        /*028c*/ 	.word	index@(_ZN4mmha33masked_multihead_attention_kernelIfLi48ELi64ELi1ELi16ELi256ELb1ELb1EEEv26Multihead_attention_paramsIT_XT5_EE)
        /*0290*/ 	.word	0x00000000


	//----- nvinfo : EIATTR_MIN_STACK_SIZE
	.align		4
.L_135:
        /*0294*/ 	.byte	0x04, 0x12
        /*0296*/ 	.short	(.L_137 - .L_136)
	.align		4
.L_136:
        /*0298*/ 	.word	index@(_ZN4mmha33masked_multihead_attention_kernelIfLi48ELi64ELi2ELi16ELi128ELb1ELb1EEEv26Multihead_attention_paramsIT_XT5_EE)
        /*029c*/ 	.word	0x00000000


	//----- nvinfo : EIATTR_MIN_STACK_SIZE
	.align		4
.L_137:
        /*02a0*/ 	.byte	0x04, 0x12
        /*02a2*/ 	.short	(.L_139 - .L_138)
	.align		4
.L_138:
        /*02a4*/ 	.word	index@(_ZN4mmha33masked_multihead_attention_kernelIfLi48ELi64ELi4ELi16ELi64ELb1ELb1EEEv26Multihead_attention_paramsIT_XT5_EE)
        /*02a8*/ 	.word	0x00000000


	//----- nvinfo : EIATTR_MIN_STACK_SIZE
	.align		4
.L_139:
        /*02ac*/ 	.byte	0x04, 0x12
        /*02ae*/ 	.short	(.L_141 - .L_140)
	.align		4
.L_140:
        /*02b0*/ 	.word	index@(_ZN4mmha33masked_multihead_attention_kernelIfLi48ELi64ELi1ELi16ELi256ELb1ELb0EEEv26Multihead_attention_paramsIT_XT5_EE)
        /*02b4*/ 	.word	0x00000000


	//----- nvinfo : EIATTR_MIN_STACK_SIZE
	.align		4
.L_141:
        /*02b8*/ 	.byte	0x04, 0x12
        /*02ba*/ 	.short	(.L_143 - .L_142)
	.align		4
.L_142:
        /*02bc*/ 	.word	index@(_ZN4mmha33masked_multihead_attention_kernelIfLi48ELi64ELi2ELi16ELi128ELb1ELb0EEEv26Multihead_attention_paramsIT_XT5_EE)
        /*02c0*/ 	.word	0x00000000


	//----- nvinfo : EIATTR_MIN_STACK_SIZE
	.align		4
.L_143:
        /*02c4*/ 	.byte	0x04, 0x12
        /*02c6*/ 	.short	(.L_145 - .L_144)
	.align		4
.L_144:
        /*02c8*/ 	.word	index@(_ZN4mmha33masked_multihead_attention_kernelIfLi48ELi64ELi4ELi16ELi64ELb1ELb0EEEv26Multihead_attention_paramsIT_XT5_EE)
        /*02cc*/ 	.word	0x00000000


	//----- nvinfo : EIATTR_MIN_STACK_SIZE
	.align		4
.L_145:
        /*02d0*/ 	.byte	0x04, 0x12
        /*02d2*/ 	.short	(.L_147 - .L_146)
	.align		4
.L_146:
        /*02d4*/ 	.word	index@(_ZN4mmha33masked_multihead_attention_kernelItLi48ELi64ELi1ELi8ELi256ELb0ELb1EEEv26Multihead_attention_paramsIT_XT5_EE)
        /*02d8*/ 	.word	0x00000000


	//----- nvinfo : EIATTR_MIN_STACK_SIZE
	.align		4
.L_147:
        /*02dc*/ 	.byte	0x04, 0x12
        /*02de*/ 	.short	(.L_149 - .L_148)
	.align		4
.L_148:
        /*02e0*/ 	.word	index@(_ZN4mmha33masked_multihead_attention_kernelItLi48ELi64ELi2ELi8ELi128ELb0ELb1EEEv26Multihead_attention_paramsIT_XT5_EE)
        /*02e4*/ 	.word	0x00000000


	//----- nvinfo : EIATTR_MIN_STACK_SIZE
	.align		4
.L_149:
        /*02e8*/ 	.byte	0x04, 0x12
        /*02ea*/ 	.short	(.L_151 - .L_150)
	.align		4
.L_150:
        /*02ec*/ 	.word	index@(_ZN4mmha33masked_multihead_attention_kernelItLi48ELi64ELi4ELi8ELi64ELb0ELb1EEEv26Multihead_attention_paramsIT_XT5_EE)
        /*02f0*/ 	.word	0x00000000


	//----- nvinfo : EIATTR_MIN_STACK_SIZE
	.align		4
.L_151:
        /*02f4*/ 	.byte	0x04, 0x12
        /*02f6*/ 	.short	(.L_153 - .L_152)
	.align		4
.L_152:
        /*02f8*/ 	.word	index@(_ZN4mmha33masked_multihead_attention_kernelItLi48ELi64ELi1ELi8ELi256ELb0ELb0EEEv26Multihead_attention_paramsIT_XT5_EE)
        /*02fc*/ 	.word	0x00000000


	//----- nvinfo : EIATTR_MIN_STACK_SIZE
	.align		4
.L_153:
        /*0300*/ 	.byte	0x04, 0x12
        /*0302*/ 	.short	(.L_155 - .L_154)
	.align		4
.L_154:
        /*0304*/ 	.word	index@(_ZN4mmha33masked_multihead_attention_kernelItLi48ELi64ELi2ELi8ELi128ELb0ELb0EEEv26Multihead_attention_paramsIT_XT5_EE)
        /*0308*/ 	.word	0x00000000


	//----- nvinfo : EIATTR_MIN_STACK_SIZE
	.align		4
.L_155:
        /*030c*/ 	.byte	0x04, 0x12
        /*030e*/ 	.short	(.L_157 - .L_156)
	.align		4
.L_156:
        /*0310*/ 	.word	index@(_ZN4mmha33masked_multihead_attention_kernelItLi48ELi64ELi4ELi8ELi64ELb0ELb0EEEv26Multihead_attention_paramsIT_XT5_EE)
        /*0314*/ 	.word	0x00000000


	//----- nvinfo : EIATTR_MIN_STACK_SIZE
	.align		4
.L_157:
        /*0318*/ 	.byte	0x04, 0x12
        /*031a*/ 	.short	(.L_159 - .L_158)
	.align		4
.L_158:
        /*031c*/ 	.word	index@(_ZN4mmha33masked_multihead_attention_kernelIfLi48ELi64ELi1ELi16ELi256ELb0ELb1EEEv26Multihead_attention_paramsIT_XT5_EE)
        /*0320*/ 	.word	0x00000000


	//----- nvinfo : EIATTR_MIN_STACK_SIZE
	.align		4
.L_159:
        /*0324*/ 	.byte	0x04, 0x12
        /*0326*/ 	.short	(.L_161 - .L_160)
	.align		4
.L_160:
        /*0328*/ 	.word	index@(_ZN4mmha33masked_multihead_attention_kernelIfLi48ELi64ELi2ELi16ELi128ELb0ELb1EEEv26Multihead_attention_paramsIT_XT5_EE)
        /*032c*/ 	.word	0x00000000


	//----- nvinfo : EIATTR_MIN_STACK_SIZE
	.align		4
.L_161:
        /*0330*/ 	.byte	0x04, 0x12
        /*0332*/ 	.short	(.L_163 - .L_162)
	.align		4
.L_162:
        /*0334*/ 	.word	index@(_ZN4mmha33masked_multihead_attention_kernelIfLi48ELi64ELi4ELi16ELi64ELb0ELb1EEEv26Multihead_attention_paramsIT_XT5_EE)
        /*0338*/ 	.word	0x00000000


	//----- nvinfo : EIATTR_MIN_STACK_SIZE
	.align		4
.L_163:
        /*033c*/ 	.byte	0x04, 0x12
        /*033e*/ 	.short	(.L_165 - .L_164)
	.align		4
.L_164:
        /*0340*/ 	.word	index@(_ZN4mmha33masked_multihead_attention_kernelIfLi48ELi64ELi1ELi16ELi256ELb0ELb0EEEv26Multihead_attention_paramsIT_XT5_EE)
        /*0344*/ 	.word	0x00000000


	//----- nvinfo : EIATTR_MIN_STACK_SIZE
	.align		4
.L_165:
        /*0348*/ 	.byte	0x04, 0x12
        /*034a*/ 	.short	(.L_167 - .L_166)
	.align		4
.L_166:
        /*034c*/ 	.word	index@(_ZN4mmha33masked_multihead_attention_kernelIfLi48ELi64ELi2ELi16ELi128ELb0ELb0EEEv26Multihead_attention_paramsIT_XT5_EE)
        /*0350*/ 	.word	0x00000000


	//----- nvinfo : EIATTR_MIN_STACK_SIZE
	.align		4
.L_167:
        /*0354*/ 	.byte	0x04, 0x12
        /*0356*/ 	.short	(.L_169 - .L_168)
	.align		4
.L_168:
        /*0358*/ 	.word	index@(_ZN4mmha33masked_multihead_attention_kernelIfLi48ELi64ELi4ELi16ELi64ELb0ELb0EEEv26Multihead_attention_paramsIT_XT5_EE)
        /*035c*/ 	.word	0x00000000
.L_169:


//--------------------- .nv.compat                --------------------------
	.section	.nv.compat,"",@"SHT_CUDA_COMPAT_INFO"
	.align	4
        /*0000*/ 	.byte	0x02, 0x09, 0x01, 0x00, 0x02, 0x02, 0x01, 0x00, 0x02, 0x05, 0x05, 0x00, 0x03, 0x07, 0x01, 0x01
        /*0010*/ 	.byte	0x02, 0x03, 0x00, 0x00, 0x02, 0x06, 0x01, 0x00, 0x04, 0x0b, 0x08, 0x00, 0x00, 0x00, 0x00, 0x00
        /*0020*/ 	.byte	0x00, 0x00, 0x00, 0x00


//--------------------- .nv.info._ZN4mmha33masked_multihead_attention_kernelItLi48ELi64ELi1ELi8ELi256ELb1ELb1EEEv26Multihead_attention_paramsIT_XT5_EE --------------------------
	.section	.nv.info._ZN4mmha33masked_multihead_attention_kernelItLi48ELi64ELi1ELi8ELi256ELb1ELb1EEEv26Multihead_attention_paramsIT_XT5_EE,"",@"SHT_CUDA_INFO"
	.sectionflags	@""
	.align	4


	//----- nvinfo : EIATTR_CUDA_API_VERSION
	.align		4
        /*0000*/ 	.byte	0x04, 0x37
        /*0002*/ 	.short	(.L_171 - .L_170)
.L_170:
        /*0004*/ 	.word	0x00000082


	//----- nvinfo : EIATTR_KPARAM_INFO
	.align		4
.L_171:
        /*0008*/ 	.byte	0x04, 0x17
        /*000a*/ 	.short	(.L_173 - .L_172)
.L_172:
        /*000c*/ 	.word	0x00000000
        /*0010*/ 	.short	0x0000
        /*0012*/ 	.short	0x0000
        /*0014*/ 	.byte	0x00, 0xf0, 0xa1, 0x04


	//----- nvinfo : EIATTR_SPARSE_MMA_MASK
	.align		4
.L_173:
        /*0018*/ 	.byte	0x03, 0x50
        /*001a*/ 	.short	0x0000


	//----- nvinfo : EIATTR_MAXREG_COUNT
	.align		4
        /*001c*/ 	.byte	0x03, 0x1b
        /*001e*/ 	.short	0x00ff


	//----- nvinfo : EIATTR_NUM_BARRIERS
	.align		4
        /*0020*/ 	.byte	0x02, 0x4c
        /*0022*/ 	.byte	0x01
	.zero		1


	//----- nvinfo : EIATTR_EXTERNS
	.align		4
        /*0024*/ 	.byte	0x04, 0x0f
        /*0026*/ 	.short	(.L_175 - .L_174)


	//   ....[0]....
	.align		4
.L_174:
        /*0028*/ 	.word	index@(__assertfail)


	//----- nvinfo : EIATTR_MERCURY_ISA_VERSION
	.align		4
.L_175:
        /*002c*/ 	.byte	0x03, 0x5f
        /*002e*/ 	.short	0x0101


	//----- nvinfo : EIATTR_COOP_GROUP_MASK_REGIDS
	.align		4
        /*0030*/ 	.byte	0x04, 0x29
        /*0032*/ 	.short	(.L_177 - .L_176)


	//   ....[0]....
.L_176:
        /*0034*/ 	.word	0xffffffff


	//   ....[1]....
        /*0038*/ 	.word	0xffffffff


	//   ....[2]....
        /*003c*/ 	.word	0xffffffff


	//   ....[3]....
        /*0040*/ 	.word	0xffffffff


	//   ....[4]....
        /*0044*/ 	.word	0xffffffff


	//   ....[5]....
        /*0048*/ 	.word	0xffffffff


	//   ....[6]....
        /*004c*/ 	.word	0xffffffff


	//   ....[7]....
        /*0050*/ 	.word	0xffffffff


	//   ....[8]....
        /*0054*/ 	.word	0xffffffff


	//   ....[9]....
        /*0058*/ 	.word	0xffffffff


	//   ....[10]....
        /*005c*/ 	.word	0xffffffff


	//   ....[11]....
        /*0060*/ 	.word	0xffffffff


	//   ....[12]....
        /*0064*/ 	.word	0xffffffff


	//   ....[13]....
        /*0068*/ 	.word	0xffffffff


	//   ....[14]....
        /*006c*/ 	.word	0xffffffff


	//   ....[15]....
        /*0070*/ 	.word	0xffffffff


	//   ....[16]....
        /*0074*/ 	.word	0xffffffff


	//   ....[17]....
        /*0078*/ 	.word	0xffffffff


	//   ....[18]....
        /*007c*/ 	.word	0xffffffff


	//   ....[19]....
        /*0080*/ 	.word	0xffffffff


	//   ....[20]....
        /*0084*/ 	.word	0xffffffff


	//   ....[21]....
        /*0088*/ 	.word	0xffffffff


	//   ....[22]....
        /*008c*/ 	.word	0xffffffff


	//   ....[23]....
        /*0090*/ 	.word	0x0500000f


	//   ....[24]....
        /*0094*/ 	.word	0x0500000f


	//   ....[25]....
        /*0098*/ 	.word	0x0500000f


	//   ....[26]....
        /*009c*/ 	.word	0x0500000f


	//   ....[27]....
        /*00a0*/ 	.word	0x0500000f


	//----- nvinfo : EIATTR_COOP_GROUP_INSTR_OFFSETS
	.align		4
.L_177:
        /*00a4*/ 	.byte	0x04, 0x28
        /*00a6*/ 	.short	(.L_179 - .L_178)


	//   ....[0]....
.L_178:
        /*00a8*/ 	.word	0x00001970


	//   ....[1]....
        /*00ac*/ 	.word	0x00001990


	//   ....[2]....
        /*00b0*/ 	.word	0x000019b0


	//   ....[3]....
        /*00b4*/ 	.word	0x000019d0


	//   ....[4]....
        /*00b8*/ 	.word	0x000019f0


	//   ....[5]....
        /*00bc*/ 	.word	0x00003ea0


	//   ....[6]....
        /*00c0*/ 	.word	0x00003f10


	//   ....[7]....
        /*00c4*/ 	.word	0x00003f90


	//   ....[8]....
        /*00c8*/ 	.word	0x00004000


	//   ....[9]....
        /*00cc*/ 	.word	0x00004060


	//   ....[10]....
        /*00d0*/ 	.word	0x000040f0


	//   ....[11]....
        /*00d4*/ 	.word	0x00004110


	//   ....[12]....
        /*00d8*/ 	.word	0x00004130


	//   ....[13]....
        /*00dc*/ 	.word	0x00004150


	//   ....[14]....
        /*00e0*/ 	.word	0x00004810


	//   ....[15]....
        /*00e4*/ 	.word	0x00004900


	//   ....[16]....
        /*00e8*/ 	.word	0x00004930


	//   ....[17]....
        /*00ec*/ 	.word	0x00004980


	//   ....[18]....
        /*00f0*/ 	.word	0x000049d0


	//   ....[19]....
        /*00f4*/ 	.word	0x00004a30


	//   ....[20]....
        /*00f8*/ 	.word	0x00004a50


	//   ....[21]....
        /*00fc*/ 	.word	0x00004a70


	//   ....[22]....
        /*0100*/ 	.word	0x00004aa0


	//   ....[23]....
        /*0104*/ 	.word	0x00008330


	//   ....[24]....
        /*0108*/ 	.word	0x00008390


	//   ....[25]....
        /*010c*/ 	.word	0x000083f0


	//   ....[26]....
        /*0110*/ 	.word	0x00008450


	//   ....[27]....
        /*0114*/ 	.word	0x000084b0


	//----- nvinfo : EIATTR_SYSCALL_OFFSETS
	.align		4
.L_179:
        /*0118*/ 	.byte	0x04, 0x46
        /*011a*/ 	.short	(.L_181 - .L_180)


	//   ....[0]....
.L_180:
        /*011c*/ 	.word	0x00000dc0


	//----- nvinfo : EIATTR_EXIT_INSTR_OFFSETS
	.align		4
.L_181:
        /*0120*/ 	.byte	0x04, 0x1c
        /*0122*/ 	.short	(.L_183 - .L_182)


	//   ....[0]....
.L_182:
        /*0124*/ 	.word	0x000000b0


	//   ....[1]....
        /*0128*/ 	.word	0x00007e50


	//   ....[2]....
        /*012c*/ 	.word	0x00007f40


	//   ....[3]....
        /*0130*/ 	.word	0x000082e0


	//----- nvinfo : EIATTR_CRS_STACK_SIZE
	.align		4
.L_183:
        /*0134*/ 	.byte	0x04, 0x1e
        /*0136*/ 	.short	(.L_185 - .L_184)
.L_184:
        /*0138*/ 	.word	0x00000000


	//----- nvinfo : EIATTR_CBANK_PARAM_SIZE
	.align		4
.L_185:
        /*013c*/ 	.byte	0x03, 0x19
        /*013e*/ 	.short	0x0128


	//----- nvinfo : EIATTR_PARAM_CBANK
	.align		4
        /*0140*/ 	.byte	0x04, 0x0a
        /*0142*/ 	.short	(.L_187 - .L_186)
	.align		4
.L_186:
        /*0144*/ 	.word	index@(.nv.constant0._ZN4mmha33masked_multihead_attention_kernelItLi48ELi64ELi1ELi8ELi256ELb1ELb1EEEv26Multihead_attention_paramsIT_XT5_EE)
        /*0148*/ 	.short	0x0210
        /*014a*/ 	.short	0x0128


	//----- nvinfo : EIATTR_SW_WAR
	.align		4
.L_187:
        /*014c*/ 	.byte	0x04, 0x36
        /*014e*/ 	.short	(.L_189 - .L_188)
.L_188:
        /*0150*/ 	.word	0x00000008
.L_189:


//--------------------- .nv.info._ZN4mmha33masked_multihead_attention_kernelItLi48ELi64ELi2ELi8ELi128ELb1ELb1EEEv26Multihead_attention_paramsIT_XT5_EE --------------------------
	.section	.nv.info._ZN4mmha33masked_multihead_attention_kernelItLi48ELi64ELi2ELi8ELi128ELb1ELb1EEEv26Multihead_attention_paramsIT_XT5_EE,"",@"SHT_CUDA_INFO"
	.sectionflags	@""
	.align	4


	//----- nvinfo : EIATTR_CUDA_API_VERSION
	.align		4
        /*0000*/ 	.byte	0x04, 0x37
        /*0002*/ 	.short	(.L_191 - .L_190)
.L_190:
        /*0004*/ 	.word	0x00000082


	//----- nvinfo : EIATTR_KPARAM_INFO
	.align		4
.L_191:
        /*0008*/ 	.byte	0x04, 0x17
        /*000a*/ 	.short	(.L_193 - .L_192)
.L_192:
        /*000c*/ 	.word	0x00000000
        /*0010*/ 	.short	0x0000
        /*0012*/ 	.short	0x0000
        /*0014*/ 	.byte	0x00, 0xf0, 0xa1, 0x04


	//----- nvinfo : EIATTR_SPARSE_MMA_MASK
	.align		4
.L_193:
        /*0018*/ 	.byte	0x03, 0x50
        /*001a*/ 	.short	0x0000


	//----- nvinfo : EIATTR_MAXREG_COUNT
	.align		4
        /*001c*/ 	.byte	0x03, 0x1b
        /*001e*/ 	.short	0x00ff


	//----- nvinfo : EIATTR_NUM_BARRIERS
	.align		4
        /*0020*/ 	.byte	0x02, 0x4c
        /*0022*/ 	.byte	0x01
	.zero		1


	//----- nvinfo : EIATTR_EXTERNS
	.align		4
        /*0024*/ 	.byte	0x04, 0x0f
        /*0026*/ 	.short	(.L_195 - .L_194)


	//   ....[0]....
	.align		4
.L_194:
        /*0028*/ 	.word	index@(__assertfail)


	//----- nvinfo : EIATTR_MERCURY_ISA_VERSION
	.align		4
.L_195:
        /*002c*/ 	.byte	0x03, 0x5f
        /*002e*/ 	.short	0x0101


	//----- nvinfo : EIATTR_COOP_GROUP_MASK_REGIDS
	.align		4
        /*0030*/ 	.byte	0x04, 0x29
        /*0032*/ 	.short	(.L_197 - .L_196)


	//   ....[0]....
.L_196:
        /*0034*/ 	.word	0xffffffff


	//   ....[1]....
        /*0038*/ 	.word	0xffffffff


	//   ....[2]....
        /*003c*/ 	.word	0xffffffff


	//   ....[3]....
        /*0040*/ 	.word	0xffffffff


	//   ....[4]....
        /*0044*/ 	.word	0xffffffff


	//   ....[5]....
        /*0048*/ 	.word	0xffffffff


	//   ....[6]....
        /*004c*/ 	.word	0xffffffff


	//   ....[7]....
        /*0050*/ 	.word	0xffffffff


	//   ....[8]....
        /*0054*/ 	.word	0xffffffff


	//   ....[9]....
        /*0058*/ 	.word	0xffffffff


	//   ....[10]....
        /*005c*/ 	.word	0xffffffff


	//   ....[11]....
        /*0060*/ 	.word	0xffffffff


	//   ....[12]....
        /*0064*/ 	.word	0xffffffff


	//   ....[13]....
        /*0068*/ 	.word	0xffffffff


	//   ....[14]....
        /*006c*/ 	.word	0xffffffff


	//   ....[15]....
        /*0070*/ 	.word	0xffffffff


	//   ....[16]....
        /*0074*/ 	.word	0xffffffff


	//   ....[17]....
        /*0078*/ 	.word	0xffffffff


	//   ....[18]....
        /*007c*/ 	.word	0xffffffff


	//   ....[19]....
        /*0080*/ 	.word	0xffffffff


	//   ....[20]....
        /*0084*/ 	.word	0xffffffff


	//   ....[21]....
        /*0088*/ 	.word	0x0500000f


	//   ....[22]....
        /*008c*/ 	.word	0x0500000f


	//   ....[23]....
        /*0090*/ 	.word	0x0500000f


	//   ....[24]....
        /*0094*/ 	.word	0x0500000f


	//   ....[25]....
        /*0098*/ 	.word	0x0500000f


	//   ....[26]....
        /*009c*/ 	.word	0x0500000f


	//   ....[27]....
        /*00a0*/ 	.word	0x0500000f


	//   ....[28]....
        /*00a4*/ 	.word	0x0500000f


	//   ....[29]....
        /*00a8*/ 	.word	0x0500000f


	//   ....[30]....
        /*00ac*/ 	.word	0x0500000f


	//----- nvinfo : EIATTR_COOP_GROUP_INSTR_OFFSETS
	.align		4
.L_197:
        /*00b0*/ 	.byte	0x04, 0x28
        /*00b2*/ 	.short	(.L_199 - .L_198)


	//   ....[0]....
.L_198:
        /*00b4*/ 	.word	0x000019e0


	//   ....[1]....
        /*00b8*/ 	.word	0x00001a00


	//   ....[2]....
        /*00bc*/ 	.word	0x00001a20


	//   ....[3]....
        /*00c0*/ 	.word	0x00001a40


	//   ....[4]....
        /*00c4*/ 	.word	0x00001a60


	//   ....[5]....
        /*00c8*/ 	.word	0x000035c0


	//   ....[6]....
        /*00cc*/ 	.word	0x00003870


	//   ....[7]....
        /*00d0*/ 	.word	0x00003890


	//   ....[8]....
        /*00d4*/ 	.word	0x000038b0


	//   ....[9]....
        /*00d8*/ 	.word	0x000038d0


	//   ....[10]....
        /*00dc*/ 	.word	0x00003a70


	//   ....[11]....
        /*00e0*/ 	.word	0x00003aa0


	//   ....[12]....
        /*00e4*/ 	.word	0x00003ad0


	//   ....[13]....
        /*00e8*/ 	.word	0x000041b0


	//   ....[14]....
        /*00ec*/ 	.word	0x00004230


	//   ....[15]....
        /*00f0*/ 	.word	0x00004260


	//   ....[16]....
        /*00f4*/ 	.word	0x000042b0


	//   ....[17]....
        /*00f8*/ 	.word	0x00004300


	//   ....[18]....
        /*00fc*/ 	.word	0x00004370


	//   ....[19]....
        /*0100*/ 	.word	0x00004390


	//   ....[20]....
        /*0104*/ 	.word	0x000043b0


	//   ....[21]....
        /*0108*/ 	.word	0x00007a40


	//   ....[22]....
        /*010c*/ 	.word	0x00007aa0


	//   ....[23]....
        /*0110*/ 	.word	0x00007b00


	//   ....[24]....
        /*0114*/ 	.word	0x00007b60


	//   ....[25]....
        /*0118*/ 	.word	0x00007bc0


	//   ....[26]....
        /*011c*/ 	.word	0x00007c40


	//   ....[27]....
        /*0120*/ 	.word	0x00007ce0


	//   ....[28]....
        /*0124*/ 	.word	0x00007d60


	//   ....[29]....
        /*0128*/ 	.word	0x00007dc0


	//   ....[30]....
        /*012c*/ 	.word	0x00007e20


	//----- nvinfo : EIATTR_SYSCALL_OFFSETS
	.align		4
.L_199:
        /*0130*/ 	.byte	0x04, 0x46
        /*0132*/ 	.short	(.L_201 - .L_200)


	//   ....[0]....
.L_200:
        /*0134*/ 	.word	0x00000e30


	//----- nvinfo : EIATTR_EXIT_INSTR_OFFSETS
	.align		4
.L_201:
        /*0138*/ 	.byte	0x04, 0x1c
        /*013a*/ 	.short	(.L_203 - .L_202)


	//   ....[0]....
.L_202:
        /*013c*/ 	.word	0x00000110


	//   ....[1]....
        /*0140*/ 	.word	0x00007560


	//   ....[2]....
        /*0144*/ 	.word	0x00007650


	//   ....[3]....
        /*0148*/ 	.word	0x000079f0


	//----- nvinfo : EIATTR_CRS_STACK_SIZE
	.align		4
.L_203:
        /*014c*/ 	.byte	0x04, 0x1e
        /*014e*/ 	.short	(.L_205 - .L_204)
.L_204:
        /*0150*/ 	.word	0x00000000


	//----- nvinfo : EIATTR_CBANK_PARAM_SIZE
	.align		4
.L_205:
        /*0154*/ 	.byte	0x03, 0x19
        /*0156*/ 	.short	0x0128


	//----- nvinfo : EIATTR_PARAM_CBANK
	.align		4
        /*0158*/ 	.byte	0x04, 0x0a
        /*015a*/ 	.short	(.L_207 - .L_206)
	.align		4
.L_206:
        /*015c*/ 	.word	index@(.nv.constant0._ZN4mmha33masked_multihead_attention_kernelItLi48ELi64ELi2ELi8ELi128ELb1ELb1EEEv26Multihead_attention_paramsIT_XT5_EE)
        /*0160*/ 	.short	0x0210
        /*0162*/ 	.short	0x0128


	//----- nvinfo : EIATTR_SW_WAR
	.align		4
.L_207:
        /*0164*/ 	.byte	0x04, 0x36
        /*0166*/ 	.short	(.L_209 - .L_208)
.L_208:
        /*0168*/ 	.word	0x00000008
.L_209:


//--------------------- .nv.info._ZN4mmha33masked_multihead_attention_kernelItLi48ELi64ELi4ELi8ELi64ELb1ELb1EEEv26Multihead_attention_paramsIT_XT5_EE --------------------------
	.section	.nv.info._ZN4mmha33masked_multihead_attention_kernelItLi48ELi64ELi4ELi8ELi64ELb1ELb1EEEv26Multihead_attention_paramsIT_XT5_EE,"",@"SHT_CUDA_INFO"
	.sectionflags	@""
	.align	4


	//----- nvinfo : EIATTR_CUDA_API_VERSION
	.align		4
        /*0000*/ 	.byte	0x04, 0x37
        /*0002*/ 	.short	(.L_211 - .L_210)
.L_210:
        /*0004*/ 	.word	0x00000082


	//----- nvinfo : EIATTR_KPARAM_INFO
	.align		4
.L_211:
        /*0008*/ 	.byte	0x04, 0x17
        /*000a*/ 	.short	(.L_213 - .L_212)
.L_212:
        /*000c*/ 	.word	0x00000000
        /*0010*/ 	.short	0x0000
        /*0012*/ 	.short	0x0000
        /*0014*/ 	.byte	0x00, 0xf0, 0xa1, 0x04


	//----- nvinfo : EIATTR_SPARSE_MMA_MASK
	.align		4
.L_213:
        /*0018*/ 	.byte	0x03, 0x50
        /*001a*/ 	.short	0x0000


	//----- nvinfo : EIATTR_MAXREG_COUNT
	.align		4
        /*001c*/ 	.byte	0x03, 0x1b
        /*001e*/ 	.short	0x00ff


	//----- nvinfo : EIATTR_NUM_BARRIERS
	.align		4
        /*0020*/ 	.byte	0x02, 0x4c
        /*0022*/ 	.byte	0x01
	.zero		1


	//----- nvinfo : EIATTR_EXTERNS
	.align		4
        /*0024*/ 	.byte	0x04, 0x0f
        /*0026*/ 	.short	(.L_215 - .L_214)


	//   ....[0]....
	.align		4
.L_214:
        /*0028*/ 	.word	index@(__assertfail)


	//----- nvinfo : EIATTR_MERCURY_ISA_VERSION
	.align		4
.L_215:
        /*002c*/ 	.byte	0x03, 0x5f
        /*002e*/ 	.short	0x0101


	//----- nvinfo : EIATTR_COOP_GROUP_MASK_REGIDS
	.align		4
        /*0030*/ 	.byte	0x04, 0x29
        /*0032*/ 	.short	(.L_217 - .L_216)


	//   ....[0]....
.L_216:
        /*0034*/ 	.word	0xffffffff


	//   ....[1]....
        /*0038*/ 	.word	0xffffffff


	//   ....[2]....
        /*003c*/ 	.word	0xffffffff


	//   ....[3]....
        /*0040*/ 	.word	0xffffffff


	//   ....[4]....
        /*0044*/ 	.word	0xffffffff


	//   ....[5]....
        /*0048*/ 	.word	0xffffffff


	//   ....[6]....
        /*004c*/ 	.word	0xffffffff


	//   ....[7]....
        /*0050*/ 	.word	0xffffffff


	//   ....[8]....
        /*0054*/ 	.word	0xffffffff


	//   ....[9]....
        /*0058*/ 	.word	0xffffffff


	//   ....[10]....
        /*005c*/ 	.word	0xffffffff


	//   ....[11]....
        /*0060*/ 	.word	0xffffffff


	//   ....[12]....
        /*0064*/ 	.word	0xffffffff


	//   ....[13]....
        /*0068*/ 	.word	0xffffffff


	//   ....[14]....
        /*006c*/ 	.word	0xffffffff


	//   ....[15]....
        /*0070*/ 	.word	0xffffffff


	//   ....[16]....
        /*0074*/ 	.word	0xffffffff


	//   ....[17]....
        /*0078*/ 	.word	0xffffffff


	//   ....[18]....
        /*007c*/ 	.word	0xffffffff


	//   ....[19]....
        /*0080*/ 	.word	0x0500000f


	//   ....[20]....
        /*0084*/ 	.word	0x0500000f


	//   ....[21]....
        /*0088*/ 	.word	0x0500000f


	//   ....[22]....
        /*008c*/ 	.word	0x0500000f


	//   ....[23]....
        /*0090*/ 	.word	0x0500000f


	//   ....[24]....
        /*0094*/ 	.word	0x0500000f


	//   ....[25]....
        /*0098*/ 	.word	0x0500000f


	//   ....[26]....
        /*009c*/ 	.word	0x0500000f


	//   ....[27]....
        /*00a0*/ 	.word	0x0500000f


	//   ....[28]....
        /*00a4*/ 	.word	0x0500000f


	//----- nvinfo : EIATTR_COOP_GROUP_INSTR_OFFSETS
	.align		4
.L_217:
        /*00a8*/ 	.byte	0x04, 0x28
        /*00aa*/ 	.short	(.L_219 - .L_218)


	//   ....[0]....
.L_218:
        /*00ac*/ 	.word	0x000019c0


	//   ....[1]....
        /*00b0*/ 	.word	0x000019e0


	//   ....[2]....
        /*00b4*/ 	.word	0x00001a00


	//   ....[3]....
        /*00b8*/ 	.word	0x00001a20


	//   ....[4]....
        /*00bc*/ 	.word	0x00001a40


	//   ....[5]....
        /*00c0*/ 	.word	0x000034b0


	//   ....[6]....
        /*00c4*/ 	.word	0x000034d0


	//   ....[7]....
        /*00c8*/ 	.word	0x00003860


	//   ....[8]....
        /*00cc*/ 	.word	0x00003880


	//   ....[9]....
        /*00d0*/ 	.word	0x000038a0


	//   ....[10]....
        /*00d4*/ 	.word	0x00003a60


	//   ....[11]....
        /*00d8*/ 	.word	0x00003a80


	//   ....[12]....
        /*00dc*/ 	.word	0x00004160


	//   ....[13]....
        /*00e0*/ 	.word	0x000041e0


	//   ....[14]....
        /*00e4*/ 	.word	0x00004220


	//   ....[15]....
        /*00e8*/ 	.word	0x00004270


	//   ....[16]....
        /*00ec*/ 	.word	0x000042b0


	//   ....[17]....
        /*00f0*/ 	.word	0x00004320


	//   ....[18]....
        /*00f4*/ 	.word	0x00004340


	//   ....[19]....
        /*00f8*/ 	.word	0x000078e0


	//   ....[20]....
        /*00fc*/ 	.word	0x00007940


	//   ....[21]....
        /*0100*/ 	.word	0x000079a0


	//   ....[22]....
        /*0104*/ 	.word	0x00007a00


	//   ....[23]....
        /*0108*/ 	.word	0x00007a60


	//   ....[24]....
        /*010c*/ 	.word	0x00007ae0


	//   ....[25]....
        /*0110*/ 	.word	0x00007b60


	//   ....[26]....
        /*0114*/ 	.word	0x00007bf0


	//   ....[27]....
        /*0118*/ 	.word	0x00007c70


	//   ....[28]....
        /*011c*/ 	.word	0x00007cd0


	//----- nvinfo : EIATTR_SYSCALL_OFFSETS
	.align		4
.L_219:
        /*0120*/ 	.byte	0x04, 0x46
        /*0122*/ 	.short	(.L_221 - .L_220)


	//   ....[0]....
.L_220:
        /*0124*/ 	.word	0x00000e10


	//----- nvinfo : EIATTR_EXIT_INSTR_OFFSETS
	.align		4
.L_221:
        /*0128*/ 	.byte	0x04, 0x1c
        /*012a*/ 	.short	(.L_223 - .L_222)


	//   ....[0]....
.L_222:
        /*012c*/ 	.word	0x00000110


	//   ....[1]....
        /*0130*/ 	.word	0x00007400


	//   ....[2]....
        /*0134*/ 	.word	0x000074f0


	//   ....[3]....
        /*0138*/ 	.word	0x00007890


	//----- nvinfo : EIATTR_CRS_STACK_SIZE
	.align		4
.L_223:
        /*013c*/ 	.byte	0x04, 0x1e
        /*013e*/ 	.short	(.L_225 - .L_224)
.L_224:
        /*0140*/ 	.word	0x00000000


	//----- nvinfo : EIATTR_CBANK_PARAM_SIZE
	.align		4
.L_225:
        /*0144*/ 	.byte	0x03, 0x19
        /*0146*/ 	.short	0x0128


	//----- nvinfo : EIATTR_PARAM_CBANK
	.align		4
        /*0148*/ 	.byte	0x04, 0x0a
        /*014a*/ 	.short	(.L_227 - .L_226)
	.align		4
.L_226:
        /*014c*/ 	.word	index@(.nv.constant0._ZN4mmha33masked_multihead_attention_kernelItLi48ELi64ELi4ELi8ELi64ELb1ELb1EEEv26Multihead_attention_paramsIT_XT5_EE)
        /*0150*/ 	.short	0x0210
        /*0152*/ 	.short	0x0128


	//----- nvinfo : EIATTR_SW_WAR
	.align		4
.L_227:
        /*0154*/ 	.byte	0x04, 0x36
        /*0156*/ 	.short	(.L_229 - .L_228)
.L_228:
        /*0158*/ 	.word	0x00000008
.L_229:


//--------------------- .nv.info._ZN4mmha33masked_multihead_attention_kernelItLi48ELi64ELi1ELi8ELi256ELb1ELb0EEEv26Multihead_attention_paramsIT_XT5_EE --------------------------
	.section	.nv.info._ZN4mmha33masked_multihead_attention_kernelItLi48ELi64ELi1ELi8ELi256ELb1ELb0EEEv26Multihead_attention_paramsIT_XT5_EE,"",@"SHT_CUDA_INFO"
	.sectionflags	@""
	.align	4


	//----- nvinfo : EIATTR_CUDA_API_VERSION
	.align		4
        /*0000*/ 	.byte	0x04, 0x37
        /*0002*/ 	.short	(.L_231 - .L_230)
.L_230:
        /*0004*/ 	.word	0x00000082


	//----- nvinfo : EIATTR_KPARAM_INFO
	.align		4
.L_231:
        /*0008*/ 	.byte	0x04, 0x17
        /*000a*/ 	.short	(.L_233 - .L_232)
.L_232:
        /*000c*/ 	.word	0x00000000
        /*0010*/ 	.short	0x0000
        /*0012*/ 	.short	0x0000
        /*0014*/ 	.byte	0x00, 0xf0, 0xa1, 0x04


	//----- nvinfo : EIATTR_SPARSE_MMA_MASK
	.align		4
.L_233:
        /*0018*/ 	.byte	0x03, 0x50
        /*001a*/ 	.short	0x0000


	//----- nvinfo : EIATTR_MAXREG_COUNT
	.align		4
        /*001c*/ 	.byte	0x03, 0x1b
        /*001e*/ 	.short	0x00ff


	//----- nvinfo : EIATTR_NUM_BARRIERS
	.align		4
        /*0020*/ 	.byte	0x02, 0x4c
        /*0022*/ 	.byte	0x01
	.zero		1


	//----- nvinfo : EIATTR_EXTERNS
	.align		4
        /*0024*/ 	.byte	0x04, 0x0f
        /*0026*/ 	.short	(.L_235 - .L_234)


	//   ....[0]....
	.align		4
.L_234:
        /*0028*/ 	.word	index@(__assertfail)


	//----- nvinfo : EIATTR_MERCURY_ISA_VERSION
	.align		4
.L_235:
        /*002c*/ 	.byte	0x03, 0x5f
        /*002e*/ 	.short	0x0101


	//----- nvinfo : EIATTR_COOP_GROUP_MASK_REGIDS
	.align		4
        /*0030*/ 	.byte	0x04, 0x29
        /*0032*/ 	.short	(.L_237 - .L_236)


	//   ....[0]....
.L_236:
        /*0034*/ 	.word	0xffffffff


	//   ....[1]....
        /*0038*/ 	.word	0xffffffff


	//   ....[2]....
        /*003c*/ 	.word	0xffffffff


	//   ....[3]....
        /*0040*/ 	.word	0xffffffff


	//   ....[4]....
        /*0044*/ 	.word	0xffffffff


	//   ....[5]....
        /*0048*/ 	.word	0xffffffff


	//   ....[6]....
        /*004c*/ 	.word	0xffffffff


	//   ....[7]....
        /*0050*/ 	.word	0xffffffff


	//   ....[8]....
        /*0054*/ 	.word	0xffffffff


	//   ....[9]....
        /*0058*/ 	.word	0xffffffff


	//   ....[10]....
        /*005c*/ 	.word	0xffffffff


	//   ....[11]....
        /*0060*/ 	.word	0xffffffff


	//   ....[12]....
        /*0064*/ 	.word	0xffffffff


	//   ....[13]....
        /*0068*/ 	.word	0xffffffff


	//   ....[14]....
        /*006c*/ 	.word	0xffffffff


	//   ....[15]....
        /*0070*/ 	.word	0xffffffff


	//   ....[16]....
        /*0074*/ 	.word	0xffffffff


	//   ....[17]....
        /*0078*/ 	.word	0xffffffff


	//   ....[18]....
        /*007c*/ 	.word	0xffffffff


	//   ....[19]....
        /*0080*/ 	.word	0xffffffff


	//   ....[20]....
        /*0084*/ 	.word	0xffffffff


	//   ....[21]....
        /*0088*/ 	.word	0xffffffff


	//   ....[22]....
        /*008c*/ 	.word	0xffffffff


	//   ....[23]....
        /*0090*/ 	.word	0x0500000f


	//   ....[24]....
        /*0094*/ 	.word	0x0500000f


	//   ....[25]....
        /*0098*/ 	.word	0x0500000f


	//   ....[26]....
        /*009c*/ 	.word	0x0500000f


	//   ....[27]....
        /*00a0*/ 	.word	0x0500000f


	//----- nvinfo : EIATTR_COOP_GROUP_INSTR_OFFSETS
	.align		4
.L_237:
        /*00a4*/ 	.byte	0x04, 0x28
        /*00a6*/ 	.short	(.L_239 - .L_238)


	//   ....[0]....
.L_238:
        /*00a8*/ 	.word	0x00001970


	//   ....[1]....
        /*00ac*/ 	.word	0x00001990


	//   ....[2]....
        /*00b0*/ 	.word	0x000019b0


	//   ....[3]....
        /*00b4*/ 	.word	0x000019d0


	//   ....[4]....
        /*00b8*/ 	.word	0x000019f0


	//   ....[5]....
        /*00bc*/ 	.word	0x00003bc0


	//   ....[6]....
        /*00c0*/ 	.word	0x00003c30


	//   ....[7]....
        /*00c4*/ 	.word	0x00003cb0


	//   ....[8]....
        /*00c8*/ 	.word	0x00003d20


	//   ....[9]....
        /*00cc*/ 	.word	0x00003d90


	//   ....[10]....
        /*00d0*/ 	.word	0x00003e10


	//   ....[11]....
        /*00d4*/ 	.word	0x00003e30


	//   ....[12]....
        /*00d8*/ 	.word	0x00003e50


	//   ....[13]....
        /*00dc*/ 	.word	0x00003e70


	//   ....[14]....
        /*00e0*/ 	.word	0x00004520


	//   ....[15]....
        /*00e4*/ 	.word	0x00004610


	//   ....[16]....
        /*00e8*/ 	.word	0x00004640


	//   ....[17]....
        /*00ec*/ 	.word	0x00004690


	//   ....[18]....
        /*00f0*/ 	.word	0x000046e0


	//   ....[19]....
        /*00f4*/ 	.word	0x00004740


	//   ....[20]....
        /*00f8*/ 	.word	0x00004760


	//   ....[21]....
        /*00fc*/ 	.word	0x00004780


	//   ....[22]....
        /*0100*/ 	.word	0x000047b0


	//   ....[23]....
        /*0104*/ 	.word	0x00007c60


	//   ....[24]....
        /*0108*/ 	.word	0x00007cc0


	//   ....[25]....
        /*010c*/ 	.word	0x00007d20


	//   ....[26]....
        /*0110*/ 	.word	0x00007d80


	//   ....[27]....
        /*0114*/ 	.word	0x00007de0


	//----- nvinfo : EIATTR_SYSCALL_OFFSETS
	.align		4
.L_239:
        /*0118*/ 	.byte	0x04, 0x46
        /*011a*/ 	.short	(.L_241 - .L_240)


	//   ....[0]....
.L_240:
        /*011c*/ 	.word	0x00000dc0


	//----- nvinfo : EIATTR_EXIT_INSTR_OFFSETS
	.align		4
.L_241:
        /*0120*/ 	.byte	0x04, 0x1c
        /*0122*/ 	.short	(.L_243 - .L_242)


	//   ....[0]....
.L_242:
        /*0124*/ 	.word	0x000000b0


	//   ....[1]....
        /*0128*/ 	.word	0x00007780


	//   ....[2]....
        /*012c*/ 	.word	0x00007870


	//   ....[3]....
        /*0130*/ 	.word	0x00007c10


	//----- nvinfo : EIATTR_CRS_STACK_SIZE
	.align		4
.L_243:
        /*0134*/ 	.byte	0x04, 0x1e
        /*0136*/ 	.short	(.L_245 - .L_244)
.L_244:
        /*0138*/ 	.word	0x00000000


	//----- nvinfo : EIATTR_CBANK_PARAM_SIZE
	.align		4
.L_245:
        /*013c*/ 	.byte	0x03, 0x19
        /*013e*/ 	.short	0x0128


	//----- nvinfo : EIATTR_PARAM_CBANK
	.align		4
        /*0140*/ 	.byte	0x04, 0x0a
        /*0142*/ 	.short	(.L_247 - .L_246)
	.align		4
.L_246:
        /*0144*/ 	.word	index@(.nv.constant0._ZN4mmha33masked_multihead_attention_kernelItLi48ELi64ELi1ELi8ELi256ELb1ELb0EEEv26Multihead_attention_paramsIT_XT5_EE)
        /*0148*/ 	.short	0x0210
        /*014a*/ 	.short	0x0128


	//----- nvinfo : EIATTR_SW_WAR
	.align		4
.L_247:
        /*014c*/ 	.byte	0x04, 0x36
        /*014e*/ 	.short	(.L_249 - .L_248)
.L_248:
        /*0150*/ 	.word	0x00000008
.L_249:


//--------------------- .nv.info._ZN4mmha33masked_multihead_attention_kernelItLi48ELi64ELi2ELi8ELi128ELb1ELb0EEEv26Multihead_attention_paramsIT_XT5_EE --------------------------
	.section	.nv.info._ZN4mmha33masked_multihead_attention_kernelItLi48ELi64ELi2ELi8ELi128ELb1ELb0EEEv26Multihead_attention_paramsIT_XT5_EE,"",@"SHT_CUDA_INFO"
	.sectionflags	@""
	.align	4


	//----- nvinfo : EIATTR_CUDA_API_VERSION
	.align		4
        /*0000*/ 	.byte	0x04, 0x37
        /*0002*/ 	.short	(.L_251 - .L_250)
.L_250:
        /*0004*/ 	.word	0x00000082


	//----- nvinfo : EIATTR_KPARAM_INFO
	.align		4
.L_251:
        /*0008*/ 	.byte	0x04, 0x17
        /*000a*/ 	.short	(.L_253 - .L_252)
.L_252:
        /*000c*/ 	.word	0x00000000
        /*0010*/ 	.short	0x0000
        /*0012*/ 	.short	0x0000
        /*0014*/ 	.byte	0x00, 0xf0, 0xa1, 0x04


	//----- nvinfo : EIATTR_SPARSE_MMA_MASK
	.align		4
.L_253:
        /*0018*/ 	.byte	0x03, 0x50
        /*001a*/ 	.short	0x0000


	//----- nvinfo : EIATTR_MAXREG_COUNT
	.align		4
        /*001c*/ 	.byte	0x03, 0x1b
        /*001e*/ 	.short	0x00ff


	//----- nvinfo : EIATTR_NUM_BARRIERS
	.align		4
        /*0020*/ 	.byte	0x02, 0x4c
        /*0022*/ 	.byte	0x01
	.zero		1


	//----- nvinfo : EIATTR_EXTERNS
	.align		4
        /*0024*/ 	.byte	0x04, 0x0f
        /*0026*/ 	.short	(.L_255 - .L_254)


	//   ....[0]....
	.align		4
.L_254:
        /*0028*/ 	.word	index@(__assertfail)


	//----- nvinfo : EIATTR_MERCURY_ISA_VERSION
	.align		4
.L_255:
        /*002c*/ 	.byte	0x03, 0x5f
        /*002e*/ 	.short	0x0101


	//----- nvinfo : EIATTR_COOP_GROUP_MASK_REGIDS
	.align		4
        /*0030*/ 	.byte	0x04, 0x29
        /*0032*/ 	.short	(.L_257 - .L_256)


	//   ....[0]....
.L_256:
        /*0034*/ 	.word	0xffffffff


	//   ....[1]....
        /*0038*/ 	.word	0xffffffff


	//   ....[2]....
        /*003c*/ 	.word	0xffffffff


	//   ....[3]....
        /*0040*/ 	.word	0xffffffff


	//   ....[4]....
        /*0044*/ 	.word	0xffffffff


	//   ....[5]....
        /*0048*/ 	.word	0xffffffff


	//   ....[6]....
        /*004c*/ 	.word	0xffffffff


	//   ....[7]....
        /*0050*/ 	.word	0xffffffff


	//   ....[8]....
        /*0054*/ 	.word	0xffffffff


	//   ....[9]....
        /*0058*/ 	.word	0xffffffff


	//   ....[10]....
        /*005c*/ 	.word	0xffffffff


	//   ....[11]....
        /*0060*/ 	.word	0xffffffff


	//   ....[12]....
        /*0064*/ 	.word	0xffffffff


	//   ....[13]....
        /*0068*/ 	.word	0xffffffff


	//   ....[14]....
        /*006c*/ 	.word	0xffffffff


	//   ....[15]....
        /*0070*/ 	.word	0xffffffff


	//   ....[16]....
        /*0074*/ 	.word	0xffffffff


	//   ....[17]....
        /*0078*/ 	.word	0xffffffff


	//   ....[18]....
        /*007c*/ 	.word	0xffffffff


	//   ....[19]....
        /*0080*/ 	.word	0xffffffff


	//   ....[20]....
        /*0084*/ 	.word	0xffffffff


	//   ....[21]....
        /*0088*/ 	.word	0x0500000f


	//   ....[22]....
        /*008c*/ 	.word	0x0500000f


	//   ....[23]....
        /*0090*/ 	.word	0x0500000f


	//   ....[24]....
        /*0094*/ 	.word	0x0500000f


	//   ....[25]....
        /*0098*/ 	.word	0x0500000f


	//   ....[26]....
        /*009c*/ 	.word	0x0500000f


	//   ....[27]....
        /*00a0*/ 	.word	0x0500000f


	//   ....[28]....
        /*00a4*/ 	.word	0x0500000f


	//   ....[29]....
        /*00a8*/ 	.word	0x0500000f


	//   ....[30]....
        /*00ac*/ 	.word	0x0500000f


	//----- nvinfo : EIATTR_COOP_GROUP_INSTR_OFFSETS
	.align		4
.L_257:
        /*00b0*/ 	.byte	0x04, 0x28
        /*00b2*/ 	.short	(.L_259 - .L_258)


	//   ....[0]....
.L_258:
        /*00b4*/ 	.word	0x000019e0


	//   ....[1]....
        /*00b8*/ 	.word	0x00001a00


	//   ....[2]....
        /*00bc*/ 	.word	0x00001a20


	//   ....[3]....
        /*00c0*/ 	.word	0x00001a40


	//   ....[4]....
        /*00c4*/ 	.word	0x00001a60


	//   ....[5]....
        /*00c8*/ 	.word	0x000033f0


	//   ....[6]....
        /*00cc*/ 	.word	0x000036a0


	//   ....[7]....
        /*00d0*/ 	.word	0x000036c0


	//   ....[8]....
        /*00d4*/ 	.word	0x000036e0


	//   ....[9]....
        /*00d8*/ 	.word	0x00003700


	//   ....[10]....
        /*00dc*/ 	.word	0x000038a0


	//   ....[11]....
        /*00e0*/ 	.word	0x000038d0


	//   ....[12]....
        /*00e4*/ 	.word	0x00003900


	//   ....[13]....
        /*00e8*/ 	.word	0x00003fe0


	//   ....[14]....
        /*00ec*/ 	.word	0x00004060


	//   ....[15]....
        /*00f0*/ 	.word	0x00004090


	//   ....[16]....
        /*00f4*/ 	.word	0x000040e0


	//   ....[17]....
        /*00f8*/ 	.word	0x00004130


	//   ....[18]....
        /*00fc*/ 	.word	0x000041a0


	//   ....[19]....
        /*0100*/ 	.word	0x000041c0


	//   ....[20]....
        /*0104*/ 	.word	0x000041e0


	//   ....[21]....
        /*0108*/ 	.word	0x000074b0


	//   ....[22]....
        /*010c*/ 	.word	0x00007510


	//   ....[23]....
        /*0110*/ 	.word	0x00007570


	//   ....[24]....
        /*0114*/ 	.word	0x000075d0


	//   ....[25]....
        /*0118*/ 	.word	0x00007630


	//   ....[26]....
        /*011c*/ 	.word	0x000076b0


	//   ....[27]....
        /*0120*/ 	.word	0x00007750


	//   ....[28]....
        /*0124*/ 	.word	0x000077d0


	//   ....[29]....
        /*0128*/ 	.word	0x00007830


	//   ....[30]....
        /*012c*/ 	.word	0x00007890


	//----- nvinfo : EIATTR_SYSCALL_OFFSETS
	.align		4
.L_259:
        /*0130*/ 	.byte	0x04, 0x46
        /*0132*/ 	.short	(.L_261 - .L_260)


	//   ....[0]....
.L_260:
        /*0134*/ 	.word	0x00000e30


	//----- nvinfo : EIATTR_EXIT_INSTR_OFFSETS
	.align		4
.L_261:
        /*0138*/ 	.byte	0x04, 0x1c
        /*013a*/ 	.short	(.L_263 - .L_262)


	//   ....[0]....
.L_262:
        /*013c*/ 	.word	0x00000110


	//   ....[1]....
        /*0140*/ 	.word	0x00006fd0


	//   ....[2]....
        /*0144*/ 	.word	0x000070c0


	//   ....[3]....
        /*0148*/ 	.word	0x00007460


	//----- nvinfo : EIATTR_CRS_STACK_SIZE
	.align		4
.L_263:
        /*014c*/ 	.byte	0x04, 0x1e
        /*014e*/ 	.short	(.L_265 - .L_264)
.L_264:
        /*0150*/ 	.word	0x00000000


	//----- nvinfo : EIATTR_CBANK_PARAM_SIZE
	.align		4
.L_265:
        /*0154*/ 	.byte	0x03, 0x19
        /*0156*/ 	.short	0x0128


	//----- nvinfo : EIATTR_PARAM_CBANK
	.align		4
        /*0158*/ 	.byte	0x04, 0x0a
        /*015a*/ 	.short	(.L_267 - .L_266)
	.align		4
.L_266:
        /*015c*/ 	.word	index@(.nv.constant0._ZN4mmha33masked_multihead_attention_kernelItLi48ELi64ELi2ELi8ELi128ELb1ELb0EEEv26Multihead_attention_paramsIT_XT5_EE)
        /*0160*/ 	.short	0x0210
        /*0162*/ 	.short	0x0128


	//----- nvinfo : EIATTR_SW_WAR
	.align		4
.L_267:
        /*0164*/ 	.byte	0x04, 0x36
        /*0166*/ 	.short	(.L_269 - .L_268)
.L_268:
        /*0168*/ 	.word	0x00000008
.L_269:


//--------------------- .nv.info._ZN4mmha33masked_multihead_attention_kernelItLi48ELi64ELi4ELi8ELi64ELb1ELb0EEEv26Multihead_attention_paramsIT_XT5_EE --------------------------
	.section	.nv.info._ZN4mmha33masked_multihead_attention_kernelItLi48ELi64ELi4ELi8ELi64ELb1ELb0EEEv26Multihead_attention_paramsIT_XT5_EE,"",@"SHT_CUDA_INFO"
	.sectionflags	@""
	.align	4


	//----- nvinfo : EIATTR_CUDA_API_VERSION
	.align		4
        /*0000*/ 	.byte	0x04, 0x37
        /*0002*/ 	.short	(.L_271 - .L_270)
.L_270:
        /*0004*/ 	.word	0x00000082


	//----- nvinfo : EIATTR_KPARAM_INFO
	.align		4
.L_271:
        /*0008*/ 	.byte	0x04, 0x17
        /*000a*/ 	.short	(.L_273 - .L_272)
.L_272:
        /*000c*/ 	.word	0x00000000
        /*0010*/ 	.short	0x0000
        /*0012*/ 	.short	0x0000
        /*0014*/ 	.byte	0x00, 0xf0, 0xa1, 0x04


	//----- nvinfo : EIATTR_SPARSE_MMA_MASK
	.align		4
.L_273:
        /*0018*/ 	.byte	0x03, 0x50
        /*001a*/ 	.short	0x0000


	//----- nvinfo : EIATTR_MAXREG_COUNT
	.align		4
        /*001c*/ 	.byte	0x03, 0x1b
        /*001e*/ 	.short	0x00ff


	//----- nvinfo : EIATTR_NUM_BARRIERS
	.align		4
        /*0020*/ 	.byte	0x02, 0x4c
        /*0022*/ 	.byte	0x01
	.zero		1


	//----- nvinfo : EIATTR_EXTERNS
	.align		4
        /*0024*/ 	.byte	0x04, 0x0f
        /*0026*/ 	.short	(.L_275 - .L_274)


	//   ....[0]....
	.align		4
.L_274:
        /*0028*/ 	.word	index@(__assertfail)


	//----- nvinfo : EIATTR_MERCURY_ISA_VERSION
	.align		4
.L_275:
        /*002c*/ 	.byte	0x03, 0x5f
        /*002e*/ 	.short	0x0101


	//----- nvinfo : EIATTR_COOP_GROUP_MASK_REGIDS
	.align		4
        /*0030*/ 	.byte	0x04, 0x29
        /*0032*/ 	.short	(.L_277 - .L_276)


	//   ....[0]....
.L_276:
        /*0034*/ 	.word	0xffffffff


	//   ....[1]....
        /*0038*/ 	.word	0xffffffff


	//   ....[2]....
        /*003c*/ 	.word	0xffffffff


	//   ....[3]....
        /*0040*/ 	.word	0xffffffff


	//   ....[4]....
        /*0044*/ 	.word	0xffffffff


	//   ....[5]....
        /*0048*/ 	.word	0xffffffff


	//   ....[6]....
        /*004c*/ 	.word	0xffffffff


	//   ....[7]....
        /*0050*/ 	.word	0xffffffff


	//   ....[8]....
        /*0054*/ 	.word	0xffffffff


	//   ....[9]....
        /*0058*/ 	.word	0xffffffff


	//   ....[10]....
        /*005c*/ 	.word	0xffffffff


	//   ....[11]....
        /*0060*/ 	.word	0xffffffff


	//   ....[12]....
        /*0064*/ 	.word	0xffffffff


	//   ....[13]....
        /*0068*/ 	.word	0xffffffff


	//   ....[14]....
        /*006c*/ 	.word	0xffffffff


	//   ....[15]....
        /*0070*/ 	.word	0xffffffff


	//   ....[16]....
        /*0074*/ 	.word	0xffffffff


	//   ....[17]....
        /*0078*/ 	.word	0xffffffff


	//   ....[18]....
        /*007c*/ 	.word	0xffffffff


	//   ....[19]....
        /*0080*/ 	.word	0x0500000f


	//   ....[20]....
        /*0084*/ 	.word	0x0500000f


	//   ....[21]....
        /*0088*/ 	.word	0x0500000f


	//   ....[22]....
        /*008c*/ 	.word	0x0500000f


	//   ....[23]....
        /*0090*/ 	.word	0x0500000f


	//   ....[24]....
        /*0094*/ 	.word	0x0500000f


	//   ....[25]....
        /*0098*/ 	.word	0x0500000f


	//   ....[26]....
        /*009c*/ 	.word	0x0500000f


	//   ....[27]....
        /*00a0*/ 	.word	0x0500000f


	//   ....[28]....
        /*00a4*/ 	.word	0x0500000f


	//----- nvinfo : EIATTR_COOP_GROUP_INSTR_OFFSETS
	.align		4
.L_277:
        /*00a8*/ 	.byte	0x04, 0x28
        /*00aa*/ 	.short	(.L_279 - .L_278)


	//   ....[0]....
.L_278:
        /*00ac*/ 	.word	0x00001940


	//   ....[1]....
        /*00b0*/ 	.word	0x00001960


	//   ....[2]....
        /*00b4*/ 	.word	0x00001980


	//   ....[3]....
        /*00b8*/ 	.word	0x000019a0


	//   ....[4]....
        /*00bc*/ 	.word	0x000019c0


	//   ....[5]....
        /*00c0*/ 	.word	0x00003190


	//   ....[6]....
        /*00c4*/ 	.word	0x000031b0


	//   ....[7]....
        /*00c8*/ 	.word	0x000034b0


	//   ....[8]....
        /*00cc*/ 	.word	0x000034d0


	//   ....[9]....
        /*00d0*/ 	.word	0x000034f0


	//   ....[10]....
        /*00d4*/ 	.word	0x000036b0


	//   ....[11]....
        /*00d8*/ 	.word	0x000036d0


	//   ....[12]....
        /*00dc*/ 	.word	0x00003db0


	//   ....[13]....
        /*00e0*/ 	.word	0x00003ea0


	//   ....[14]....
        /*00e4*/ 	.word	0x00003ed0


	//   ....[15]....
        /*00e8*/ 	.word	0x00003f20


	//   ....[16]....
        /*00ec*/ 	.word	0x00003f70


	//   ....[17]....
        /*00f0*/ 	.word	0x00003fd0


	//   ....[18]....
        /*00f4*/ 	.word	0x00003ff0


	//   ....[19]....
        /*00f8*/ 	.word	0x00007050


	//   ....[20]....
        /*00fc*/ 	.word	0x000070b0


	//   ....[21]....
        /*0100*/ 	.word	0x00007110


	//   ....[22]....
        /*0104*/ 	.word	0x00007170


	//   ....[23]....
        /*0108*/ 	.word	0x000071d0


	//   ....[24]....
        /*010c*/ 	.word	0x00007250


	//   ....[25]....
        /*0110*/ 	.word	0x000072d0


	//   ....[26]....
        /*0114*/ 	.word	0x00007360


	//   ....[27]....
        /*0118*/ 	.word	0x000073e0


	//   ....[28]....
        /*011c*/ 	.word	0x00007440


	//----- nvinfo : EIATTR_SYSCALL_OFFSETS
	.align		4
.L_279:
        /*0120*/ 	.byte	0x04, 0x46
        /*0122*/ 	.short	(.L_281 - .L_280)


	//   ....[0]....
.L_280:
        /*0124*/ 	.word	0x00000d90


	//----- nvinfo : EIATTR_EXIT_INSTR_OFFSETS
	.align		4
.L_281:
        /*0128*/ 	.byte	0x04, 0x1c
        /*012a*/ 	.short	(.L_283 - .L_282)


	//   ....[0]....
.L_282:
        /*012c*/ 	.word	0x000000b0


	//   ....[1]....
        /*0130*/ 	.word	0x00006b70


	//   ....[2]....
        /*0134*/ 	.word	0x00006c60


	//   ....[3]....
        /*0138*/ 	.word	0x00007000


	//----- nvinfo : EIATTR_CRS_STACK_SIZE
	.align		4
.L_283:
        /*013c*/ 	.byte	0x04, 0x1e
        /*013e*/ 	.short	(.L_285 - .L_284)
.L_284:
        /*0140*/ 	.word	0x00000000


	//----- nvinfo : EIATTR_CBANK_PARAM_SIZE
	.align		4
.L_285:
        /*0144*/ 	.byte	0x03, 0x19
        /*0146*/ 	.short	0x0128


	//----- nvinfo : EIATTR_PARAM_CBANK
	.align		4
        /*0148*/ 	.byte	0x04, 0x0a
        /*014a*/ 	.short	(.L_287 - .L_286)
	.align		4
.L_286:
        /*014c*/ 	.word	index@(.nv.constant0._ZN4mmha33masked_multihead_attention_kernelItLi48ELi64ELi4ELi8ELi64ELb1ELb0EEEv26Multihead_attention_paramsIT_XT5_EE)
        /*0150*/ 	.short	0x0210
        /*0152*/ 	.short	0x0128


	//----- nvinfo : EIATTR_SW_WAR
	.align		4
.L_287:
        /*0154*/ 	.byte	0x04, 0x36
        /*0156*/ 	.short	(.L_289 - .L_288)
.L_288:
        /*0158*/ 	.word	0x00000008
.L_289:


//--------------------- .nv.info._ZN4mmha33masked_multihead_attention_kernelIfLi48ELi64ELi1ELi16ELi256ELb1ELb1EEEv26Multihead_attention_paramsIT_XT5_EE --------------------------
	.section	.nv.info._ZN4mmha33masked_multihead_attention_kernelIfLi48ELi64ELi1ELi16ELi256ELb1ELb1EEEv26Multihead_attention_paramsIT_XT5_EE,"",@"SHT_CUDA_INFO"
	.sectionflags	@""
	.align	4


	//----- nvinfo : EIATTR_CUDA_API_VERSION
	.align		4
        /*0000*/ 	.byte	0x04, 0x37
        /*0002*/ 	.short	(.L_291 - .L_290)
.L_290:
        /*0004*/ 	.word	0x00000082


	//----- nvinfo : EIATTR_KPARAM_INFO
	.align		4
.L_291:
        /*0008*/ 	.byte	0x04, 0x17
        /*000a*/ 	.short	(.L_293 - .L_292)
.L_292:
        /*000c*/ 	.word	0x00000000
        /*0010*/ 	.short	0x0000
        /*0012*/ 	.short	0x0000
        /*0014*/ 	.byte	0x00, 0xf0, 0xa1, 0x04


	//----- nvinfo : EIATTR_SPARSE_MMA_MASK
	.align		4
.L_293:
        /*0018*/ 	.byte	0x03, 0x50
        /*001a*/ 	.short	0x0000


	//----- nvinfo : EIATTR_MAXREG_COUNT
	.align		4
        /*001c*/ 	.byte	0x03, 0x1b
        /*001e*/ 	.short	0x00ff


	//----- nvinfo : EIATTR_NUM_BARRIERS
	.align		4
        /*0020*/ 	.byte	0x02, 0x4c
        /*0022*/ 	.byte	0x01
	.zero		1


	//----- nvinfo : EIATTR_EXTERNS
	.align		4
        /*0024*/ 	.byte	0x04, 0x0f
        /*0026*/ 	.short	(.L_295 - .L_294)


	//   ....[0]....
	.align		4
.L_294:
        /*0028*/ 	.word	index@(__assertfail)


	//----- nvinfo : EIATTR_MERCURY_ISA_VERSION
	.align		4
.L_295:
        /*002c*/ 	.byte	0x03, 0x5f
        /*002e*/ 	.short	0x0101


	//----- nvinfo : EIATTR_COOP_GROUP_MASK_REGIDS
	.align		4
        /*0030*/ 	.byte	0x04, 0x29
        /*0032*/ 	.short	(.L_297 - .L_296)


	//   ....[0]....
.L_296:
        /*0034*/ 	.word	0xffffffff


	//   ....[1]....
        /*0038*/ 	.word	0xffffffff


	//   ....[2]....
        /*003c*/ 	.word	0xffffffff


	//   ....[3]....
        /*0040*/ 	.word	0xffffffff


	//   ....[4]....
        /*0044*/ 	.word	0xffffffff


	//   ....[5]....
        /*0048*/ 	.word	0xffffffff


	//   ....[6]....
        /*004c*/ 	.word	0xffffffff


	//   ....[7]....
        /*0050*/ 	.word	0xffffffff


	//   ....[8]....
        /*0054*/ 	.word	0xffffffff


	//   ....[9]....
        /*0058*/ 	.word	0xffffffff


	//   ....[10]....
        /*005c*/ 	.word	0xffffffff


	//   ....[11]....
        /*0060*/ 	.word	0xffffffff


	//   ....[12]....
        /*0064*/ 	.word	0xffffffff


	//   ....[13]....
        /*0068*/ 	.word	0xffffffff


	//   ....[14]....
        /*006c*/ 	.word	0xffffffff


	//   ....[15]....
        /*0070*/ 	.word	0xffffffff


	//   ....[16]....
        /*0074*/ 	.word	0xffffffff


	//   ....[17]....
        /*0078*/ 	.word	0xffffffff


	//   ....[18]....
        /*007c*/ 	.word	0xffffffff


	//   ....[19]....
        /*0080*/ 	.word	0xffffffff


	//   ....[20]....
        /*0084*/ 	.word	0xffffffff


	//   ....[21]....
        /*0088*/ 	.word	0xffffffff


	//   ....[22]....
        /*008c*/ 	.word	0xffffffff


	//   ....[23]....
        /*0090*/ 	.word	0x0500000f


	//   ....[24]....
        /*0094*/ 	.word	0x0500000f


	//   ....[25]....
        /*0098*/ 	.word	0x0500000f


	//   ....[26]....
        /*009c*/ 	.word	0x0500000f


	//   ....[27]....
        /*00a0*/ 	.word	0x0500000f


	//----- nvinfo : EIATTR_COOP_GROUP_INSTR_OFFSETS
	.align		4
.L_297:
        /*00a4*/ 	.byte	0x04, 0x28
        /*00a6*/ 	.short	(.L_299 - .L_298)


	//   ....[0]....
.L_298:
        /*00a8*/ 	.word	0x00001890


	//   ....[1]....
        /*00ac*/ 	.word	0x000018b0


	//   ....[2]....
        /*00b0*/ 	.word	0x000018d0


	//   ....[3]....
        /*00b4*/ 	.word	0x000018f0


	//   ....[4]....
        /*00b8*/ 	.word	0x00001910


	//   ....[5]....
        /*00bc*/ 	.word	0x00005090


	//   ....[6]....
        /*00c0*/ 	.word	0x000050d0


	//   ....[7]....
        /*00c4*/ 	.word	0x00005150


	//   ....[8]....
        /*00c8*/ 	.word	0x000051c0


	//   ....[9]....
        /*00cc*/ 	.word	0x00005240


	//   ....[10]....
        /*00d0*/ 	.word	0x000052b0


	//   ....[11]....
        /*00d4*/ 	.word	0x000052d0


	//   ....[12]....
        /*00d8*/ 	.word	0x000052f0


	//   ....[13]....
        /*00dc*/ 	.word	0x00005310


	//   ....[14]....
        /*00e0*/ 	.word	0x00005a30


	//   ....[15]....
        /*00e4*/ 	.word	0x00005ab0


	//   ....[16]....
        /*00e8*/ 	.word	0x00005ae0


	//   ....[17]....
        /*00ec*/ 	.word	0x00005b30


	//   ....[18]....
        /*00f0*/ 	.word	0x00005b80


	//   ....[19]....
        /*00f4*/ 	.word	0x00005be0


	//   ....[20]....
        /*00f8*/ 	.word	0x00005c00


	//   ....[21]....
        /*00fc*/ 	.word	0x00005c20


	//   ....[22]....
        /*0100*/ 	.word	0x00005c50


	//   ....[23]....
        /*0104*/ 	.word	0x000084f0


	//   ....[24]....
        /*0108*/ 	.word	0x00008550


	//   ....[25]....
        /*010c*/ 	.word	0x000085b0


	//   ....[26]....
        /*0110*/ 	.word	0x00008610


	//   ....[27]....
        /*0114*/ 	.word	0x00008670


	//----- nvinfo : EIATTR_SYSCALL_OFFSETS
	.align		4
.L_299:
        /*0118*/ 	.byte	0x04, 0x46
        /*011a*/ 	.short	(.L_301 - .L_300)


	//   ....[0]....
.L_300:
        /*011c*/ 	.word	0x00000df0


	//----- nvinfo : EIATTR_EXIT_INSTR_OFFSETS
	.align		4
.L_301:
        /*0120*/ 	.byte	0x04, 0x1c
        /*0122*/ 	.short	(.L_303 - .L_302)


	//   ....[0]....
.L_302:
        /*0124*/ 	.word	0x000000b0


	//   ....[1]....
        /*0128*/ 	.word	0x00008270


	//   ....[2]....
        /*012c*/ 	.word	0x000082e0


	//   ....[3]....
        /*0130*/ 	.word	0x000084a0


	//----- nvinfo : EIATTR_CRS_STACK_SIZE
	.align		4
.L_303:
        /*0134*/ 	.byte	0x04, 0x1e
        /*0136*/ 	.short	(.L_305 - .L_304)
.L_304:
        /*0138*/ 	.word	0x00000000


	//----- nvinfo : EIATTR_CBANK_PARAM_SIZE
	.align		4
.L_305:
        /*013c*/ 	.byte	0x03, 0x19
        /*013e*/ 	.short	0x0128


	//----- nvinfo : EIATTR_PARAM_CBANK
	.align		4
        /*0140*/ 	.byte	0x04, 0x0a
        /*0142*/ 	.short	(.L_307 - .L_306)
	.align		4
.L_306:
        /*0144*/ 	.word	index@(.nv.constant0._ZN4mmha33masked_multihead_attention_kernelIfLi48ELi64ELi1ELi16ELi256ELb1ELb1EEEv26Multihead_attention_paramsIT_XT5_EE)
        /*0148*/ 	.short	0x0210
        /*014a*/ 	.short	0x0128


	//----- nvinfo : EIATTR_SW_WAR
	.align		4
.L_307:
        /*014c*/ 	.byte	0x04, 0x36
        /*014e*/ 	.short	(.L_309 - .L_308)
.L_308:
        /*0150*/ 	.word	0x00000008
.L_309:


//--------------------- .nv.info._ZN4mmha33masked_multihead_attention_kernelIfLi48ELi64ELi2ELi16ELi128ELb1ELb1EEEv26Multihead_attention_paramsIT_XT5_EE --------------------------
	.section	.nv.info._ZN4mmha33masked_multihead_attention_kernelIfLi48ELi64ELi2ELi16ELi128ELb1ELb1EEEv26Multihead_attention_paramsIT_XT5_EE,"",@"SHT_CUDA_INFO"
	.sectionflags	@""
	.align	4


	//----- nvinfo : EIATTR_CUDA_API_VERSION
	.align		4
        /*0000*/ 	.byte	0x04, 0x37
        /*0002*/ 	.short	(.L_311 - .L_310)
.L_310:
        /*0004*/ 	.word	0x00000082


	//----- nvinfo : EIATTR_KPARAM_INFO
	.align		4
.L_311:
        /*0008*/ 	.byte	0x04, 0x17
        /*000a*/ 	.short	(.L_313 - .L_312)
.L_312:
        /*000c*/ 	.word	0x00000000
        /*0010*/ 	.short	0x0000
        /*0012*/ 	.short	0x0000
        /*0014*/ 	.byte	0x00, 0xf0, 0xa1, 0x04


	//----- nvinfo : EIATTR_SPARSE_MMA_MASK
	.align		4
.L_313:
        /*0018*/ 	.byte	0x03, 0x50
        /*001a*/ 	.short	0x0000


	//----- nvinfo : EIATTR_MAXREG_COUNT
	.align		4
        /*001c*/ 	.byte	0x03, 0x1b
        /*001e*/ 	.short	0x00ff


	//----- nvinfo : EIATTR_NUM_BARRIERS
	.align		4
        /*0020*/ 	.byte	0x02, 0x4c
        /*0022*/ 	.byte	0x01
	.zero		1


	//----- nvinfo : EIATTR_EXTERNS
	.align		4
        /*0024*/ 	.byte	0x04, 0x0f
        /*0026*/ 	.short	(.L_315 - .L_314)


	//   ....[0]....
	.align		4
.L_314:
        /*0028*/ 	.word	index@(__assertfail)


	//----- nvinfo : EIATTR_MERCURY_ISA_VERSION
	.align		4
.L_315:
        /*002c*/ 	.byte	0x03, 0x5f
        /*002e*/ 	.short	0x0101


	//----- nvinfo : EIATTR_COOP_GROUP_MASK_REGIDS
	.align		4
        /*0030*/ 	.byte	0x04, 0x29
        /*0032*/ 	.short	(.L_317 - .L_316)


	//   ....[0]....
.L_316:
        /*0034*/ 	.word	0xffffffff


	//   ....[1]....
        /*0038*/ 	.word	0xffffffff


	//   ....[2]....
        /*003c*/ 	.word	0xffffffff


	//   ....[3]....
        /*0040*/ 	.word	0xffffffff


	//   ....[4]....
        /*0044*/ 	.word	0xffffffff


	//   ....[5]....
        /*0048*/ 	.word	0xffffffff


	//   ....[6]....
        /*004c*/ 	.word	0xffffffff


	//   ....[7]....
        /*0050*/ 	.word	0xffffffff


	//   ....[8]....
        /*0054*/ 	.word	0xffffffff


	//   ....[9]....
        /*0058*/ 	.word	0xffffffff


	//   ....[10]....
        /*005c*/ 	.word	0xffffffff


	//   ....[11]....
        /*0060*/ 	.word	0xffffffff


	//   ....[12]....
        /*0064*/ 	.word	0xffffffff


	//   ....[13]....
        /*0068*/ 	.word	0xffffffff


	//   ....[14]....
        /*006c*/ 	.word	0xffffffff


	//   ....[15]....
        /*0070*/ 	.word	0xffffffff


	//   ....[16]....
        /*0074*/ 	.word	0xffffffff


	//   ....[17]....
        /*0078*/ 	.word	0xffffffff


	//   ....[18]....
        /*007c*/ 	.word	0xffffffff


	//   ....[19]....
        /*0080*/ 	.word	0xffffffff


	//   ....[20]....
        /*0084*/ 	.word	0xffffffff


	//   ....[21]....
        /*0088*/ 	.word	0x0500000f


	//   ....[22]....
        /*008c*/ 	.word	0x0500000f


	//   ....[23]....
        /*0090*/ 	.word	0x0500000f


	//   ....[24]....
        /*0094*/ 	.word	0x0500000f


	//   ....[25]....
        /*0098*/ 	.word	0x0500000f


	//   ....[26]....
        /*009c*/ 	.word	0x0500000f


	//   ....[27]....
        /*00a0*/ 	.word	0x0500000f


	//   ....[28]....
        /*00a4*/ 	.word	0x0500000f


	//   ....[29]....
        /*00a8*/ 	.word	0x0500000f


	//   ....[30]....
        /*00ac*/ 	.word	0x0500000f


	//----- nvinfo : EIATTR_COOP_GROUP_INSTR_OFFSETS
	.align		4
.L_317:
        /*00b0*/ 	.byte	0x04, 0x28
        /*00b2*/ 	.short	(.L_319 - .L_318)


	//   ....[0]....
.L_318:
        /*00b4*/ 	.word	0x00001860


	//   ....[1]....
        /*00b8*/ 	.word	0x00001880


	//   ....[2]....
        /*00bc*/ 	.word	0x000018a0


	//   ....[3]....
        /*00c0*/ 	.word	0x000018c0


	//   ....[4]....
        /*00c4*/ 	.word	0x000018e0


	//   ....[5]....
        /*00c8*/ 	.word	0x00004630


	//   ....[6]....
        /*00cc*/ 	.word	0x000048a0


	//   ....[7]....
        /*00d0*/ 	.word	0x000048c0


	//   ....[8]....
        /*00d4*/ 	.word	0x000048e0


	//   ....[9]....
        /*00d8*/ 	.word	0x00004900


	//   ....[10]....
        /*00dc*/ 	.word	0x00004aa0


	//   ....[11]....
        /*00e0*/ 	.word	0x00004ac0


	//   ....[12]....
        /*00e4*/ 	.word	0x00004ae0


	//   ....[13]....
        /*00e8*/ 	.word	0x00005240


	//   ....[14]....
        /*00ec*/ 	.word	0x000052c0


	//   ....[15]....
        /*00f0*/ 	.word	0x000052f0


	//   ....[16]....
        /*00f4*/ 	.word	0x00005340


	//   ....[17]....
        /*00f8*/ 	.word	0x00005390


	//   ....[18]....
        /*00fc*/ 	.word	0x000053f0


	//   ....[19]....
        /*0100*/ 	.word	0x00005410


	//   ....[20]....
        /*0104*/ 	.word	0x00005440


	//   ....[21]....
        /*0108*/ 	.word	0x00007c00


	//   ....[22]....
        /*010c*/ 	.word	0x00007c60


	//   ....[23]....
        /*0110*/ 	.word	0x00007cc0


	//   ....[24]....
        /*0114*/ 	.word	0x00007d20


	//   ....[25]....
        /*0118*/ 	.word	0x00007d80


	//   ....[26]....
        /*011c*/ 	.word	0x00007e00


	//   ....[27]....
        /*0120*/ 	.word	0x00007ea0


	//   ....[28]....
        /*0124*/ 	.word	0x00007f20


	//   ....[29]....
        /*0128*/ 	.word	0x00007f80


	//   ....[30]....
        /*012c*/ 	.word	0x00007fe0


	//----- nvinfo : EIATTR_SYSCALL_OFFSETS
	.align		4
.L_319:
        /*0130*/ 	.byte	0x04, 0x46
        /*0132*/ 	.short	(.L_321 - .L_320)


	//   ....[0]....
.L_320:
        /*0134*/ 	.word	0x00000dc0


	//----- nvinfo : EIATTR_EXIT_INSTR_OFFSETS
	.align		4
.L_321:
        /*0138*/ 	.byte	0x04, 0x1c
        /*013a*/ 	.short	(.L_323 - .L_322)


	//   ....[0]....
.L_322:
        /*013c*/ 	.word	0x000000b0


	//   ....[1]....
        /*0140*/ 	.word	0x00007980


	//   ....[2]....
        /*0144*/ 	.word	0x000079f0


	//   ....[3]....
        /*0148*/ 	.word	0x00007bb0


	//----- nvinfo : EIATTR_CRS_STACK_SIZE
	.align		4
.L_323:
        /*014c*/ 	.byte	0x04, 0x1e
        /*014e*/ 	.short	(.L_325 - .L_324)
.L_324:
        /*0150*/ 	.word	0x00000000


	//----- nvinfo : EIATTR_CBANK_PARAM_SIZE
	.align		4
.L_325:
        /*0154*/ 	.byte	0x03, 0x19
        /*0156*/ 	.short	0x0128


	//----- nvinfo : EIATTR_PARAM_CBANK
	.align		4
        /*0158*/ 	.byte	0x04, 0x0a
        /*015a*/ 	.short	(.L_327 - .L_326)
	.align		4
.L_326:
        /*015c*/ 	.word	index@(.nv.constant0._ZN4mmha33masked_multihead_attention_kernelIfLi48ELi64ELi2ELi16ELi128ELb1ELb1EEEv26Multihead_attention_paramsIT_XT5_EE)
        /*0160*/ 	.short	0x0210
        /*0162*/ 	.short	0x0128


	//----- nvinfo : EIATTR_SW_WAR
	.align		4
.L_327:
        /*0164*/ 	.byte	0x04, 0x36
        /*0166*/ 	.short	(.L_329 - .L_328)
.L_328:
        /*0168*/ 	.word	0x00000008
.L_329:


//--------------------- .nv.info._ZN4mmha33masked_multihead_attention_kernelIfLi48ELi64ELi4ELi16ELi64ELb1ELb1EEEv26Multihead_attention_paramsIT_XT5_EE --------------------------
	.section	.nv.info._ZN4mmha33masked_multihead_attention_kernelIfLi48ELi64ELi4ELi16ELi64ELb1ELb1EEEv26Multihead_attention_paramsIT_XT5_EE,"",@"SHT_CUDA_INFO"
	.sectionflags	@""
	.align	4


	//----- nvinfo : EIATTR_CUDA_API_VERSION
	.align		4
        /*0000*/ 	.byte	0x04, 0x37
        /*0002*/ 	.short	(.L_331 - .L_330)
.L_330:
        /*0004*/ 	.word	0x00000082


	//----- nvinfo : EIATTR_KPARAM_INFO
	.align		4
.L_331:
        /*0008*/ 	.byte	0x04, 0x17
        /*000a*/ 	.short	(.L_333 - .L_332)
.L_332:
        /*000c*/ 	.word	0x00000000
        /*0010*/ 	.short	0x0000
        /*0012*/ 	.short	0x0000
        /*0014*/ 	.byte	0x00, 0xf0, 0xa1, 0x04


	//----- nvinfo : EIATTR_SPARSE_MMA_MASK
	.align		4
.L_333:
        /*0018*/ 	.byte	0x03, 0x50
        /*001a*/ 	.short	0x0000


	//----- nvinfo : EIATTR_MAXREG_COUNT
	.align		4
        /*001c*/ 	.byte	0x03, 0x1b
        /*001e*/ 	.short	0x00ff


	//----- nvinfo : EIATTR_NUM_BARRIERS
	.align		4
        /*0020*/ 	.byte	0x02, 0x4c
        /*0022*/ 	.byte	0x01
	.zero		1


	//----- nvinfo : EIATTR_EXTERNS
	.align		4
        /*0024*/ 	.byte	0x04, 0x0f
        /*0026*/ 	.short	(.L_335 - .L_334)


	//   ....[0]....
	.align		4
.L_334:
        /*0028*/ 	.word	index@(__assertfail)


	//----- nvinfo : EIATTR_MERCURY_ISA_VERSION
	.align		4
.L_335:
        /*002c*/ 	.byte	0x03, 0x5f
        /*002e*/ 	.short	0x0101


	//----- nvinfo : EIATTR_COOP_GROUP_MASK_REGIDS
	.align		4
        /*0030*/ 	.byte	0x04, 0x29
        /*0032*/ 	.short	(.L_337 - .L_336)


	//   ....[0]....
.L_336:
        /*0034*/ 	.word	0xffffffff


	//   ....[1]....
        /*0038*/ 	.word	0xffffffff


	//   ....[2]....
        /*003c*/ 	.word	0xffffffff


	//   ....[3]....
        /*0040*/ 	.word	0xffffffff


	//   ....[4]....
        /*0044*/ 	.word	0xffffffff


	//   ....[5]....
        /*0048*/ 	.word	0xffffffff


	//   ....[6]....
        /*004c*/ 	.word	0xffffffff


	//   ....[7]....
        /*0050*/ 	.word	0xffffffff


	//   ....[8]....
        /*0054*/ 	.word	0xffffffff


	//   ....[9]....
        /*0058*/ 	.word	0xffffffff


	//   ....[10]....
        /*005c*/ 	.word	0xffffffff


	//   ....[11]....
        /*0060*/ 	.word	0xffffffff


	//   ....[12]....
        /*0064*/ 	.word	0xffffffff


	//   ....[13]....
        /*0068*/ 	.word	0xffffffff


	//   ....[14]....
        /*006c*/ 	.word	0xffffffff


	//   ....[15]....
        /*0070*/ 	.word	0xffffffff


	//   ....[16]....
        /*0074*/ 	.word	0xffffffff


	//   ....[17]....
        /*0078*/ 	.word	0xffffffff


	//   ....[18]....
        /*007c*/ 	.word	0xffffffff


	//   ....[19]....
        /*0080*/ 	.word	0x0500000f


	//   ....[20]....
        /*0084*/ 	.word	0x0500000f


	//   ....[21]....
        /*0088*/ 	.word	0x0500000f


	//   ....[22]....
        /*008c*/ 	.word	0x0500000f


	//   ....[23]....
        /*0090*/ 	.word	0x0500000f


	//   ....[24]....
        /*0094*/ 	.word	0x0500000f


	//   ....[25]....
        /*0098*/ 	.word	0x0500000f


	//   ....[26]....
        /*009c*/ 	.word	0x0500000f


	//   ....[27]....
        /*00a0*/ 	.word	0x0500000f


	//   ....[28]....
        /*00a4*/ 	.word	0x0500000f


	//----- nvinfo : EIATTR_COOP_GROUP_INSTR_OFFSETS
	.align		4
.L_337:
        /*00a8*/ 	.byte	0x04, 0x28
        /*00aa*/ 	.short	(.L_339 - .L_338)


	//   ....[0]....
.L_338:
        /*00ac*/ 	.word	0x000018c0


	//   ....[1]....
        /*00b0*/ 	.word	0x000018e0


	//   ....[2]....
        /*00b4*/ 	.word	0x00001900


	//   ....[3]....
        /*00b8*/ 	.word	0x00001920


	//   ....[4]....
        /*00bc*/ 	.word	0x00001940


	//   ....[5]....
        /*00c0*/ 	.word	0x00004430


	//   ....[6]....
        /*00c4*/ 	.word	0x00004450


	//   ....[7]....
        /*00c8*/ 	.word	0x000046a0


	//   ....[8]....
        /*00cc*/ 	.word	0x000046c0


	//   ....[9]....
        /*00d0*/ 	.word	0x000046e0


	//   ....[10]....
        /*00d4*/ 	.word	0x00004850


	//   ....[11]....
        /*00d8*/ 	.word	0x00004880


	//   ....[12]....
        /*00dc*/ 	.word	0x00004f90


	//   ....[13]....
        /*00e0*/ 	.word	0x00005010


	//   ....[14]....
        /*00e4*/ 	.word	0x00005040


	//   ....[15]....
        /*00e8*/ 	.word	0x00005090


	//   ....[16]....
        /*00ec*/ 	.word	0x000050f0


	//   ....[17]....
        /*00f0*/ 	.word	0x00005150


	//   ....[18]....
        /*00f4*/ 	.word	0x00005170


	//   ....[19]....
        /*00f8*/ 	.word	0x00007840


	//   ....[20]....
        /*00fc*/ 	.word	0x000078a0


	//   ....[21]....
        /*0100*/ 	.word	0x00007900


	//   ....[22]....
        /*0104*/ 	.word	0x00007960


	//   ....[23]....
        /*0108*/ 	.word	0x000079c0


	//   ....[24]....
        /*010c*/ 	.word	0x00007a40


	//   ....[25]....
        /*0110*/ 	.word	0x00007ac0


	//   ....[26]....
        /*0114*/ 	.word	0x00007b50


	//   ....[27]....
        /*0118*/ 	.word	0x00007bd0


	//   ....[28]....
        /*011c*/ 	.word	0x00007c30


	//----- nvinfo : EIATTR_SYSCALL_OFFSETS
	.align		4
.L_339:
        /*0120*/ 	.byte	0x04, 0x46
        /*0122*/ 	.short	(.L_341 - .L_340)


	//   ....[0]....
.L_340:
        /*0124*/ 	.word	0x00000e00


	//----- nvinfo : EIATTR_EXIT_INSTR_OFFSETS
	.align		4
.L_341:
        /*0128*/ 	.byte	0x04, 0x1c
        /*012a*/ 	.short	(.L_343 - .L_342)


	//   ....[0]....
.L_342:
        /*012c*/ 	.word	0x000000b0


	//   ....[1]....
        /*0130*/ 	.word	0x000075c0


	//   ....[2]....
        /*0134*/ 	.word	0x00007630


	//   ....[3]....
        /*0138*/ 	.word	0x000077f0


	//----- nvinfo : EIATTR_CRS_STACK_SIZE
	.align		4
.L_343:
        /*013c*/ 	.byte	0x04, 0x1e
        /*013e*/ 	.short	(.L_345 - .L_344)
.L_344:
        /*0140*/ 	.word	0x00000000


	//----- nvinfo : EIATTR_CBANK_PARAM_SIZE
	.align		4
.L_345:
        /*0144*/ 	.byte	0x03, 0x19
        /*0146*/ 	.short	0x0128


	//----- nvinfo : EIATTR_PARAM_CBANK
	.align		4
        /*0148*/ 	.byte	0x04, 0x0a
        /*014a*/ 	.short	(.L_347 - .L_346)
	.align		4
.L_346:
        /*014c*/ 	.word	index@(.nv.constant0._ZN4mmha33masked_multihead_attention_kernelIfLi48ELi64ELi4ELi16ELi64ELb1ELb1EEEv26Multihead_attention_paramsIT_XT5_EE)
        /*0150*/ 	.short	0x0210
        /*0152*/ 	.short	0x0128


	//----- nvinfo : EIATTR_SW_WAR
	.align		4
.L_347:
        /*0154*/ 	.byte	0x04, 0x36
        /*0156*/ 	.short	(.L_349 - .L_348)
.L_348:
        /*0158*/ 	.word	0x00000008
.L_349:


//--------------------- .nv.info._ZN4mmha33masked_multihead_attention_kernelIfLi48ELi64ELi1ELi16ELi256ELb1ELb0EEEv26Multihead_attention_paramsIT_XT5_EE --------------------------
	.section	.nv.info._ZN4mmha33masked_multihead_attention_kernelIfLi48ELi64ELi1ELi16ELi256ELb1ELb0EEEv26Multihead_attention_paramsIT_XT5_EE,"",@"SHT_CUDA_INFO"
	.sectionflags	@""
	.align	4


	//----- nvinfo : EIATTR_CUDA_API_VERSION
	.align		4
        /*0000*/ 	.byte	0x04, 0x37
        /*0002*/ 	.short	(.L_351 - .L_350)
.L_350:
        /*0004*/ 	.word	0x00000082


	//----- nvinfo : EIATTR_KPARAM_INFO
	.align		4
.L_351:
        /*0008*/ 	.byte	0x04, 0x17
        /*000a*/ 	.short	(.L_353 - .L_352)
.L_352:
        /*000c*/ 	.word	0x00000000
        /*0010*/ 	.short	0x0000
        /*0012*/ 	.short	0x0000
        /*0014*/ 	.byte	0x00, 0xf0, 0xa1, 0x04


	//----- nvinfo : EIATTR_SPARSE_MMA_MASK
	.align		4
.L_353:
        /*0018*/ 	.byte	0x03, 0x50
        /*001a*/ 	.short	0x0000


	//----- nvinfo : EIATTR_MAXREG_COUNT
	.align		4
        /*001c*/ 	.byte	0x03, 0x1b
        /*001e*/ 	.short	0x00ff


	//----- nvinfo : EIATTR_NUM_BARRIERS
	.align		4
        /*0020*/ 	.byte	0x02, 0x4c
        /*0022*/ 	.byte	0x01
	.zero		1


	//----- nvinfo : EIATTR_EXTERNS
	.align		4
        /*0024*/ 	.byte	0x04, 0x0f
        /*0026*/ 	.short	(.L_355 - .L_354)


	//   ....[0]....
	.align		4
.L_354:
        /*0028*/ 	.word	index@(__assertfail)


	//----- nvinfo : EIATTR_MERCURY_ISA_VERSION
	.align		4
.L_355:
        /*002c*/ 	.byte	0x03, 0x5f
        /*002e*/ 	.short	0x0101


	//----- nvinfo : EIATTR_COOP_GROUP_MASK_REGIDS
	.align		4
        /*0030*/ 	.byte	0x04, 0x29
        /*0032*/ 	.short	(.L_357 - .L_356)


	//   ....[0]....
.L_356:
        /*0034*/ 	.word	0xffffffff


	//   ....[1]....
        /*0038*/ 	.word	0xffffffff


	//   ....[2]....
        /*003c*/ 	.word	0xffffffff


	//   ....[3]....
        /*0040*/ 	.word	0xffffffff


	//   ....[4]....
        /*0044*/ 	.word	0xffffffff


	//   ....[5]....
        /*0048*/ 	.word	0xffffffff


	//   ....[6]....
        /*004c*/ 	.word	0xffffffff


	//   ....[7]....
        /*0050*/ 	.word	0xffffffff


	//   ....[8]....
        /*0054*/ 	.word	0xffffffff


	//   ....[9]....
        /*0058*/ 	.word	0xffffffff


	//   ....[10]....
        /*005c*/ 	.word	0xffffffff


	//   ....[11]....
        /*0060*/ 	.word	0xffffffff


	//   ....[12]....
        /*0064*/ 	.word	0xffffffff


	//   ....[13]....
        /*0068*/ 	.word	0xffffffff


	//   ....[14]....
        /*006c*/ 	.word	0xffffffff


	//   ....[15]....
        /*0070*/ 	.word	0xffffffff


	//   ....[16]....
        /*0074*/ 	.word	0xffffffff


	//   ....[17]....
        /*0078*/ 	.word	0xffffffff


	//   ....[18]....
        /*007c*/ 	.word	0xffffffff


	//   ....[19]....
        /*0080*/ 	.word	0xffffffff


	//   ....[20]....
        /*0084*/ 	.word	0xffffffff


	//   ....[21]....
        /*0088*/ 	.word	0xffffffff


	//   ....[22]....
        /*008c*/ 	.word	0xffffffff


	//   ....[23]....
        /*0090*/ 	.word	0x0500000f


	//   ....[24]....
        /*0094*/ 	.word	0x0500000f


	//   ....[25]....
        /*0098*/ 	.word	0x0500000f


	//   ....[26]....
        /*009c*/ 	.word	0x0500000f


	//   ....[27]....
        /*00a0*/ 	.word	0x0500000f


	//----- nvinfo : EIATTR_COOP_GROUP_INSTR_OFFSETS
	.align		4
.L_357:
        /*00a4*/ 	.byte	0x04, 0x28
        /*00a6*/ 	.short	(.L_359 - .L_358)


	//   ....[0]....
.L_358:
        /*00a8*/ 	.word	0x00001890


	//   ....[1]....
        /*00ac*/ 	.word	0x000018b0


	//   ....[2]....
        /*00b0*/ 	.word	0x000018d0


	//   ....[3]....
        /*00b4*/ 	.word	0x000018f0


	//   ....[4]....
        /*00b8*/ 	.word	0x00001910


	//   ....[5]....
        /*00bc*/ 	.word	0x00004a10


	//   ....[6]....
        /*00c0*/ 	.word	0x00004a50


	//   ....[7]....
        /*00c4*/ 	.word	0x00004ad0


	//   ....[8]....
        /*00c8*/ 	.word	0x00004b40


	//   ....[9]....
        /*00cc*/ 	.word	0x00004bc0


	//   ....[10]....
        /*00d0*/ 	.word	0x00004c30


	//   ....[11]....
        /*00d4*/ 	.word	0x00004c50


	//   ....[12]....
        /*00d8*/ 	.word	0x00004c70


	//   ....[13]....
        /*00dc*/ 	.word	0x00004c90


	//   ....[14]....
        /*00e0*/ 	.word	0x000053b0


	//   ....[15]....
        /*00e4*/ 	.word	0x00005430


	//   ....[16]....
        /*00e8*/ 	.word	0x00005460


	//   ....[17]....
        /*00ec*/ 	.word	0x000054b0


	//   ....[18]....
        /*00f0*/ 	.word	0x00005500


	//   ....[19]....
        /*00f4*/ 	.word	0x00005560


	//   ....[20]....
        /*00f8*/ 	.word	0x00005580


	//   ....[21]....
        /*00fc*/ 	.word	0x000055a0


	//   ....[22]....
        /*0100*/ 	.word	0x000055d0


	//   ....[23]....
        /*0104*/ 	.word	0x00007a70


	//   ....[24]....
        /*0108*/ 	.word	0x00007ad0


	//   ....[25]....
        /*010c*/ 	.word	0x00007b30


	//   ....[26]....
        /*0110*/ 	.word	0x00007b90


	//   ....[27]....
        /*0114*/ 	.word	0x00007bf0


	//----- nvinfo : EIATTR_SYSCALL_OFFSETS
	.align		4
.L_359:
        /*0118*/ 	.byte	0x04, 0x46
        /*011a*/ 	.short	(.L_361 - .L_360)


	//   ....[0]....
.L_360:
        /*011c*/ 	.word	0x00000df0


	//----- nvinfo : EIATTR_EXIT_INSTR_OFFSETS
	.align		4
.L_361:
        /*0120*/ 	.byte	0x04, 0x1c
        /*0122*/ 	.short	(.L_363 - .L_362)


	//   ....[0]....
.L_362:
        /*0124*/ 	.word	0x000000b0


	//   ....[1]....
        /*0128*/ 	.word	0x000077f0


	//   ....[2]....
        /*012c*/ 	.word	0x00007860


	//   ....[3]....
        /*0130*/ 	.word	0x00007a20


	//----- nvinfo : EIATTR_CRS_STACK_SIZE
	.align		4
.L_363:
        /*0134*/ 	.byte	0x04, 0x1e
        /*0136*/ 	.short	(.L_365 - .L_364)
.L_364:
        /*0138*/ 	.word	0x00000000


	//----- nvinfo : EIATTR_CBANK_PARAM_SIZE
	.align		4
.L_365:
        /*013c*/ 	.byte	0x03, 0x19
        /*013e*/ 	.short	0x0128


	//----- nvinfo : EIATTR_PARAM_CBANK
	.align		4
        /*0140*/ 	.byte	0x04, 0x0a
        /*0142*/ 	.short	(.L_367 - .L_366)
	.align		4
.L_366:
        /*0144*/ 	.word	index@(.nv.constant0._ZN4mmha33masked_multihead_attention_kernelIfLi48ELi64ELi1ELi16ELi256ELb1ELb0EEEv26Multihead_attention_paramsIT_XT5_EE)
        /*0148*/ 	.short	0x0210
        /*014a*/ 	.short	0x0128


	//----- nvinfo : EIATTR_SW_WAR
	.align		4
.L_367:
        /*014c*/ 	.byte	0x04, 0x36
        /*014e*/ 	.short	(.L_369 - .L_368)
.L_368:
        /*0150*/ 	.word	0x00000008
.L_369:


//--------------------- .nv.info._ZN4mmha33masked_multihead_attention_kernelIfLi48ELi64ELi2ELi16ELi128ELb1ELb0EEEv26Multihead_attention_paramsIT_XT5_EE --------------------------
	.section	.nv.info._ZN4mmha33masked_multihead_attention_kernelIfLi48ELi64ELi2ELi16ELi128ELb1ELb0EEEv26Multihead_attention_paramsIT_XT5_EE,"",@"SHT_CUDA_INFO"
	.sectionflags	@""
	.align	4


	//----- nvinfo : EIATTR_CUDA_API_VERSION
	.align		4
        /*0000*/ 	.byte	0x04, 0x37
        /*0002*/ 	.short	(.L_371 - .L_370)
.L_370:
        /*0004*/ 	.word	0x00000082


	//----- nvinfo : EIATTR_KPARAM_INFO
	.align		4
.L_371:
        /*0008*/ 	.byte	0x04, 0x17
        /*000a*/ 	.short	(.L_373 - .L_372)
.L_372:
        /*000c*/ 	.word	0x00000000
        /*0010*/ 	.short	0x0000
        /*0012*/ 	.short	0x0000
        /*0014*/ 	.byte	0x00, 0xf0, 0xa1, 0x04


	//----- nvinfo : EIATTR_SPARSE_MMA_MASK
	.align		4
.L_373:
        /*0018*/ 	.byte	0x03, 0x50
        /*001a*/ 	.short	0x0000


	//----- nvinfo : EIATTR_MAXREG_COUNT
	.align		4
        /*001c*/ 	.byte	0x03, 0x1b
        /*001e*/ 	.short	0x00ff


	//----- nvinfo : EIATTR_NUM_BARRIERS
	.align		4
        /*0020*/ 	.byte	0x02, 0x4c
        /*0022*/ 	.byte	0x01
	.zero		1


	//----- nvinfo : EIATTR_EXTERNS
	.align		4
        /*0024*/ 	.byte	0x04, 0x0f
        /*0026*/ 	.short	(.L_375 - .L_374)


	//   ....[0]....
	.align		4
.L_374:
        /*0028*/ 	.word	index@(__assertfail)


	//----- nvinfo : EIATTR_MERCURY_ISA_VERSION
	.align		4
.L_375:
        /*002c*/ 	.byte	0x03, 0x5f
        /*002e*/ 	.short	0x0101


	//----- nvinfo : EIATTR_COOP_GROUP_MASK_REGIDS
	.align		4
        /*0030*/ 	.byte	0x04, 0x29
        /*0032*/ 	.short	(.L_377 - .L_376)


	//   ....[0]....
.L_376:
        /*0034*/ 	.word	0xffffffff


	//   ....[1]....
        /*0038*/ 	.word	0xffffffff


	//   ....[2]....
        /*003c*/ 	.word	0xffffffff


	//   ....[3]....
        /*0040*/ 	.word	0xffffffff


	//   ....[4]....
        /*0044*/ 	.word	0xffffffff


	//   ....[5]....
        /*0048*/ 	.word	0xffffffff


	//   ....[6]....
        /*004c*/ 	.word	0xffffffff


	//   ....[7]....
        /*0050*/ 	.word	0xffffffff


	//   ....[8]....
        /*0054*/ 	.word	0xffffffff


	//   ....[9]....
        /*0058*/ 	.word	0xffffffff


	//   ....[10]....
        /*005c*/ 	.word	0xffffffff


	//   ....[11]....
        /*0060*/ 	.word	0xffffffff


	//   ....[12]....
        /*0064*/ 	.word	0xffffffff


	//   ....[13]....
        /*0068*/ 	.word	0xffffffff


	//   ....[14]....
        /*006c*/ 	.word	0xffffffff


	//   ....[15]....
        /*0070*/ 	.word	0xffffffff


	//   ....[16]....
        /*0074*/ 	.word	0xffffffff


	//   ....[17]....
        /*0078*/ 	.word	0xffffffff


	//   ....[18]....
        /*007c*/ 	.word	0xffffffff


	//   ....[19]....
        /*0080*/ 	.word	0xffffffff


	//   ....[20]....
        /*0084*/ 	.word	0xffffffff


	//   ....[21]....
        /*0088*/ 	.word	0x0500000f


	//   ....[22]....
        /*008c*/ 	.word	0x0500000f


	//   ....[23]....
        /*0090*/ 	.word	0x0500000f


	//   ....[24]....
        /*0094*/ 	.word	0x0500000f


	//   ....[25]....
        /*0098*/ 	.word	0x0500000f


	//   ....[26]....
        /*009c*/ 	.word	0x0500000f


	//   ....[27]....
        /*00a0*/ 	.word	0x0500000f


	//   ....[28]....
        /*00a4*/ 	.word	0x0500000f


	//   ....[29]....
        /*00a8*/ 	.word	0x0500000f


	//   ....[30]....
        /*00ac*/ 	.word	0x0500000f


	//----- nvinfo : EIATTR_COOP_GROUP_INSTR_OFFSETS
	.align		4
.L_377:
        /*00b0*/ 	.byte	0x04, 0x28
        /*00b2*/ 	.short	(.L_379 - .L_378)


	//   ....[0]....
.L_378:
        /*00b4*/ 	.word	0x00001860


	//   ....[1]....
        /*00b8*/ 	.word	0x00001880


	//   ....[2]....
        /*00bc*/ 	.word	0x000018a0


	//   ....[3]....
        /*00c0*/ 	.word	0x000018c0


	//   ....[4]....
        /*00c4*/ 	.word	0x000018e0


	//   ....[5]....
        /*00c8*/ 	.word	0x000042b0


	//   ....[6]....
        /*00cc*/ 	.word	0x00004520


	//   ....[7]....
        /*00d0*/ 	.word	0x00004540


	//   ....[8]....
        /*00d4*/ 	.word	0x00004560


	//   ....[9]....
        /*00d8*/ 	.word	0x00004580


	//   ....[10]....
        /*00dc*/ 	.word	0x00004720


	//   ....[11]....
        /*00e0*/ 	.word	0x00004740


	//   ....[12]....
        /*00e4*/ 	.word	0x00004760


	//   ....[13]....
        /*00e8*/ 	.word	0x00004ec0


	//   ....[14]....
        /*00ec*/ 	.word	0x00004f40


	//   ....[15]....
        /*00f0*/ 	.word	0x00004f70


	//   ....[16]....
        /*00f4*/ 	.word	0x00004fc0


	//   ....[17]....
        /*00f8*/ 	.word	0x00005010


	//   ....[18]....
        /*00fc*/ 	.word	0x00005070


	//   ....[19]....
        /*0100*/ 	.word	0x00005090


	//   ....[20]....
        /*0104*/ 	.word	0x000050c0


	//   ....[21]....
        /*0108*/ 	.word	0x000074a0


	//   ....[22]....
        /*010c*/ 	.word	0x00007500


	//   ....[23]....
        /*0110*/ 	.word	0x00007560


	//   ....[24]....
        /*0114*/ 	.word	0x000075c0


	//   ....[25]....
        /*0118*/ 	.word	0x00007620


	//   ....[26]....
        /*011c*/ 	.word	0x000076a0


	//   ....[27]....
        /*0120*/ 	.word	0x00007740


	//   ....[28]....
        /*0124*/ 	.word	0x000077c0


	//   ....[29]....
        /*0128*/ 	.word	0x00007820


	//   ....[30]....
        /*012c*/ 	.word	0x00007880


	//----- nvinfo : EIATTR_SYSCALL_OFFSETS
	.align		4
.L_379:
        /*0130*/ 	.byte	0x04, 0x46
        /*0132*/ 	.short	(.L_381 - .L_380)


	//   ....[0]....
.L_380:
        /*0134*/ 	.word	0x00000dc0


	//----- nvinfo : EIATTR_EXIT_INSTR_OFFSETS
	.align		4
.L_381:
        /*0138*/ 	.byte	0x04, 0x1c
        /*013a*/ 	.short	(.L_383 - .L_382)


	//   ....[0]....
.L_382:
        /*013c*/ 	.word	0x000000b0


	//   ....[1]....
        /*0140*/ 	.word	0x00007220


	//   ....[2]....
        /*0144*/ 	.word	0x00007290


	//   ....[3]....
        /*0148*/ 	.word	0x00007450


	//----- nvinfo : EIATTR_CRS_STACK_SIZE
	.align		4
.L_383:
        /*014c*/ 	.byte	0x04, 0x1e
        /*014e*/ 	.short	(.L_385 - .L_384)
.L_384:
        /*0150*/ 	.word	0x00000000


	//----- nvinfo : EIATTR_CBANK_PARAM_SIZE
	.align		4
.L_385:
        /*0154*/ 	.byte	0x03, 0x19
        /*0156*/ 	.short	0x0128


	//----- nvinfo : EIATTR_PARAM_CBANK
	.align		4
        /*0158*/ 	.byte	0x04, 0x0a
        /*015a*/ 	.short	(.L_387 - .L_386)
	.align		4
.L_386:
        /*015c*/ 	.word	index@(.nv.constant0._ZN4mmha33masked_multihead_attention_kernelIfLi48ELi64ELi2ELi16ELi128ELb1ELb0EEEv26Multihead_attention_paramsIT_XT5_EE)
        /*0160*/ 	.short	0x0210
        /*0162*/ 	.short	0x0128


	//----- nvinfo : EIATTR_SW_WAR
	.align		4
.L_387:
        /*0164*/ 	.byte	0x04, 0x36
        /*0166*/ 	.short	(.L_389 - .L_388)
.L_388:
        /*0168*/ 	.word	0x00000008
.L_389:


//--------------------- .nv.info._ZN4mmha33masked_multihead_attention_kernelIfLi48ELi64ELi4ELi16ELi64ELb1ELb0EEEv26Multihead_attention_paramsIT_XT5_EE --------------------------
	.section	.nv.info._ZN4mmha33masked_multihead_attention_kernelIfLi48ELi64ELi4ELi16ELi64ELb1ELb0EEEv26Multihead_attention_paramsIT_XT5_EE,"",@"SHT_CUDA_INFO"
	.sectionflags	@""
	.align	4


	//----- nvinfo : EIATTR_CUDA_API_VERSION
	.align		4
        /*0000*/ 	.byte	0x04, 0x37
        /*0002*/ 	.short	(.L_391 - .L_390)
.L_390:
        /*0004*/ 	.word	0x00000082


	//----- nvinfo : EIATTR_KPARAM_INFO
	.align		4
.L_391:
        /*0008*/ 	.byte	0x04, 0x17
        /*000a*/ 	.short	(.L_393 - .L_392)
.L_392:
        /*000c*/ 	.word	0x00000000
        /*0010*/ 	.short	0x0000
        /*0012*/ 	.short	0x0000
        /*0014*/ 	.byte	0x00, 0xf0, 0xa1, 0x04


	//----- nvinfo : EIATTR_SPARSE_MMA_MASK
	.align		4
.L_393:
        /*0018*/ 	.byte	0x03, 0x50
        /*001a*/ 	.short	0x0000


	//----- nvinfo : EIATTR_MAXREG_COUNT
	.align		4
        /*001c*/ 	.byte	0x03, 0x1b
        /*001e*/ 	.short	0x00ff


	//----- nvinfo : EIATTR_NUM_BARRIERS
	.align		4
        /*0020*/ 	.byte	0x02, 0x4c
        /*0022*/ 	.byte	0x01
	.zero		1


	//----- nvinfo : EIATTR_EXTERNS
	.align		4
        /*0024*/ 	.byte	0x04, 0x0f
        /*0026*/ 	.short	(.L_395 - .L_394)


	//   ....[0]....
	.align		4
.L_394:
        /*0028*/ 	.word	index@(__assertfail)


	//----- nvinfo : EIATTR_MERCURY_ISA_VERSION
	.align		4
.L_395:
        /*002c*/ 	.byte	0x03, 0x5f
        /*002e*/ 	.short	0x0101


	//----- nvinfo : EIATTR_COOP_GROUP_MASK_REGIDS
	.align		4
        /*0030*/ 	.byte	0x04, 0x29
        /*0032*/ 	.short	(.L_397 - .L_396)


	//   ....[0]....
.L_396:
        /*0034*/ 	.word	0xffffffff


	//   ....[1]....
        /*0038*/ 	.word	0xffffffff


	//   ....[2]....
        /*003c*/ 	.word	0xffffffff


	//   ....[3]....
        /*0040*/ 	.word	0xffffffff


	//   ....[4]....
        /*0044*/ 	.word	0xffffffff


	//   ....[5]....
        /*0048*/ 	.word	0xffffffff


	//   ....[6]....
        /*004c*/ 	.word	0xffffffff


	//   ....[7]....
        /*0050*/ 	.word	0xffffffff


	//   ....[8]....
        /*0054*/ 	.word	0xffffffff


	//   ....[9]....
        /*0058*/ 	.word	0xffffffff


	//   ....[10]....
        /*005c*/ 	.word	0xffffffff


	//   ....[11]....
        /*0060*/ 	.word	0xffffffff


	//   ....[12]....
        /*0064*/ 	.word	0xffffffff


	//   ....[13]....
        /*0068*/ 	.word	0xffffffff


	//   ....[14]....
        /*006c*/ 	.word	0xffffffff


	//   ....[15]....
        /*0070*/ 	.word	0xffffffff


	//   ....[16]....
        /*0074*/ 	.word	0xffffffff


	//   ....[17]....
        /*0078*/ 	.word	0xffffffff


	//   ....[18]....
        /*007c*/ 	.word	0xffffffff


	//   ....[19]....
        /*0080*/ 	.word	0x0500000f


	//   ....[20]....
        /*0084*/ 	.word	0x0500000f


	//   ....[21]....
        /*0088*/ 	.word	0x0500000f


	//   ....[22]....
        /*008c*/ 	.word	0x0500000f


	//   ....[23]....
        /*0090*/ 	.word	0x0500000f


	//   ....[24]....
        /*0094*/ 	.word	0x0500000f


	//   ....[25]....
        /*0098*/ 	.word	0x0500000f


	//   ....[26]....
        /*009c*/ 	.word	0x0500000f


	//   ....[27]....
        /*00a0*/ 	.word	0x0500000f


	//   ....[28]....
        /*00a4*/ 	.word	0x0500000f


	//----- nvinfo : EIATTR_COOP_GROUP_INSTR_OFFSETS
	.align		4
.L_397:
        /*00a8*/ 	.byte	0x04, 0x28
        /*00aa*/ 	.short	(.L_399 - .L_398)


	//   ....[0]....
.L_398:
        /*00ac*/ 	.word	0x000018c0


	//   ....[1]....
        /*00b0*/ 	.word	0x000018e0


	//   ....[2]....
        /*00b4*/ 	.word	0x00001900


	//   ....[3]....
        /*00b8*/ 	.word	0x00001920


	//   ....[4]....
        /*00bc*/ 	.word	0x00001940


	//   ....[5]....
        /*00c0*/ 	.word	0x00003ea0


	//   ....[6]....
        /*00c4*/ 	.word	0x00003ec0


	//   ....[7]....
        /*00c8*/ 	.word	0x00004110


	//   ....[8]....
        /*00cc*/ 	.word	0x00004130


	//   ....[9]....
        /*00d0*/ 	.word	0x00004150


	//   ....[10]....
        /*00d4*/ 	.word	0x000042c0


	//   ....[11]....
        /*00d8*/ 	.word	0x000042f0


	//   ....[12]....
        /*00dc*/ 	.word	0x00004a00


	//   ....[13]....
        /*00e0*/ 	.word	0x00004a80


	//   ....[14]....
        /*00e4*/ 	.word	0x00004ab0


	//   ....[15]....
        /*00e8*/ 	.word	0x00004b00


	//   ....[16]....
        /*00ec*/ 	.word	0x00004b60


	//   ....[17]....
        /*00f0*/ 	.word	0x00004bc0


	//   ....[18]....
        /*00f4*/ 	.word	0x00004be0


	//   ....[19]....
        /*00f8*/ 	.word	0x00006f40


	//   ....[20]....
        /*00fc*/ 	.word	0x00006fa0


	//   ....[21]....
        /*0100*/ 	.word	0x00007000


	//   ....[22]....
        /*0104*/ 	.word	0x00007060


	//   ....[23]....
        /*0108*/ 	.word	0x000070c0


	//   ....[24]....
        /*010c*/ 	.word	0x00007140


	//   ....[25]....
        /*0110*/ 	.word	0x000071c0


	//   ....[26]....
        /*0114*/ 	.word	0x00007250


	//   ....[27]....
        /*0118*/ 	.word	0x000072d0


	//   ....[28]....
        /*011c*/ 	.word	0x00007330


	//----- nvinfo : EIATTR_SYSCALL_OFFSETS
	.align		4
.L_399:
        /*0120*/ 	.byte	0x04, 0x46
        /*0122*/ 	.short	(.L_401 - .L_400)


	//   ....[0]....
.L_400:
        /*0124*/ 	.word	0x00000e00


	//----- nvinfo : EIATTR_EXIT_INSTR_OFFSETS
	.align		4
.L_401:
        /*0128*/ 	.byte	0x04, 0x1c
        /*012a*/ 	.short	(.L_403 - .L_402)


	//   ....[0]....
.L_402:
        /*012c*/ 	.word	0x000000b0


	//   ....[1]....
        /*0130*/ 	.word	0x00006cc0


	//   ....[2]....
        /*0134*/ 	.word	0x00006d30


	//   ....[3]....
        /*0138*/ 	.word	0x00006ef0


	//----- nvinfo : EIATTR_CRS_STACK_SIZE
	.align		4
.L_403:
        /*013c*/ 	.byte	0x04, 0x1e
        /*013e*/ 	.short	(.L_405 - .L_404)
.L_404:
        /*0140*/ 	.word	0x00000000


	//----- nvinfo : EIATTR_CBANK_PARAM_SIZE
	.align		4
.L_405:
        /*0144*/ 	.byte	0x03, 0x19
        /*0146*/ 	.short	0x0128


	//----- nvinfo : EIATTR_PARAM_CBANK
	.align		4
        /*0148*/ 	.byte	0x04, 0x0a
        /*014a*/ 	.short	(.L_407 - .L_406)
	.align		4
.L_406:
        /*014c*/ 	.word	index@(.nv.constant0._ZN4mmha33masked_multihead_attention_kernelIfLi48ELi64ELi4ELi16ELi64ELb1ELb0EEEv26Multihead_attention_paramsIT_XT5_EE)
        /*0150*/ 	.short	0x0210
        /*0152*/ 	.short	0x0128


	//----- nvinfo : EIATTR_SW_WAR
	.align		4
.L_407:
        /*0154*/ 	.byte	0x04, 0x36
        /*0156*/ 	.short	(.L_409 - .L_408)
.L_408:
        /*0158*/ 	.word	0x00000008
.L_409:


//--------------------- .nv.info._ZN4mmha33masked_multihead_attention_kernelItLi48ELi64ELi1ELi8ELi256ELb0ELb1EEEv26Multihead_attention_paramsIT_XT5_EE --------------------------
	.section	.nv.info._ZN4mmha33masked_multihead_attention_kernelItLi48ELi64ELi1ELi8ELi256ELb0ELb1EEEv26Multihead_attention_paramsIT_XT5_EE,"",@"SHT_CUDA_INFO"
	.sectionflags	@""
	.align	4


	//----- nvinfo : EIATTR_CUDA_API_VERSION
	.align		4
        /*0000*/ 	.byte	0x04, 0x37
        /*0002*/ 	.short	(.L_411 - .L_410)
.L_410:
        /*0004*/ 	.word	0x00000082


	//----- nvinfo : EIATTR_KPARAM_INFO
	.align		4
.L_411:
        /*0008*/ 	.byte	0x04, 0x17
        /*000a*/ 	.short	(.L_413 - .L_412)
.L_412:
        /*000c*/ 	.word	0x00000000
        /*0010*/ 	.short	0x0000
        /*0012*/ 	.short	0x0000
        /*0014*/ 	.byte	0x00, 0xf0, 0xa1, 0x04


	//----- nvinfo : EIATTR_SPARSE_MMA_MASK
	.align		4
.L_413:
        /*0018*/ 	.byte	0x03, 0x50
        /*001a*/ 	.short	0x0000


	//----- nvinfo : EIATTR_MAXREG_COUNT
	.align		4
        /*001c*/ 	.byte	0x03, 0x1b
        /*001e*/ 	.short	0x00ff


	//----- nvinfo : EIATTR_NUM_BARRIERS
	.align		4
        /*0020*/ 	.byte	0x02, 0x4c
        /*0022*/ 	.byte	0x01
	.zero		1


	//----- nvinfo : EIATTR_EXTERNS
	.align		4
        /*0024*/ 	.byte	0x04, 0x0f
        /*0026*/ 	.short	(.L_415 - .L_414)


	//   ....[0]....
	.align		4
.L_414:
        /*0028*/ 	.word	index@(__assertfail)


	//----- nvinfo : EIATTR_MERCURY_ISA_VERSION
	.align		4
.L_415:
        /*002c*/ 	.byte	0x03, 0x5f
        /*002e*/ 	.short	0x0101


	//----- nvinfo : EIATTR_INT_WARP_WIDE_INSTR_OFFSETS
	.align		4
        /*0030*/ 	.byte	0x04, 0x31
        /*0032*/ 	.short	(.L_417 - .L_416)


	//   ....[0]....
.L_416:
        /*0034*/ 	.word	0x000034b0


	//----- nvinfo : EIATTR_COOP_GROUP_MASK_REGIDS
	.align		4
.L_417:
        /*0038*/ 	.byte	0x04, 0x29
        /*003a*/ 	.short	(.L_419 - .L_418)


	//   ....[0]....
.L_418:
        /*003c*/ 	.word	0xffffffff


	//   ....[1]....
        /*0040*/ 	.word	0xffffffff


	//   ....[2]....
        /*0044*/ 	.word	0xffffffff


	//   ....[3]....
        /*0048*/ 	.word	0xffffffff


	//   ....[4]....
        /*004c*/ 	.word	0xffffffff


	//   ....[5]....
        /*0050*/ 	.word	0xffffffff


	//   ....[6]....
        /*0054*/ 	.word	0xffffffff


	//   ....[7]....
        /*0058*/ 	.word	0xffffffff


	//   ....[8]....
        /*005c*/ 	.word	0xffffffff


	//   ....[9]....
        /*0060*/ 	.word	0xffffffff


	//   ....[10]....
        /*0064*/ 	.word	0xffffffff


	//   ....[11]....
        /*0068*/ 	.word	0xffffffff


	//   ....[12]....
        /*006c*/ 	.word	0xffffffff


	//   ....[13]....
        /*0070*/ 	.word	0xffffffff


	//   ....[14]....
        /*0074*/ 	.word	0xffffffff


	//   ....[15]....
        /*0078*/ 	.word	0xffffffff


	//   ....[16]....
        /*007c*/ 	.word	0xffffffff


	//   ....[17]....
        /*0080*/ 	.word	0xffffffff


	//   ....[18]....
        /*0084*/ 	.word	0xffffffff


	//   ....[19]....
        /*0088*/ 	.word	0xffffffff


	//   ....[20]....
        /*008c*/ 	.word	0xffffffff


	//   ....[21]....
        /*0090*/ 	.word	0xffffffff


	//   ....[22]....
        /*0094*/ 	.word	0xffffffff


	//   ....[23]....
        /*0098*/ 	.word	0x0500000f


	//   ....[24]....
        /*009c*/ 	.word	0x0500000f


	//   ....[25]....
        /*00a0*/ 	.word	0x0500000f


	//   ....[26]....
        /*00a4*/ 	.word	0x0500000f


	//   ....[27]....
        /*00a8*/ 	.word	0x0500000f


	//----- nvinfo : EIATTR_COOP_GROUP_INSTR_OFFSETS
	.align		4
.L_419:
        /*00ac*/ 	.byte	0x04, 0x28
        /*00ae*/ 	.short	(.L_421 - .L_420)


	//   ....[0]....
.L_420:
        /*00b0*/ 	.word	0x00001870


	//   ....[1]....
        /*00b4*/ 	.word	0x00001890


	//   ....[2]....
        /*00b8*/ 	.word	0x000018b0


	//   ....[3]....
        /*00bc*/ 	.word	0x000018d0


	//   ....[4]....
        /*00c0*/ 	.word	0x000018f0


	//   ....[5]....
        /*00c4*/ 	.word	0x00002f50


	//   ....[6]....
        /*00c8*/ 	.word	0x00002fb0


	//   ....[7]....
        /*00cc*/ 	.word	0x00003030


	//   ....[8]....
        /*00d0*/ 	.word	0x00003090


	//   ....[9]....
        /*00d4*/ 	.word	0x000030e0


	//   ....[10]....
        /*00d8*/ 	.word	0x00003170


	//   ....[11]....
        /*00dc*/ 	.word	0x000031a0


	//   ....[12]....
        /*00e0*/ 	.word	0x000031d0


	//   ....[13]....
        /*00e4*/ 	.word	0x000031f0


	//   ....[14]....
        /*00e8*/ 	.word	0x00003410


	//   ....[15]....
        /*00ec*/ 	.word	0x00003510


	//   ....[16]....
        /*00f0*/ 	.word	0x00003560


	//   ....[17]....
        /*00f4*/ 	.word	0x000035a0


	//   ....[18]....
        /*00f8*/ 	.word	0x000035d0


	//   ....[19]....
        /*00fc*/ 	.word	0x00003720


	//   ....[20]....
        /*0100*/ 	.word	0x00003740


	//   ....[21]....
        /*0104*/ 	.word	0x00003760


	//   ....[22]....
        /*0108*/ 	.word	0x00003780


	//   ....[23]....
        /*010c*/ 	.word	0x00006670


	//   ....[24]....
        /*0110*/ 	.word	0x000066d0


	//   ....[25]....
        /*0114*/ 	.word	0x00006730


	//   ....[26]....
        /*0118*/ 	.word	0x00006790


	//   ....[27]....
        /*011c*/ 	.word	0x000067f0


	//----- nvinfo : EIATTR_SYSCALL_OFFSETS
	.align		4
.L_421:
        /*0120*/ 	.byte	0x04, 0x46
        /*0122*/ 	.short	(.L_423 - .L_422)


	//   ....[0]....
.L_422:
        /*0124*/ 	.word	0x00000f90


	//----- nvinfo : EIATTR_EXIT_INSTR_OFFSETS
	.align		4
.L_423:
        /*0128*/ 	.byte	0x04, 0x1c
        /*012a*/ 	.short	(.L_425 - .L_424)


	//   ....[0]....
.L_424:
        /*012c*/ 	.word	0x000000d0


	//   ....[1]....
        /*0130*/ 	.word	0x00006170


	//   ....[2]....
        /*0134*/ 	.word	0x00006270


	//   ....[3]....
        /*0138*/ 	.word	0x00006620


	//----- nvinfo : EIATTR_CRS_STACK_SIZE
	.align		4
.L_425:
        /*013c*/ 	.byte	0x04, 0x1e
        /*013e*/ 	.short	(.L_427 - .L_426)
.L_426:
        /*0140*/ 	.word	0x00000000


	//----- nvinfo : EIATTR_CBANK_PARAM_SIZE
	.align		4
.L_427:
        /*0144*/ 	.byte	0x03, 0x19
        /*0146*/ 	.short	0x0128


	//----- nvinfo : EIATTR_PARAM_CBANK
	.align		4
        /*0148*/ 	.byte	0x04, 0x0a
        /*014a*/ 	.short	(.L_429 - .L_428)
	.align		4
.L_428:
        /*014c*/ 	.word	index@(.nv.constant0._ZN4mmha33masked_multihead_attention_kernelItLi48ELi64ELi1ELi8ELi256ELb0ELb1EEEv26Multihead_attention_paramsIT_XT5_EE)
        /*0150*/ 	.short	0x0210
        /*0152*/ 	.short	0x0128


	//----- nvinfo : EIATTR_SW_WAR
	.align		4
.L_429:
        /*0154*/ 	.byte	0x04, 0x36
        /*0156*/ 	.short	(.L_431 - .L_430)
.L_430:
        /*0158*/ 	.word	0x00000008
.L_431:


//--------------------- .nv.info._ZN4mmha33masked_multihead_attention_kernelItLi48ELi64ELi2ELi8ELi128ELb0ELb1EEEv26Multihead_attention_paramsIT_XT5_EE --------------------------
	.section	.nv.info._ZN4mmha33masked_multihead_attention_kernelItLi48ELi64ELi2ELi8ELi128ELb0ELb1EEEv26Multihead_attention_paramsIT_XT5_EE,"",@"SHT_CUDA_INFO"
	.sectionflags	@""
	.align	4


	//----- nvinfo : EIATTR_CUDA_API_VERSION
	.align		4
        /*0000*/ 	.byte	0x04, 0x37
        /*0002*/ 	.short	(.L_433 - .L_432)
.L_432:
        /*0004*/ 	.word	0x00000082


	//----- nvinfo : EIATTR_KPARAM_INFO
	.align		4
.L_433:
        /*0008*/ 	.byte	0x04, 0x17
        /*000a*/ 	.short	(.L_435 - .L_434)
.L_434:
        /*000c*/ 	.word	0x00000000
        /*0010*/ 	.short	0x0000
        /*0012*/ 	.short	0x0000
        /*0014*/ 	.byte	0x00, 0xf0, 0xa1, 0x04


	//----- nvinfo : EIATTR_SPARSE_MMA_MASK
	.align		4
.L_435:
        /*0018*/ 	.byte	0x03, 0x50
        /*001a*/ 	.short	0x0000


	//----- nvinfo : EIATTR_MAXREG_COUNT
	.align		4
        /*001c*/ 	.byte	0x03, 0x1b
        /*001e*/ 	.short	0x00ff


	//----- nvinfo : EIATTR_NUM_BARRIERS
	.align		4
        /*0020*/ 	.byte	0x02, 0x4c
        /*0022*/ 	.byte	0x01
	.zero		1


	//----- nvinfo : EIATTR_EXTERNS
	.align		4
        /*0024*/ 	.byte	0x04, 0x0f
        /*0026*/ 	.short	(.L_437 - .L_436)


	//   ....[0]....
	.align		4
.L_436:
        /*0028*/ 	.word	index@(__assertfail)


	//----- nvinfo : EIATTR_MERCURY_ISA_VERSION
	.align		4
.L_437:
        /*002c*/ 	.byte	0x03, 0x5f
        /*002e*/ 	.short	0x0101


	//----- nvinfo : EIATTR_COOP_GROUP_MASK_REGIDS
	.align		4
        /*0030*/ 	.byte	0x04, 0x29
        /*0032*/ 	.short	(.L_439 - .L_438)


	//   ....[0]....
.L_438:
        /*0034*/ 	.word	0xffffffff


	//   ....[1]....
        /*0038*/ 	.word	0xffffffff


	//   ....[2]....
        /*003c*/ 	.word	0xffffffff


	//   ....[3]....
        /*0040*/ 	.word	0xffffffff


	//   ....[4]....
        /*0044*/ 	.word	0xffffffff


	//   ....[5]....
        /*0048*/ 	.word	0xffffffff


	//   ....[6]....
        /*004c*/ 	.word	0xffffffff


	//   ....[7]....
        /*0050*/ 	.word	0xffffffff


	//   ....[8]....
        /*0054*/ 	.word	0xffffffff


	//   ....[9]....
        /*0058*/ 	.word	0xffffffff


	//   ....[10]....
        /*005c*/ 	.word	0xffffffff


	//   ....[11]....
        /*0060*/ 	.word	0xffffffff


	//   ....[12]....
        /*0064*/ 	.word	0xffffffff


	//   ....[13]....
        /*0068*/ 	.word	0xffffffff


	//   ....[14]....
        /*006c*/ 	.word	0xffffffff


	//   ....[15]....
        /*0070*/ 	.word	0xffffffff


	//   ....[16]....
        /*0074*/ 	.word	0xffffffff


	//   ....[17]....
        /*0078*/ 	.word	0xffffffff


	//   ....[18]....
        /*007c*/ 	.word	0xffffffff


	//   ....[19]....
        /*0080*/ 	.word	0xffffffff


	//   ....[20]....
        /*0084*/ 	.word	0xffffffff


	//   ....[21]....
        /*0088*/ 	.word	0x0500000f


	//   ....[22]....
        /*008c*/ 	.word	0x0500000f


	//   ....[23]....
        /*0090*/ 	.word	0x0500000f


	//   ....[24]....
        /*0094*/ 	.word	0x0500000f


	//   ....[25]....
        /*0098*/ 	.word	0x0500000f


	//   ....[26]....
        /*009c*/ 	.word	0x0500000f


	//   ....[27]....
        /*00a0*/ 	.word	0x0500000f


	//   ....[28]....
        /*00a4*/ 	.word	0x0500000f


	//   ....[29]....
        /*00a8*/ 	.word	0x0500000f


	//   ....[30]....
        /*00ac*/ 	.word	0x0500000f


	//----- nvinfo : EIATTR_COOP_GROUP_INSTR_OFFSETS
	.align		4
.L_439:
        /*00b0*/ 	.byte	0x04, 0x28
        /*00b2*/ 	.short	(.L_441 - .L_440)


	//   ....[0]....
.L_440:
        /*00b4*/ 	.word	0x00001810


	//   ....[1]....
        /*00b8*/ 	.word	0x00001830


	//   ....[2]....
        /*00bc*/ 	.word	0x00001850


	//   ....[3]....
        /*00c0*/ 	.word	0x00001870


	//   ....[4]....
        /*00c4*/ 	.word	0x00001890


	//   ....[5]....
        /*00c8*/ 	.word	0x00002930


	//   ....[6]....
        /*00cc*/ 	.word	0x00002bb0


	//   ....[7]....
        /*00d0*/ 	.word	0x00002bd0


	//   ....[8]....
        /*00d4*/ 	.word	0x00002bf0


	//   ....[9]....
        /*00d8*/ 	.word	0x00002c10


	//   ....[10]....
        /*00dc*/ 	.word	0x00002da0


	//   ....[11]....
        /*00e0*/ 	.word	0x00002dd0


	//   ....[12]....
        /*00e4*/ 	.word	0x00002e00


	//   ....[13]....
        /*00e8*/ 	.word	0x00003030


	//   ....[14]....
        /*00ec*/ 	.word	0x00003160


	//   ....[15]....
        /*00f0*/ 	.word	0x000031d0


	//   ....[16]....
        /*00f4*/ 	.word	0x00003220


	//   ....[17]....
        /*00f8*/ 	.word	0x00003270


	//   ....[18]....
        /*00fc*/ 	.word	0x000032e0


	//   ....[19]....
        /*0100*/ 	.word	0x00003300


	//   ....[20]....
        /*0104*/ 	.word	0x00003320


	//   ....[21]....
        /*0108*/ 	.word	0x00006050


	//   ....[22]....
        /*010c*/ 	.word	0x000060b0


	//   ....[23]....
        /*0110*/ 	.word	0x00006110


	//   ....[24]....
        /*0114*/ 	.word	0x00006170


	//   ....[25]....
        /*0118*/ 	.word	0x000061d0


	//   ....[26]....
        /*011c*/ 	.word	0x00006250


	//   ....[27]....
        /*0120*/ 	.word	0x000062f0


	//   ....[28]....
        /*0124*/ 	.word	0x00006370


	//   ....[29]....
        /*0128*/ 	.word	0x000063d0


	//   ....[30]....
        /*012c*/ 	.word	0x00006430


	//----- nvinfo : EIATTR_SYSCALL_OFFSETS
	.align		4
.L_441:
        /*0130*/ 	.byte	0x04, 0x46
        /*0132*/ 	.short	(.L_443 - .L_442)


	//   ....[0]....
.L_442:
        /*0134*/ 	.word	0x00000f30


	//----- nvinfo : EIATTR_EXIT_INSTR_OFFSETS
	.align		4
.L_443:
        /*0138*/ 	.byte	0x04, 0x1c
        /*013a*/ 	.short	(.L_445 - .L_444)


	//   ....[0]....
.L_444:
        /*013c*/ 	.word	0x000000d0


	//   ....[1]....
        /*0140*/ 	.word	0x00005b70


	//   ....[2]....
        /*0144*/ 	.word	0x00005c60


	//   ....[3]....
        /*0148*/ 	.word	0x00006000


	//----- nvinfo : EIATTR_CRS_STACK_SIZE
	.align		4
.L_445:
        /*014c*/ 	.byte	0x04, 0x1e
        /*014e*/ 	.short	(.L_447 - .L_446)
.L_446:
        /*0150*/ 	.word	0x00000000


	//----- nvinfo : EIATTR_CBANK_PARAM_SIZE
	.align		4
.L_447:
        /*0154*/ 	.byte	0x03, 0x19
        /*0156*/ 	.short	0x0128


	//----- nvinfo : EIATTR_PARAM_CBANK
	.align		4
        /*0158*/ 	.byte	0x04, 0x0a
        /*015a*/ 	.short	(.L_449 - .L_448)
	.align		4
.L_448:
        /*015c*/ 	.word	index@(.nv.constant0._ZN4mmha33masked_multihead_attention_kernelItLi48ELi64ELi2ELi8ELi128ELb0ELb1EEEv26Multihead_attention_paramsIT_XT5_EE)
        /*0160*/ 	.short	0x0210
        /*0162*/ 	.short	0x0128


	//----- nvinfo : EIATTR_SW_WAR
	.align		4
.L_449:
        /*0164*/ 	.byte	0x04, 0x36
        /*0166*/ 	.short	(.L_451 - .L_450)
.L_450:
        /*0168*/ 	.word	0x00000008
.L_451:


//--------------------- .nv.info._ZN4mmha33masked_multihead_attention_kernelItLi48ELi64ELi4ELi8ELi64ELb0ELb1EEEv26Multihead_attention_paramsIT_XT5_EE --------------------------
	.section	.nv.info._ZN4mmha33masked_multihead_attention_kernelItLi48ELi64ELi4ELi8ELi64ELb0ELb1EEEv26Multihead_attention_paramsIT_XT5_EE,"",@"SHT_CUDA_INFO"
	.sectionflags	@""
	.align	4


	//----- nvinfo : EIATTR_CUDA_API_VERSION
	.align		4
        /*0000*/ 	.byte	0x04, 0x37
        /*0002*/ 	.short	(.L_453 - .L_452)
.L_452:
        /*0004*/ 	.word	0x00000082


	//----- nvinfo : EIATTR_KPARAM_INFO
	.align		4
.L_453:
        /*0008*/ 	.byte	0x04, 0x17
        /*000a*/ 	.short	(.L_455 - .L_454)
.L_454:
        /*000c*/ 	.word	0x00000000
        /*0010*/ 	.short	0x0000
        /*0012*/ 	.short	0x0000
        /*0014*/ 	.byte	0x00, 0xf0, 0xa1, 0x04


	//----- nvinfo : EIATTR_SPARSE_MMA_MASK
	.align		4
.L_455:
        /*0018*/ 	.byte	0x03, 0x50
        /*001a*/ 	.short	0x0000


	//----- nvinfo : EIATTR_MAXREG_COUNT
	.align		4
        /*001c*/ 	.byte	0x03, 0x1b
        /*001e*/ 	.short	0x00ff


	//----- nvinfo : EIATTR_NUM_BARRIERS
	.align		4
        /*0020*/ 	.byte	0x02, 0x4c
        /*0022*/ 	.byte	0x01
	.zero		1


	//----- nvinfo : EIATTR_EXTERNS
	.align		4
        /*0024*/ 	.byte	0x04, 0x0f
        /*0026*/ 	.short	(.L_457 - .L_456)


	//   ....[0]....
	.align		4
.L_456:
        /*0028*/ 	.word	index@(__assertfail)


	//----- nvinfo : EIATTR_MERCURY_ISA_VERSION
	.align		4
.L_457:
        /*002c*/ 	.byte	0x03, 0x5f
        /*002e*/ 	.short	0x0101


	//----- nvinfo : EIATTR_COOP_GROUP_MASK_REGIDS
	.align		4
        /*0030*/ 	.byte	0x04, 0x29
        /*0032*/ 	.short	(.L_459 - .L_458)


	//   ....[0]....
.L_458:
        /*0034*/ 	.word	0xffffffff


	//   ....[1]....
        /*0038*/ 	.word	0xffffffff


	//   ....[2]....
        /*003c*/ 	.word	0xffffffff


	//   ....[3]....
        /*0040*/ 	.word	0xffffffff


	//   ....[4]....
        /*0044*/ 	.word	0xffffffff


	//   ....[5]....
        /*0048*/ 	.word	0xffffffff


	//   ....[6]....
        /*004c*/ 	.word	0xffffffff


	//   ....[7]....
        /*0050*/ 	.word	0xffffffff


	//   ....[8]....
        /*0054*/ 	.word	0xffffffff


	//   ....[9]....
        /*0058*/ 	.word	0xffffffff


	//   ....[10]....
        /*005c*/ 	.word	0xffffffff


	//   ....[11]....
        /*0060*/ 	.word	0xffffffff


	//   ....[12]....
        /*0064*/ 	.word	0xffffffff


	//   ....[13]....
        /*0068*/ 	.word	0xffffffff


	//   ....[14]....
        /*006c*/ 	.word	0xffffffff


	//   ....[15]....
        /*0070*/ 	.word	0xffffffff


	//   ....[16]....
        /*0074*/ 	.word	0xffffffff


	//   ....[17]....
        /*0078*/ 	.word	0xffffffff


	//   ....[18]....
        /*007c*/ 	.word	0xffffffff


	//   ....[19]....
        /*0080*/ 	.word	0x0500000f


	//   ....[20]....
        /*0084*/ 	.word	0x0500000f


	//   ....[21]....
        /*0088*/ 	.word	0x0500000f


	//   ....[22]....
        /*008c*/ 	.word	0x0500000f


	//   ....[23]....
        /*0090*/ 	.word	0x0500000f


	//   ....[24]....
        /*0094*/ 	.word	0x0500000f


	//   ....[25]....
        /*0098*/ 	.word	0x0500000f


	//   ....[26]....
        /*009c*/ 	.word	0x0500000f


	//   ....[27]....
        /*00a0*/ 	.word	0x0500000f


	//   ....[28]....
        /*00a4*/ 	.word	0x0500000f


	//----- nvinfo : EIATTR_COOP_GROUP_INSTR_OFFSETS
	.align		4
.L_459:
        /*00a8*/ 	.byte	0x04, 0x28
        /*00aa*/ 	.short	(.L_461 - .L_460)


	//   ....[0]....
.L_460:
        /*00ac*/ 	.word	0x000017f0


	//   ....[1]....
        /*00b0*/ 	.word	0x00001810


	//   ....[2]....
        /*00b4*/ 	.word	0x00001830


	//   ....[3]....
        /*00b8*/ 	.word	0x00001850


	//   ....[4]....
        /*00bc*/ 	.word	0x00001870


	//   ....[5]....
        /*00c0*/ 	.word	0x00002820


	//   ....[6]....
        /*00c4*/ 	.word	0x00002840


	//   ....[7]....
        /*00c8*/ 	.word	0x00002ad0


	//   ....[8]....
        /*00cc*/ 	.word	0x00002af0


	//   ....[9]....
        /*00d0*/ 	.word	0x00002b10


	//   ....[10]....
        /*00d4*/ 	.word	0x00002c90


	//   ....[11]....
        /*00d8*/ 	.word	0x00002cc0


	//   ....[12]....
        /*00dc*/ 	.word	0x00002f00


	//   ....[13]....
        /*00e0*/ 	.word	0x00003030


	//   ....[14]....
        /*00e4*/ 	.word	0x000030a0


	//   ....[15]....
        /*00e8*/ 	.word	0x000030f0


	//   ....[16]....
        /*00ec*/ 	.word	0x00003140


	//   ....[17]....
        /*00f0*/ 	.word	0x000031b0


	//   ....[18]....
        /*00f4*/ 	.word	0x000031d0


	//   ....[19]....
        /*00f8*/ 	.word	0x00005c80


	//   ....[20]....
        /*00fc*/ 	.word	0x00005ce0


	//   ....[21]....
        /*0100*/ 	.word	0x00005d40


	//   ....[22]....
        /*0104*/ 	.word	0x00005da0


	//   ....[23]....
        /*0108*/ 	.word	0x00005e00


	//   ....[24]....
        /*010c*/ 	.word	0x00005e80


	//   ....[25]....
        /*0110*/ 	.word	0x00005f00


	//   ....[26]....
        /*0114*/ 	.word	0x00005f90


	//   ....[27]....
        /*0118*/ 	.word	0x00006010


	//   ....[28]....
        /*011c*/ 	.word	0x00006070


	//----- nvinfo : EIATTR_SYSCALL_OFFSETS
	.align		4
.L_461:
        /*0120*/ 	.byte	0x04, 0x46
        /*0122*/ 	.short	(.L_463 - .L_462)


	//   ....[0]....
.L_462:
        /*0124*/ 	.word	0x00000f10


	//----- nvinfo : EIATTR_EXIT_INSTR_OFFSETS
	.align		4
.L_463:
        /*0128*/ 	.byte	0x04, 0x1c
        /*012a*/ 	.short	(.L_465 - .L_464)


	//   ....[0]....
.L_464:
        /*012c*/ 	.word	0x000000d0


	//   ....[1]....
        /*0130*/ 	.word	0x000057a0


	//   ....[2]....
        /*0134*/ 	.word	0x00005890


	//   ....[3]....
        /*0138*/ 	.word	0x00005c30


	//----- nvinfo : EIATTR_CRS_STACK_SIZE
	.align		4
.L_465:
        /*013c*/ 	.byte	0x04, 0x1e
        /*013e*/ 	.short	(.L_467 - .L_466)
.L_466:
        /*0140*/ 	.word	0x00000000


	//----- nvinfo : EIATTR_CBANK_PARAM_SIZE
	.align		4
.L_467:
        /*0144*/ 	.byte	0x03, 0x19
        /*0146*/ 	.short	0x0128


	//----- nvinfo : EIATTR_PARAM_CBANK
	.align		4
        /*0148*/ 	.byte	0x04, 0x0a
        /*014a*/ 	.short	(.L_469 - .L_468)
	.align		4
.L_468:
        /*014c*/ 	.word	index@(.nv.constant0._ZN4mmha33masked_multihead_attention_kernelItLi48ELi64ELi4ELi8ELi64ELb0ELb1EEEv26Multihead_attention_paramsIT_XT5_EE)
        /*0150*/ 	.short	0x0210
        /*0152*/ 	.short	0x0128


	//----- nvinfo : EIATTR_SW_WAR
	.align		4
.L_469:
        /*0154*/ 	.byte	0x04, 0x36
        /*0156*/ 	.short	(.L_471 - .L_470)
.L_470:
        /*0158*/ 	.word	0x00000008
.L_471:


//--------------------- .nv.info._ZN4mmha33masked_multihead_attention_kernelItLi48ELi64ELi1ELi8ELi256ELb0ELb0EEEv26Multihead_attention_paramsIT_XT5_EE --------------------------
	.section	.nv.info._ZN4mmha33masked_multihead_attention_kernelItLi48ELi64ELi1ELi8ELi256ELb0ELb0EEEv26Multihead_attention_paramsIT_XT5_EE,"",@"SHT_CUDA_INFO"
	.sectionflags	@""
	.align	4


	//----- nvinfo : EIATTR_CUDA_API_VERSION
	.align		4
        /*0000*/ 	.byte	0x04, 0x37
        /*0002*/ 	.short	(.L_473 - .L_472)
.L_472:
        /*0004*/ 	.word	0x00000082


	//----- nvinfo : EIATTR_KPARAM_INFO
	.align		4
.L_473:
        /*0008*/ 	.byte	0x04, 0x17
        /*000a*/ 	.short	(.L_475 - .L_474)
.L_474:
        /*000c*/ 	.word	0x00000000
        /*0010*/ 	.short	0x0000
        /*0012*/ 	.short	0x0000
        /*0014*/ 	.byte	0x00, 0xf0, 0xa1, 0x04


	//----- nvinfo : EIATTR_SPARSE_MMA_MASK
	.align		4
.L_475:
        /*0018*/ 	.byte	0x03, 0x50
        /*001a*/ 	.short	0x0000


	//----- nvinfo : EIATTR_MAXREG_COUNT
	.align		4
        /*001c*/ 	.byte	0x03, 0x1b
        /*001e*/ 	.short	0x00ff


	//----- nvinfo : EIATTR_NUM_BARRIERS
	.align		4
        /*0020*/ 	.byte	0x02, 0x4c
        /*0022*/ 	.byte	0x01
	.zero		1


	//----- nvinfo : EIATTR_EXTERNS
	.align		4
        /*0024*/ 	.byte	0x04, 0x0f
        /*0026*/ 	.short	(.L_477 - .L_476)


	//   ....[0]....
	.align		4
.L_476:
        /*0028*/ 	.word	index@(__assertfail)


	//----- nvinfo : EIATTR_MERCURY_ISA_VERSION
	.align		4
.L_477:
        /*002c*/ 	.byte	0x03, 0x5f
        /*002e*/ 	.short	0x0101


	//----- nvinfo : EIATTR_INT_WARP_WIDE_INSTR_OFFSETS
	.align		4
        /*0030*/ 	.byte	0x04, 0x31
        /*0032*/ 	.short	(.L_479 - .L_478)


	//   ....[0]....
.L_478:
        /*0034*/ 	.word	0x00003020


	//----- nvinfo : EIATTR_COOP_GROUP_MASK_REGIDS
	.align		4
.L_479:
        /*0038*/ 	.byte	0x04, 0x29
        /*003a*/ 	.short	(.L_481 - .L_480)


	//   ....[0]....
.L_480:
        /*003c*/ 	.word	0xffffffff


	//   ....[1]....
        /*0040*/ 	.word	0xffffffff


	//   ....[2]....
        /*0044*/ 	.word	0xffffffff


	//   ....[3]....
        /*0048*/ 	.word	0xffffffff


	//   ....[4]....
        /*004c*/ 	.word	0xffffffff


	//   ....[5]....
        /*0050*/ 	.word	0xffffffff


	//   ....[6]....
        /*0054*/ 	.word	0xffffffff


	//   ....[7]....
        /*0058*/ 	.word	0xffffffff


	//   ....[8]....
        /*005c*/ 	.word	0xffffffff


	//   ....[9]....
        /*0060*/ 	.word	0xffffffff


	//   ....[10]....
        /*0064*/ 	.word	0xffffffff


	//   ....[11]....
        /*0068*/ 	.word	0xffffffff


	//   ....[12]....
        /*006c*/ 	.word	0xffffffff


	//   ....[13]....
        /*0070*/ 	.word	0xffffffff


	//   ....[14]....
        /*0074*/ 	.word	0xffffffff


	//   ....[15]....
        /*0078*/ 	.word	0xffffffff


	//   ....[16]....
        /*007c*/ 	.word	0xffffffff


	//   ....[17]....
        /*0080*/ 	.word	0xffffffff


	//   ....[18]....
        /*0084*/ 	.word	0xffffffff


	//   ....[19]....
        /*0088*/ 	.word	0xffffffff


	//   ....[20]....
        /*008c*/ 	.word	0xffffffff


	//   ....[21]....
        /*0090*/ 	.word	0xffffffff


	//   ....[22]....
        /*0094*/ 	.word	0xffffffff


	//   ....[23]....
        /*0098*/ 	.word	0x0500000f


	//   ....[24]....
        /*009c*/ 	.word	0x0500000f


	//   ....[25]....
        /*00a0*/ 	.word	0x0500000f


	//   ....[26]....
        /*00a4*/ 	.word	0x0500000f


	//   ....[27]....
        /*00a8*/ 	.word	0x0500000f


	//----- nvinfo : EIATTR_COOP_GROUP_INSTR_OFFSETS
	.align		4
.L_481:
        /*00ac*/ 	.byte	0x04, 0x28
        /*00ae*/ 	.short	(.L_483 - .L_482)


	//   ....[0]....
.L_482:
        /*00b0*/ 	.word	0x00001800


	//   ....[1]....
        /*00b4*/ 	.word	0x00001820


	//   ....[2]....
        /*00b8*/ 	.word	0x00001840


	//   ....[3]....
        /*00bc*/ 	.word	0x00001860


	//   ....[4]....
        /*00c0*/ 	.word	0x00001880


	//   ....[5]....
        /*00c4*/ 	.word	0x00002ac0


	//   ....[6]....
        /*00c8*/ 	.word	0x00002b10


	//   ....[7]....
        /*00cc*/ 	.word	0x00002b90


	//   ....[8]....
        /*00d0*/ 	.word	0x00002c00


	//   ....[9]....
        /*00d4*/ 	.word	0x00002c60


	//   ....[10]....
        /*00d8*/ 	.word	0x00002cd0


	//   ....[11]....
        /*00dc*/ 	.word	0x00002d00


	//   ....[12]....
        /*00e0*/ 	.word	0x00002d30


	//   ....[13]....
        /*00e4*/ 	.word	0x00002d50


	//   ....[14]....
        /*00e8*/ 	.word	0x00002f80


	//   ....[15]....
        /*00ec*/ 	.word	0x00003070


	//   ....[16]....
        /*00f0*/ 	.word	0x000030b0


	//   ....[17]....
        /*00f4*/ 	.word	0x00003100


	//   ....[18]....
        /*00f8*/ 	.word	0x00003130


	//   ....[19]....
        /*00fc*/ 	.word	0x00003290


	//   ....[20]....
        /*0100*/ 	.word	0x000032b0


	//   ....[21]....
        /*0104*/ 	.word	0x000032d0


	//   ....[22]....
        /*0108*/ 	.word	0x000032f0


	//   ....[23]....
        /*010c*/ 	.word	0x00006140


	//   ....[24]....
        /*0110*/ 	.word	0x000061a0


	//   ....[25]....
        /*0114*/ 	.word	0x00006200


	//   ....[26]....
        /*0118*/ 	.word	0x00006260


	//   ....[27]....
        /*011c*/ 	.word	0x000062c0


	//----- nvinfo : EIATTR_SYSCALL_OFFSETS
	.align		4
.L_483:
        /*0120*/ 	.byte	0x04, 0x46
        /*0122*/ 	.short	(.L_485 - .L_484)


	//   ....[0]....
.L_484:
        /*0124*/ 	.word	0x00000f20


	//----- nvinfo : EIATTR_EXIT_INSTR_OFFSETS
	.align		4
.L_485:
        /*0128*/ 	.byte	0x04, 0x1c
        /*012a*/ 	.short	(.L_487 - .L_486)


	//   ....[0]....
.L_486:
        /*012c*/ 	.word	0x000000d0


	//   ....[1]....
        /*0130*/ 	.word	0x00005c40


	//   ....[2]....
        /*0134*/ 	.word	0x00005d40


	//   ....[3]....
        /*0138*/ 	.word	0x000060f0


	//----- nvinfo : EIATTR_CRS_STACK_SIZE
	.align		4
.L_487:
        /*013c*/ 	.byte	0x04, 0x1e
        /*013e*/ 	.short	(.L_489 - .L_488)
.L_488:
        /*0140*/ 	.word	0x00000000


	//----- nvinfo : EIATTR_CBANK_PARAM_SIZE
	.align		4
.L_489:
        /*0144*/ 	.byte	0x03, 0x19
        /*0146*/ 	.short	0x0128


	//----- nvinfo : EIATTR_PARAM_CBANK
	.align		4
        /*0148*/ 	.byte	0x04, 0x0a
        /*014a*/ 	.short	(.L_491 - .L_490)
	.align		4
.L_490:
        /*014c*/ 	.word	index@(.nv.constant0._ZN4mmha33masked_multihead_attention_kernelItLi48ELi64ELi1ELi8ELi256ELb0ELb0EEEv26Multihead_attention_paramsIT_XT5_EE)
        /*0150*/ 	.short	0x0210
        /*0152*/ 	.short	0x0128


	//----- nvinfo : EIATTR_SW_WAR
	.align		4
.L_491:
        /*0154*/ 	.byte	0x04, 0x36
        /*0156*/ 	.short	(.L_493 - .L_492)
.L_492:
        /*0158*/ 	.word	0x00000008
.L_493:


//--------------------- .nv.info._ZN4mmha33masked_multihead_attention_kernelItLi48ELi64ELi2ELi8ELi128ELb0ELb0EEEv26Multihead_attention_paramsIT_XT5_EE --------------------------
	.section	.nv.info._ZN4mmha33masked_multihead_attention_kernelItLi48ELi64ELi2ELi8ELi128ELb0ELb0EEEv26Multihead_attention_paramsIT_XT5_EE,"",@"SHT_CUDA_INFO"
	.sectionflags	@""
	.align	4


	//----- nvinfo : EIATTR_CUDA_API_VERSION
	.align		4
        /*0000*/ 	.byte	0x04, 0x37
        /*0002*/ 	.short	(.L_495 - .L_494)
.L_494:
        /*0004*/ 	.word	0x00000082


	//----- nvinfo : EIATTR_KPARAM_INFO
	.align		4
.L_495:
        /*0008*/ 	.byte	0x04, 0x17
        /*000a*/ 	.short	(.L_497 - .L_496)
.L_496:
        /*000c*/ 	.word	0x00000000
        /*0010*/ 	.short	0x0000
        /*0012*/ 	.short	0x0000
        /*0014*/ 	.byte	0x00, 0xf0, 0xa1, 0x04


	//----- nvinfo : EIATTR_SPARSE_MMA_MASK
	.align		4
.L_497:
        /*0018*/ 	.byte	0x03, 0x50
        /*001a*/ 	.short	0x0000


	//----- nvinfo : EIATTR_MAXREG_COUNT
	.align		4
        /*001c*/ 	.byte	0x03, 0x1b
        /*001e*/ 	.short	0x00ff


	//----- nvinfo : EIATTR_NUM_BARRIERS
	.align		4
        /*0020*/ 	.byte	0x02, 0x4c
        /*0022*/ 	.byte	0x01
	.zero		1


	//----- nvinfo : EIATTR_EXTERNS
	.align		4
        /*0024*/ 	.byte	0x04, 0x0f
        /*0026*/ 	.short	(.L_499 - .L_498)


	//   ....[0]....
	.align		4
.L_498:
        /*0028*/ 	.word	index@(__assertfail)


	//----- nvinfo : EIATTR_MERCURY_ISA_VERSION
	.align		4
.L_499:
        /*002c*/ 	.byte	0x03, 0x5f
        /*002e*/ 	.short	0x0101


	//----- nvinfo : EIATTR_COOP_GROUP_MASK_REGIDS
	.align		4
        /*0030*/ 	.byte	0x04, 0x29
        /*0032*/ 	.short	(.L_501 - .L_500)


	//   ....[0]....
.L_500:
        /*0034*/ 	.word	0xffffffff


	//   ....[1]....
        /*0038*/ 	.word	0xffffffff


	//   ....[2]....
        /*003c*/ 	.word	0xffffffff


	//   ....[3]....
        /*0040*/ 	.word	0xffffffff


	//   ....[4]....
        /*0044*/ 	.word	0xffffffff


	//   ....[5]....
        /*0048*/ 	.word	0xffffffff


	//   ....[6]....
        /*004c*/ 	.word	0xffffffff


	//   ....[7]....
        /*0050*/ 	.word	0xffffffff


	//   ....[8]....
        /*0054*/ 	.word	0xffffffff


	//   ....[9]....
        /*0058*/ 	.word	0xffffffff


	//   ....[10]....
        /*005c*/ 	.word	0xffffffff


	//   ....[11]....
        /*0060*/ 	.word	0xffffffff


	//   ....[12]....
        /*0064*/ 	.word	0xffffffff


	//   ....[13]....
        /*0068*/ 	.word	0xffffffff


	//   ....[14]....
        /*006c*/ 	.word	0xffffffff


	//   ....[15]....
        /*0070*/ 	.word	0xffffffff


	//   ....[16]....
        /*0074*/ 	.word	0xffffffff


	//   ....[17]....
        /*0078*/ 	.word	0xffffffff


	//   ....[18]....
        /*007c*/ 	.word	0xffffffff


	//   ....[19]....
        /*0080*/ 	.word	0xffffffff


	//   ....[20]....
        /*0084*/ 	.word	0xffffffff


	//   ....[21]....
        /*0088*/ 	.word	0x0500000f


	//   ....[22]....
        /*008c*/ 	.word	0x0500000f


	//   ....[23]....
        /*0090*/ 	.word	0x0500000f


	//   ....[24]....
        /*0094*/ 	.word	0x0500000f


	//   ....[25]....
        /*0098*/ 	.word	0x0500000f


	//   ....[26]....
        /*009c*/ 	.word	0x0500000f


	//   ....[27]....
        /*00a0*/ 	.word	0x0500000f


	//   ....[28]....
        /*00a4*/ 	.word	0x0500000f


	//   ....[29]....
        /*00a8*/ 	.word	0x0500000f


	//   ....[30]....
        /*00ac*/ 	.word	0x0500000f


	//----- nvinfo : EIATTR_COOP_GROUP_INSTR_OFFSETS
	.align		4
.L_501:
        /*00b0*/ 	.byte	0x04, 0x28
        /*00b2*/ 	.short	(.L_503 - .L_502)


	//   ....[0]....
.L_502:
        /*00b4*/ 	.word	0x00001810


	//   ....[1]....
        /*00b8*/ 	.word	0x00001830


	//   ....[2]....
        /*00bc*/ 	.word	0x00001850


	//   ....[3]....
        /*00c0*/ 	.word	0x00001870


	//   ....[4]....
        /*00c4*/ 	.word	0x00001890


	//   ....[5]....
        /*00c8*/ 	.word	0x00002650


	//   ....[6]....
        /*00cc*/ 	.word	0x000028d0


	//   ....[7]....
        /*00d0*/ 	.word	0x000028f0


	//   ....[8]....
        /*00d4*/ 	.word	0x00002910


	//   ....[9]....
        /*00d8*/ 	.word	0x00002930


	//   ....[10]....
        /*00dc*/ 	.word	0x00002ac0


	//   ....[11]....
        /*00e0*/ 	.word	0x00002af0


	//   ....[12]....
        /*00e4*/ 	.word	0x00002b20


	//   ....[13]....
        /*00e8*/ 	.word	0x00002d50


	//   ....[14]....
        /*00ec*/ 	.word	0x00002e80


	//   ....[15]....
        /*00f0*/ 	.word	0x00002ef0


	//   ....[16]....
        /*00f4*/ 	.word	0x00002f40


	//   ....[17]....
        /*00f8*/ 	.word	0x00002f90


	//   ....[18]....
        /*00fc*/ 	.word	0x00003000


	//   ....[19]....
        /*0100*/ 	.word	0x00003020


	//   ....[20]....
        /*0104*/ 	.word	0x00003040


	//   ....[21]....
        /*0108*/ 	.word	0x00005cd0


	//   ....[22]....
        /*010c*/ 	.word	0x00005d30


	//   ....[23]....
        /*0110*/ 	.word	0x00005d90


	//   ....[24]....
        /*0114*/ 	.word	0x00005df0


	//   ....[25]....
        /*0118*/ 	.word	0x00005e50


	//   ....[26]....
        /*011c*/ 	.word	0x00005ed0


	//   ....[27]....
        /*0120*/ 	.word	0x00005f70


	//   ....[28]....
        /*0124*/ 	.word	0x00005ff0


	//   ....[29]....
        /*0128*/ 	.word	0x00006050


	//   ....[30]....
        /*012c*/ 	.word	0x000060b0


	//----- nvinfo : EIATTR_SYSCALL_OFFSETS
	.align		4
.L_503:
        /*0130*/ 	.byte	0x04, 0x46
        /*0132*/ 	.short	(.L_505 - .L_504)


	//   ....[0]....
.L_504:
        /*0134*/ 	.word	0x00000f30


	//----- nvinfo : EIATTR_EXIT_INSTR_OFFSETS
	.align		4
.L_505:
        /*0138*/ 	.byte	0x04, 0x1c
        /*013a*/ 	.short	(.L_507 - .L_506)


	//   ....[0]....
.L_506:
        /*013c*/ 	.word	0x000000d0


	//   ....[1]....
        /*0140*/ 	.word	0x000057f0


	//   ....[2]....
        /*0144*/ 	.word	0x000058e0


	//   ....[3]....
        /*0148*/ 	.word	0x00005c80


	//----- nvinfo : EIATTR_CRS_STACK_SIZE
	.align		4
.L_507:
        /*014c*/ 	.byte	0x04, 0x1e
        /*014e*/ 	.short	(.L_509 - .L_508)
.L_508:
        /*0150*/ 	.word	0x00000000


	//----- nvinfo : EIATTR_CBANK_PARAM_SIZE
	.align		4
.L_509:
        /*0154*/ 	.byte	0x03, 0x19
        /*0156*/ 	.short	0x0128


	//----- nvinfo : EIATTR_PARAM_CBANK
	.align		4
        /*0158*/ 	.byte	0x04, 0x0a
        /*015a*/ 	.short	(.L_511 - .L_510)
	.align		4
.L_510:
        /*015c*/ 	.word	index@(.nv.constant0._ZN4mmha33masked_multihead_attention_kernelItLi48ELi64ELi2ELi8ELi128ELb0ELb0EEEv26Multihead_attention_paramsIT_XT5_EE)
        /*0160*/ 	.short	0x0210
        /*0162*/ 	.short	0x0128


	//----- nvinfo : EIATTR_SW_WAR
	.align		4
.L_511:
        /*0164*/ 	.byte	0x04, 0x36
        /*0166*/ 	.short	(.L_513 - .L_512)
.L_512:
        /*0168*/ 	.word	0x00000008
.L_513:


//--------------------- .nv.info._ZN4mmha33masked_multihead_attention_kernelItLi48ELi64ELi4ELi8ELi64ELb0ELb0EEEv26Multihead_attention_paramsIT_XT5_EE --------------------------
	.section	.nv.info._ZN4mmha33masked_multihead_attention_kernelItLi48ELi64ELi4ELi8ELi64ELb0ELb0EEEv26Multihead_attention_paramsIT_XT5_EE,"",@"SHT_CUDA_INFO"
	.sectionflags	@""
	.align	4


	//----- nvinfo : EIATTR_CUDA_API_VERSION
	.align		4
        /*0000*/ 	.byte	0x04, 0x37
        /*0002*/ 	.short	(.L_515 - .L_514)
.L_514:
        /*0004*/ 	.word	0x00000082


	//----- nvinfo : EIATTR_KPARAM_INFO
	.align		4
.L_515:
        /*0008*/ 	.byte	0x04, 0x17
        /*000a*/ 	.short	(.L_517 - .L_516)
.L_516:
        /*000c*/ 	.word	0x00000000
        /*0010*/ 	.short	0x0000
        /*0012*/ 	.short	0x0000
        /*0014*/ 	.byte	0x00, 0xf0, 0xa1, 0x04


	//----- nvinfo : EIATTR_SPARSE_MMA_MASK
	.align		4
.L_517:
        /*0018*/ 	.byte	0x03, 0x50
        /*001a*/ 	.short	0x0000


	//----- nvinfo : EIATTR_MAXREG_COUNT
	.align		4
        /*001c*/ 	.byte	0x03, 0x1b
        /*001e*/ 	.short	0x00ff


	//----- nvinfo : EIATTR_NUM_BARRIERS
	.align		4
        /*0020*/ 	.byte	0x02, 0x4c
        /*0022*/ 	.byte	0x01
	.zero		1


	//----- nvinfo : EIATTR_EXTERNS
	.align		4
        /*0024*/ 	.byte	0x04, 0x0f
        /*0026*/ 	.short	(.L_519 - .L_518)


	//   ....[0]....
	.align		4
.L_518:
        /*0028*/ 	.word	index@(__assertfail)


	//----- nvinfo : EIATTR_MERCURY_ISA_VERSION
	.align		4
.L_519:
        /*002c*/ 	.byte	0x03, 0x5f
        /*002e*/ 	.short	0x0101


	//----- nvinfo : EIATTR_COOP_GROUP_MASK_REGIDS
	.align		4
        /*0030*/ 	.byte	0x04, 0x29
        /*0032*/ 	.short	(.L_521 - .L_520)


	//   ....[0]....
.L_520:
        /*0034*/ 	.word	0xffffffff


	//   ....[1]....
        /*0038*/ 	.word	0xffffffff


	//   ....[2]....
        /*003c*/ 	.word	0xffffffff


	//   ....[3]....
        /*0040*/ 	.word	0xffffffff


	//   ....[4]....
        /*0044*/ 	.word	0xffffffff


	//   ....[5]....
        /*0048*/ 	.word	0xffffffff


	//   ....[6]....
        /*004c*/ 	.word	0xffffffff


	//   ....[7]....
        /*0050*/ 	.word	0xffffffff


	//   ....[8]....
        /*0054*/ 	.word	0xffffffff


	//   ....[9]....
        /*0058*/ 	.word	0xffffffff


	//   ....[10]....
        /*005c*/ 	.word	0xffffffff


	//   ....[11]....
        /*0060*/ 	.word	0xffffffff


	//   ....[12]....
        /*0064*/ 	.word	0xffffffff


	//   ....[13]....
        /*0068*/ 	.word	0xffffffff


	//   ....[14]....
        /*006c*/ 	.word	0xffffffff


	//   ....[15]....
        /*0070*/ 	.word	0xffffffff


	//   ....[16]....
        /*0074*/ 	.word	0xffffffff


	//   ....[17]....
        /*0078*/ 	.word	0xffffffff


	//   ....[18]....
        /*007c*/ 	.word	0xffffffff


	//   ....[19]....
        /*0080*/ 	.word	0x0500000f


	//   ....[20]....
        /*0084*/ 	.word	0x0500000f


	//   ....[21]....
        /*0088*/ 	.word	0x0500000f


	//   ....[22]....
        /*008c*/ 	.word	0x0500000f


	//   ....[23]....
        /*0090*/ 	.word	0x0500000f


	//   ....[24]....
        /*0094*/ 	.word	0x0500000f


	//   ....[25]....
        /*0098*/ 	.word	0x0500000f


	//   ....[26]....
        /*009c*/ 	.word	0x0500000f


	//   ....[27]....
        /*00a0*/ 	.word	0x0500000f


	//   ....[28]....
        /*00a4*/ 	.word	0x0500000f


	//----- nvinfo : EIATTR_COOP_GROUP_INSTR_OFFSETS
	.align		4
.L_521:
        /*00a8*/ 	.byte	0x04, 0x28
        /*00aa*/ 	.short	(.L_523 - .L_522)


	//   ....[0]....
.L_522:
        /*00ac*/ 	.word	0x000017f0


	//   ....[1]....
        /*00b0*/ 	.word	0x00001810


	//   ....[2]....
        /*00b4*/ 	.word	0x00001830


	//   ....[3]....
        /*00b8*/ 	.word	0x00001850


	//   ....[4]....
        /*00bc*/ 	.word	0x00001870


	//   ....[5]....
        /*00c0*/ 	.word	0x00002540


	//   ....[6]....
        /*00c4*/ 	.word	0x00002560


	//   ....[7]....
        /*00c8*/ 	.word	0x000027f0


	//   ....[8]....
        /*00cc*/ 	.word	0x00002810


	//   ....[9]....
        /*00d0*/ 	.word	0x00002830


	//   ....[10]....
        /*00d4*/ 	.word	0x000029b0


	//   ....[11]....
        /*00d8*/ 	.word	0x000029e0


	//   ....[12]....
        /*00dc*/ 	.word	0x00002c20


	//   ....[13]....
        /*00e0*/ 	.word	0x00002d50


	//   ....[14]....
        /*00e4*/ 	.word	0x00002dc0


	//   ....[15]....
        /*00e8*/ 	.word	0x00002e10


	//   ....[16]....
        /*00ec*/ 	.word	0x00002e60


	//   ....[17]....
        /*00f0*/ 	.word	0x00002ed0


	//   ....[18]....
        /*00f4*/ 	.word	0x00002ef0


	//   ....[19]....
        /*00f8*/ 	.word	0x00005910


	//   ....[20]....
        /*00fc*/ 	.word	0x00005970


	//   ....[21]....
        /*0100*/ 	.word	0x000059d0


	//   ....[22]....
        /*0104*/ 	.word	0x00005a30


	//   ....[23]....
        /*0108*/ 	.word	0x00005a90


	//   ....[24]....
        /*010c*/ 	.word	0x00005b10


	//   ....[25]....
        /*0110*/ 	.word	0x00005b90


	//   ....[26]....
        /*0114*/ 	.word	0x00005c20


	//   ....[27]....
        /*0118*/ 	.word	0x00005ca0


	//   ....[28]....
        /*011c*/ 	.word	0x00005d00


	//----- nvinfo : EIATTR_SYSCALL_OFFSETS
	.align		4
.L_523:
        /*0120*/ 	.byte	0x04, 0x46
        /*0122*/ 	.short	(.L_525 - .L_524)


	//   ....[0]....
.L_524:
        /*0124*/ 	.word	0x00000f10


	//----- nvinfo : EIATTR_EXIT_INSTR_OFFSETS
	.align		4
.L_525:
        /*0128*/ 	.byte	0x04, 0x1c
        /*012a*/ 	.short	(.L_527 - .L_526)


	//   ....[0]....
.L_526:
        /*012c*/ 	.word	0x000000d0


	//   ....[1]....
        /*0130*/ 	.word	0x00005430


	//   ....[2]....
        /*0134*/ 	.word	0x00005520


	//   ....[3]....
        /*0138*/ 	.word	0x000058c0


	//----- nvinfo : EIATTR_CRS_STACK_SIZE
	.align		4
.L_527:
        /*013c*/ 	.byte	0x04, 0x1e
        /*013e*/ 	.short	(.L_529 - .L_528)
.L_528:
        /*0140*/ 	.word	0x00000000


	//----- nvinfo : EIATTR_CBANK_PARAM_SIZE
	.align		4
.L_529:
        /*0144*/ 	.byte	0x03, 0x19
        /*0146*/ 	.short	0x0128


	//----- nvinfo : EIATTR_PARAM_CBANK
	.align		4
        /*0148*/ 	.byte	0x04, 0x0a
        /*014a*/ 	.short	(.L_531 - .L_530)
	.align		4
.L_530:
        /*014c*/ 	.word	index@(.nv.constant0._ZN4mmha33masked_multihead_attention_kernelItLi48ELi64ELi4ELi8ELi64ELb0ELb0EEEv26Multihead_attention_paramsIT_XT5_EE)
        /*0150*/ 	.short	0x0210
        /*0152*/ 	.short	0x0128


	//----- nvinfo : EIATTR_SW_WAR
	.align		4
.L_531:
        /*0154*/ 	.byte	0x04, 0x36
        /*0156*/ 	.short	(.L_533 - .L_532)
.L_532:
        /*0158*/ 	.word	0x00000008
.L_533:


//--------------------- .nv.info._ZN4mmha33masked_multihead_attention_kernelIfLi48ELi64ELi1ELi16ELi256ELb0ELb1EEEv26Multihead_attention_paramsIT_XT5_EE --------------------------
	.section	.nv.info._ZN4mmha33masked_multihead_attention_kernelIfLi48ELi64ELi1ELi16ELi256ELb0ELb1EEEv26Multihead_attention_paramsIT_XT5_EE,"",@"SHT_CUDA_INFO"
	.sectionflags	@""
	.align	4


	//----- nvinfo : EIATTR_CUDA_API_VERSION
	.align		4
        /*0000*/ 	.byte	0x04, 0x37
        /*0002*/ 	.short	(.L_535 - .L_534)
.L_534:
        /*0004*/ 	.word	0x00000082


	//----- nvinfo : EIATTR_KPARAM_INFO
	.align		4
.L_535:
        /*0008*/ 	.byte	0x04, 0x17
        /*000a*/ 	.short	(.L_537 - .L_536)
.L_536:
        /*000c*/ 	.word	0x00000000
        /*0010*/ 	.short	0x0000
        /*0012*/ 	.short	0x0000
        /*0014*/ 	.byte	0x00, 0xf0, 0xa1, 0x04


	//----- nvinfo : EIATTR_SPARSE_MMA_MASK
	.align		4
.L_537:
        /*0018*/ 	.byte	0x03, 0x50
        /*001a*/ 	.short	0x0000


	//----- nvinfo : EIATTR_MAXREG_COUNT
	.align		4
        /*001c*/ 	.byte	0x03, 0x1b
        /*001e*/ 	.short	0x00ff


	//----- nvinfo : EIATTR_NUM_BARRIERS
	.align		4
        /*0020*/ 	.byte	0x02, 0x4c
        /*0022*/ 	.byte	0x01
	.zero		1


	//----- nvinfo : EIATTR_EXTERNS
	.align		4
        /*0024*/ 	.byte	0x04, 0x0f
        /*0026*/ 	.short	(.L_539 - .L_538)


	//   ....[0]....
	.align		4
.L_538:
        /*0028*/ 	.word	index@(__assertfail)


	//----- nvinfo : EIATTR_MERCURY_ISA_VERSION
	.align		4
.L_539:
        /*002c*/ 	.byte	0x03, 0x5f
        /*002e*/ 	.short	0x0101


	//----- nvinfo : EIATTR_COOP_GROUP_MASK_REGIDS
	.align		4
        /*0030*/ 	.byte	0x04, 0x29
        /*0032*/ 	.short	(.L_541 - .L_540)


	//   ....[0]....
.L_540:
        /*0034*/ 	.word	0xffffffff


	//   ....[1]....
        /*0038*/ 	.word	0xffffffff


	//   ....[2]....
        /*003c*/ 	.word	0xffffffff


	//   ....[3]....
        /*0040*/ 	.word	0xffffffff


	//   ....[4]....
        /*0044*/ 	.word	0xffffffff


	//   ....[5]....
        /*0048*/ 	.word	0xffffffff


	//   ....[6]....
        /*004c*/ 	.word	0xffffffff


	//   ....[7]....
        /*0050*/ 	.word	0xffffffff


	//   ....[8]....
        /*0054*/ 	.word	0xffffffff


	//   ....[9]....
        /*0058*/ 	.word	0xffffffff


	//   ....[10]....
        /*005c*/ 	.word	0xffffffff


	//   ....[11]....
        /*0060*/ 	.word	0xffffffff


	//   ....[12]....
        /*0064*/ 	.word	0xffffffff


	//   ....[13]....
        /*0068*/ 	.word	0xffffffff


	//   ....[14]....
        /*006c*/ 	.word	0xffffffff


	//   ....[15]....
        /*0070*/ 	.word	0xffffffff


	//   ....[16]....
        /*0074*/ 	.word	0xffffffff


	//   ....[17]....
        /*0078*/ 	.word	0xffffffff


	//   ....[18]....
        /*007c*/ 	.word	0xffffffff


	//   ....[19]....
        /*0080*/ 	.word	0xffffffff


	//   ....[20]....
        /*0084*/ 	.word	0xffffffff


	//   ....[21]....
        /*0088*/ 	.word	0xffffffff


	//   ....[22]....
        /*008c*/ 	.word	0xffffffff


	//   ....[23]....
        /*0090*/ 	.word	0x0500000f


	//   ....[24]....
        /*0094*/ 	.word	0x0500000f


	//   ....[25]....
        /*0098*/ 	.word	0x0500000f


	//   ....[26]....
        /*009c*/ 	.word	0x0500000f


	//   ....[27]....
        /*00a0*/ 	.word	0x0500000f


	//----- nvinfo : EIATTR_COOP_GROUP_INSTR_OFFSETS
	.align		4
.L_541:
        /*00a4*/ 	.byte	0x04, 0x28
        /*00a6*/ 	.short	(.L_543 - .L_542)


	//   ....[0]....
.L_542:
        /*00a8*/ 	.word	0x00001620


	//   ....[1]....
        /*00ac*/ 	.word	0x00001640


	//   ....[2]....
        /*00b0*/ 	.word	0x00001660


	//   ....[3]....
        /*00b4*/ 	.word	0x00001680


	//   ....[4]....
        /*00b8*/ 	.word	0x000016a0


	//   ....[5]....
        /*00bc*/ 	.word	0x00003850


	//   ....[6]....
        /*00c0*/ 	.word	0x000038a0


	//   ....[7]....
        /*00c4*/ 	.word	0x00003920


	//   ....[8]....
        /*00c8*/ 	.word	0x00003990


	//   ....[9]....
        /*00cc*/ 	.word	0x000039f0


	//   ....[10]....
        /*00d0*/ 	.word	0x00003a60


	//   ....[11]....
        /*00d4*/ 	.word	0x00003a90


	//   ....[12]....
        /*00d8*/ 	.word	0x00003ac0


	//   ....[13]....
        /*00dc*/ 	.word	0x00003ae0


	//   ....[14]....
        /*00e0*/ 	.word	0x00003ca0


	//   ....[15]....
        /*00e4*/ 	.word	0x00003d20


	//   ....[16]....
        /*00e8*/ 	.word	0x00003d50


	//   ....[17]....
        /*00ec*/ 	.word	0x00003da0


	//   ....[18]....
        /*00f0*/ 	.word	0x00003df0


	//   ....[19]....
        /*00f4*/ 	.word	0x00003e50


	//   ....[20]....
        /*00f8*/ 	.word	0x00003e70


	//   ....[21]....
        /*00fc*/ 	.word	0x00003e90


	//   ....[22]....
        /*0100*/ 	.word	0x00003ec0


	//   ....[23]....
        /*0104*/ 	.word	0x00006510


	//   ....[24]....
        /*0108*/ 	.word	0x00006570


	//   ....[25]....
        /*010c*/ 	.word	0x000065d0


	//   ....[26]....
        /*0110*/ 	.word	0x00006630


	//   ....[27]....
        /*0114*/ 	.word	0x00006690


	//----- nvinfo : EIATTR_SYSCALL_OFFSETS
	.align		4
.L_543:
        /*0118*/ 	.byte	0x04, 0x46
        /*011a*/ 	.short	(.L_545 - .L_544)


	//   ....[0]....
.L_544:
        /*011c*/ 	.word	0x00000e70


	//----- nvinfo : EIATTR_EXIT_INSTR_OFFSETS
	.align		4
.L_545:
        /*0120*/ 	.byte	0x04, 0x1c
        /*0122*/ 	.short	(.L_547 - .L_546)


	//   ....[0]....
.L_546:
        /*0124*/ 	.word	0x000000b0


	//   ....[1]....
        /*0128*/ 	.word	0x00006290


	//   ....[2]....
        /*012c*/ 	.word	0x00006300


	//   ....[3]....
        /*0130*/ 	.word	0x000064c0


	//----- nvinfo : EIATTR_CRS_STACK_SIZE
	.align		4
.L_547:
        /*0134*/ 	.byte	0x04, 0x1e
        /*0136*/ 	.short	(.L_549 - .L_548)
.L_548:
        /*0138*/ 	.word	0x00000000


	//----- nvinfo : EIATTR_CBANK_PARAM_SIZE
	.align		4
.L_549:
        /*013c*/ 	.byte	0x03, 0x19
        /*013e*/ 	.short	0x0128


	//----- nvinfo : EIATTR_PARAM_CBANK
	.align		4
        /*0140*/ 	.byte	0x04, 0x0a
        /*0142*/ 	.short	(.L_551 - .L_550)
	.align		4
.L_550:
        /*0144*/ 	.word	index@(.nv.constant0._ZN4mmha33masked_multihead_attention_kernelIfLi48ELi64ELi1ELi16ELi256ELb0ELb1EEEv26Multihead_attention_paramsIT_XT5_EE)
        /*0148*/ 	.short	0x0210
        /*014a*/ 	.short	0x0128


	//----- nvinfo : EIATTR_SW_WAR
	.align		4
.L_551:
        /*014c*/ 	.byte	0x04, 0x36
        /*014e*/ 	.short	(.L_553 - .L_552)
.L_552:
        /*0150*/ 	.word	0x00000008
.L_553:


//--------------------- .nv.info._ZN4mmha33masked_multihead_attention_kernelIfLi48ELi64ELi2ELi16ELi128ELb0ELb1EEEv26Multihead_attention_paramsIT_XT5_EE --------------------------
	.section	.nv.info._ZN4mmha33masked_multihead_attention_kernelIfLi48ELi64ELi2ELi16ELi128ELb0ELb1EEEv26Multihead_attention_paramsIT_XT5_EE,"",@"SHT_CUDA_INFO"
	.sectionflags	@""
	.align	4


	//----- nvinfo : EIATTR_CUDA_API_VERSION
	.align		4
        /*0000*/ 	.byte	0x04, 0x37
        /*0002*/ 	.short	(.L_555 - .L_554)
.L_554:
        /*0004*/ 	.word	0x00000082


	//----- nvinfo : EIATTR_KPARAM_INFO
	.align		4
.L_555:
        /*0008*/ 	.byte	0x04, 0x17
        /*000a*/ 	.short	(.L_557 - .L_556)
.L_556:
        /*000c*/ 	.word	0x00000000
        /*0010*/ 	.short	0x0000
        /*0012*/ 	.short	0x0000
        /*0014*/ 	.byte	0x00, 0xf0, 0xa1, 0x04


	//----- nvinfo : EIATTR_SPARSE_MMA_MASK
	.align		4
.L_557:
        /*0018*/ 	.byte	0x03, 0x50
        /*001a*/ 	.short	0x0000


	//----- nvinfo : EIATTR_MAXREG_COUNT
	.align		4
        /*001c*/ 	.byte	0x03, 0x1b
        /*001e*/ 	.short	0x00ff


	//----- nvinfo : EIATTR_NUM_BARRIERS
	.align		4
        /*0020*/ 	.byte	0x02, 0x4c
        /*0022*/ 	.byte	0x01
	.zero		1


	//----- nvinfo : EIATTR_EXTERNS
	.align		4
        /*0024*/ 	.byte	0x04, 0x0f
        /*0026*/ 	.short	(.L_559 - .L_558)


	//   ....[0]....
	.align		4
.L_558:
        /*0028*/ 	.word	index@(__assertfail)


	//----- nvinfo : EIATTR_MERCURY_ISA_VERSION
	.align		4
.L_559:
        /*002c*/ 	.byte	0x03, 0x5f
        /*002e*/ 	.short	0x0101


	//----- nvinfo : EIATTR_INT_WARP_WIDE_INSTR_OFFSETS
	.align		4
        /*0030*/ 	.byte	0x04, 0x31
        /*0032*/ 	.short	(.L_561 - .L_560)


	//   ....[0]....
.L_560:
        /*0034*/ 	.word	0x00000a50


	//----- nvinfo : EIATTR_COOP_GROUP_MASK_REGIDS
	.align		4
.L_561:
        /*0038*/ 	.byte	0x04, 0x29
        /*003a*/ 	.short	(.L_563 - .L_562)


	//   ....[0]....
.L_562:
        /*003c*/ 	.word	0xffffffff


	//   ....[1]....
        /*0040*/ 	.word	0xffffffff


	//   ....[2]....
        /*0044*/ 	.word	0xffffffff


	//   ....[3]....
        /*0048*/ 	.word	0xffffffff


	//   ....[4]....
        /*004c*/ 	.word	0xffffffff


	//   ....[5]....
        /*0050*/ 	.word	0xffffffff


	//   ....[6]....
        /*0054*/ 	.word	0xffffffff


	//   ....[7]....
        /*0058*/ 	.word	0xffffffff


	//   ....[8]....
        /*005c*/ 	.word	0xffffffff


	//   ....[9]....
        /*0060*/ 	.word	0xffffffff


	//   ....[10]....
        /*0064*/ 	.word	0xffffffff


	//   ....[11]....
        /*0068*/ 	.word	0xffffffff


	//   ....[12]....
        /*006c*/ 	.word	0xffffffff


	//   ....[13]....
        /*0070*/ 	.word	0xffffffff


	//   ....[14]....
        /*0074*/ 	.word	0xffffffff


	//   ....[15]....
        /*0078*/ 	.word	0xffffffff


	//   ....[16]....
        /*007c*/ 	.word	0xffffffff


	//   ....[17]....
        /*0080*/ 	.word	0xffffffff


	//   ....[18]....
        /*0084*/ 	.word	0xffffffff


	//   ....[19]....
        /*0088*/ 	.word	0xffffffff


	//   ....[20]....
        /*008c*/ 	.word	0xffffffff


	//   ....[21]....
        /*0090*/ 	.word	0x0500000f


	//   ....[22]....
        /*0094*/ 	.word	0x0500000f


	//   ....[23]....
        /*0098*/ 	.word	0x0500000f


	//   ....[24]....
        /*009c*/ 	.word	0x0500000f


	//   ....[25]....
        /*00a0*/ 	.word	0x0500000f


	//   ....[26]....
        /*00a4*/ 	.word	0x0500000f


	//   ....[27]....
        /*00a8*/ 	.word	0x0500000f


	//   ....[28]....
        /*00ac*/ 	.word	0x0500000f


	//   ....[29]....
        /*00b0*/ 	.word	0x0500000f


	//   ....[30]....
        /*00b4*/ 	.word	0x0500000f


	//----- nvinfo : EIATTR_COOP_GROUP_INSTR_OFFSETS
	.align		4
.L_563:
        /*00b8*/ 	.byte	0x04, 0x28
        /*00ba*/ 	.short	(.L_565 - .L_564)


	//   ....[0]....
.L_564:
        /*00bc*/ 	.word	0x00001710


	//   ....[1]....
        /*00c0*/ 	.word	0x00001730


	//   ....[2]....
        /*00c4*/ 	.word	0x00001750


	//   ....[3]....
        /*00c8*/ 	.word	0x00001770


	//   ....[4]....
        /*00cc*/ 	.word	0x00001790


	//   ....[5]....
        /*00d0*/ 	.word	0x00003190


	//   ....[6]....
        /*00d4*/ 	.word	0x000033b0


	//   ....[7]....
        /*00d8*/ 	.word	0x000033d0


	//   ....[8]....
        /*00dc*/ 	.word	0x000033f0


	//   ....[9]....
        /*00e0*/ 	.word	0x00003410


	//   ....[10]....
        /*00e4*/ 	.word	0x000035c0


	//   ....[11]....
        /*00e8*/ 	.word	0x000035e0


	//   ....[12]....
        /*00ec*/ 	.word	0x00003600


	//   ....[13]....
        /*00f0*/ 	.word	0x000037f0


	//   ....[14]....
        /*00f4*/ 	.word	0x00003880


	//   ....[15]....
        /*00f8*/ 	.word	0x000038b0


	//   ....[16]....
        /*00fc*/ 	.word	0x00003900


	//   ....[17]....
        /*0100*/ 	.word	0x00003950


	//   ....[18]....
        /*0104*/ 	.word	0x000039c0


	//   ....[19]....
        /*0108*/ 	.word	0x000039e0


	//   ....[20]....
        /*010c*/ 	.word	0x00003a00


	//   ....[21]....
        /*0110*/ 	.word	0x00006020


	//   ....[22]....
        /*0114*/ 	.word	0x00006080


	//   ....[23]....
        /*0118*/ 	.word	0x000060e0


	//   ....[24]....
        /*011c*/ 	.word	0x00006140


	//   ....[25]....
        /*0120*/ 	.word	0x000061a0


	//   ....[26]....
        /*0124*/ 	.word	0x00006220


	//   ....[27]....
        /*0128*/ 	.word	0x000062c0


	//   ....[28]....
        /*012c*/ 	.word	0x00006340


	//   ....[29]....
        /*0130*/ 	.word	0x000063a0


	//   ....[30]....
        /*0134*/ 	.word	0x00006400


	//----- nvinfo : EIATTR_SYSCALL_OFFSETS
	.align		4
.L_565:
        /*0138*/ 	.byte	0x04, 0x46
        /*013a*/ 	.short	(.L_567 - .L_566)


	//   ....[0]....
.L_566:
        /*013c*/ 	.word	0x00000f60


	//----- nvinfo : EIATTR_EXIT_INSTR_OFFSETS
	.align		4
.L_567:
        /*0140*/ 	.byte	0x04, 0x1c
        /*0142*/ 	.short	(.L_569 - .L_568)


	//   ....[0]....
.L_568:
        /*0144*/ 	.word	0x000000d0


	//   ....[1]....
        /*0148*/ 	.word	0x00005da0


	//   ....[2]....
        /*014c*/ 	.word	0x00005e10


	//   ....[3]....
        /*0150*/ 	.word	0x00005fd0


	//----- nvinfo : EIATTR_CRS_STACK_SIZE
	.align		4
.L_569:
        /*0154*/ 	.byte	0x04, 0x1e
        /*0156*/ 	.short	(.L_571 - .L_570)
.L_570:
        /*0158*/ 	.word	0x00000000


	//----- nvinfo : EIATTR_CBANK_PARAM_SIZE
	.align		4
.L_571:
        /*015c*/ 	.byte	0x03, 0x19
        /*015e*/ 	.short	0x0128


	//----- nvinfo : EIATTR_PARAM_CBANK
	.align		4
        /*0160*/ 	.byte	0x04, 0x0a
        /*0162*/ 	.short	(.L_573 - .L_572)
	.align		4
.L_572:
        /*0164*/ 	.word	index@(.nv.constant0._ZN4mmha33masked_multihead_attention_kernelIfLi48ELi64ELi2ELi16ELi128ELb0ELb1EEEv26Multihead_attention_paramsIT_XT5_EE)
        /*0168*/ 	.short	0x0210
        /*016a*/ 	.short	0x0128


	//----- nvinfo : EIATTR_SW_WAR
	.align		4
.L_573:
        /*016c*/ 	.byte	0x04, 0x36
        /*016e*/ 	.short	(.L_575 - .L_574)
.L_574:
        /*0170*/ 	.word	0x00000008
.L_575:


//--------------------- .nv.info._ZN4mmha33masked_multihead_attention_kernelIfLi48ELi64ELi4ELi16ELi64ELb0ELb1EEEv26Multihead_attention_paramsIT_XT5_EE --------------------------
	.section	.nv.info._ZN4mmha33masked_multihead_attention_kernelIfLi48ELi64ELi4ELi16ELi64ELb0ELb1EEEv26Multihead_attention_paramsIT_XT5_EE,"",@"SHT_CUDA_INFO"
	.sectionflags	@""
	.align	4


	//----- nvinfo : EIATTR_CUDA_API_VERSION
	.align		4
        /*0000*/ 	.byte	0x04, 0x37
        /*0002*/ 	.short	(.L_577 - .L_576)
.L_576:
        /*0004*/ 	.word	0x00000082


	//----- nvinfo : EIATTR_KPARAM_INFO
	.align		4
.L_577:
        /*0008*/ 	.byte	0x04, 0x17
        /*000a*/ 	.short	(.L_579 - .L_578)
.L_578:
        /*000c*/ 	.word	0x00000000
        /*0010*/ 	.short	0x0000
        /*0012*/ 	.short	0x0000
        /*0014*/ 	.byte	0x00, 0xf0, 0xa1, 0x04


	//----- nvinfo : EIATTR_SPARSE_MMA_MASK
	.align		4
.L_579:
        /*0018*/ 	.byte	0x03, 0x50
        /*001a*/ 	.short	0x0000


	//----- nvinfo : EIATTR_MAXREG_COUNT
	.align		4
        /*001c*/ 	.byte	0x03, 0x1b
        /*001e*/ 	.short	0x00ff


	//----- nvinfo : EIATTR_NUM_BARRIERS
	.align		4
        /*0020*/ 	.byte	0x02, 0x4c
        /*0022*/ 	.byte	0x01
	.zero		1


	//----- nvinfo : EIATTR_EXTERNS
	.align		4
        /*0024*/ 	.byte	0x04, 0x0f
        /*0026*/ 	.short	(.L_581 - .L_580)


	//   ....[0]....
	.align		4
.L_580:
        /*0028*/ 	.word	index@(__assertfail)


	//----- nvinfo : EIATTR_MERCURY_ISA_VERSION
	.align		4
.L_581:
        /*002c*/ 	.byte	0x03, 0x5f
        /*002e*/ 	.short	0x0101


	//----- nvinfo : EIATTR_INT_WARP_WIDE_INSTR_OFFSETS
	.align		4
        /*0030*/ 	.byte	0x04, 0x31
        /*0032*/ 	.short	(.L_583 - .L_582)


	//   ....[0]....
.L_582:
        /*0034*/ 	.word	0x00000a50


	//----- nvinfo : EIATTR_COOP_GROUP_MASK_REGIDS
	.align		4
.L_583:
        /*0038*/ 	.byte	0x04, 0x29
        /*003a*/ 	.short	(.L_585 - .L_584)


	//   ....[0]....
.L_584:
        /*003c*/ 	.word	0xffffffff


	//   ....[1]....
        /*0040*/ 	.word	0xffffffff


	//   ....[2]....
        /*0044*/ 	.word	0xffffffff


	//   ....[3]....
        /*0048*/ 	.word	0xffffffff


	//   ....[4]....
        /*004c*/ 	.word	0xffffffff


	//   ....[5]....
        /*0050*/ 	.word	0xffffffff


	//   ....[6]....
        /*0054*/ 	.word	0xffffffff


	//   ....[7]....
        /*0058*/ 	.word	0xffffffff


	//   ....[8]....
        /*005c*/ 	.word	0xffffffff


	//   ....[9]....
        /*0060*/ 	.word	0xffffffff


	//   ....[10]....
        /*0064*/ 	.word	0xffffffff


	//   ....[11]....
        /*0068*/ 	.word	0xffffffff


	//   ....[12]....
        /*006c*/ 	.word	0xffffffff


	//   ....[13]....
        /*0070*/ 	.word	0xffffffff


	//   ....[14]....
        /*0074*/ 	.word	0xffffffff


	//   ....[15]....
        /*0078*/ 	.word	0xffffffff


	//   ....[16]....
        /*007c*/ 	.word	0xffffffff


	//   ....[17]....
        /*0080*/ 	.word	0xffffffff


	//   ....[18]....
        /*0084*/ 	.word	0xffffffff


	//   ....[19]....
        /*0088*/ 	.word	0x0500000f


	//   ....[20]....
        /*008c*/ 	.word	0x0500000f


	//   ....[21]....
        /*0090*/ 	.word	0x0500000f


	//   ....[22]....
        /*0094*/ 	.word	0x0500000f


	//   ....[23]....
        /*0098*/ 	.word	0x0500000f


	//   ....[24]....
        /*009c*/ 	.word	0x0500000f


	//   ....[25]....
        /*00a0*/ 	.word	0x0500000f


	//   ....[26]....
        /*00a4*/ 	.word	0x0500000f


	//   ....[27]....
        /*00a8*/ 	.word	0x0500000f


	//   ....[28]....
        /*00ac*/ 	.word	0x0500000f


	//----- nvinfo : EIATTR_COOP_GROUP_INSTR_OFFSETS
	.align		4
.L_585:
        /*00b0*/ 	.byte	0x04, 0x28
        /*00b2*/ 	.short	(.L_587 - .L_586)


	//   ....[0]....
.L_586:
        /*00b4*/ 	.word	0x00001710


	//   ....[1]....
        /*00b8*/ 	.word	0x00001730


	//   ....[2]....
        /*00bc*/ 	.word	0x00001750


	//   ....[3]....
        /*00c0*/ 	.word	0x00001770


	//   ....[4]....
        /*00c4*/ 	.word	0x00001790


	//   ....[5]....
        /*00c8*/ 	.word	0x00002f80


	//   ....[6]....
        /*00cc*/ 	.word	0x00002fa0


	//   ....[7]....
        /*00d0*/ 	.word	0x000031e0


	//   ....[8]....
        /*00d4*/ 	.word	0x00003200


	//   ....[9]....
        /*00d8*/ 	.word	0x00003220


	//   ....[10]....
        /*00dc*/ 	.word	0x000033c0


	//   ....[11]....
        /*00e0*/ 	.word	0x000033e0


	//   ....[12]....
        /*00e4*/ 	.word	0x000035d0


	//   ....[13]....
        /*00e8*/ 	.word	0x00003620


	//   ....[14]....
        /*00ec*/ 	.word	0x000036b0


	//   ....[15]....
        /*00f0*/ 	.word	0x00003700


	//   ....[16]....
        /*00f4*/ 	.word	0x00003740


	//   ....[17]....
        /*00f8*/ 	.word	0x000037b0


	//   ....[18]....
        /*00fc*/ 	.word	0x000037d0


	//   ....[19]....
        /*0100*/ 	.word	0x00005d60


	//   ....[20]....
        /*0104*/ 	.word	0x00005dc0


	//   ....[21]....
        /*0108*/ 	.word	0x00005e20


	//   ....[22]....
        /*010c*/ 	.word	0x00005e80


	//   ....[23]....
        /*0110*/ 	.word	0x00005ee0


	//   ....[24]....
        /*0114*/ 	.word	0x00005f60


	//   ....[25]....
        /*0118*/ 	.word	0x00005fe0


	//   ....[26]....
        /*011c*/ 	.word	0x00006070


	//   ....[27]....
        /*0120*/ 	.word	0x000060f0


	//   ....[28]....
        /*0124*/ 	.word	0x00006150


	//----- nvinfo : EIATTR_SYSCALL_OFFSETS
	.align		4
.L_587:
        /*0128*/ 	.byte	0x04, 0x46
        /*012a*/ 	.short	(.L_589 - .L_588)


	//   ....[0]....
.L_588:
        /*012c*/ 	.word	0x00000f60


	//----- nvinfo : EIATTR_EXIT_INSTR_OFFSETS
	.align		4
.L_589:
        /*0130*/ 	.byte	0x04, 0x1c
        /*0132*/ 	.short	(.L_591 - .L_590)


	//   ....[0]....
.L_590:
        /*0134*/ 	.word	0x000000d0


	//   ....[1]....
        /*0138*/ 	.word	0x00005ae0


	//   ....[2]....
        /*013c*/ 	.word	0x00005b50


	//   ....[3]....
        /*0140*/ 	.word	0x00005d10


	//----- nvinfo : EIATTR_CRS_STACK_SIZE
	.align		4
.L_591:
        /*0144*/ 	.byte	0x04, 0x1e
        /*0146*/ 	.short	(.L_593 - .L_592)
.L_592:
        /*0148*/ 	.word	0x00000000


	//----- nvinfo : EIATTR_CBANK_PARAM_SIZE
	.align		4
.L_593:
        /*014c*/ 	.byte	0x03, 0x19
        /*014e*/ 	.short	0x0128


	//----- nvinfo : EIATTR_PARAM_CBANK
	.align		4
        /*0150*/ 	.byte	0x04, 0x0a
        /*0152*/ 	.short	(.L_595 - .L_594)
	.align		4
.L_594:
        /*0154*/ 	.word	index@(.nv.constant0._ZN4mmha33masked_multihead_attention_kernelIfLi48ELi64ELi4ELi16ELi64ELb0ELb1EEEv26Multihead_attention_paramsIT_XT5_EE)
        /*0158*/ 	.short	0x0210
        /*015a*/ 	.short	0x0128


	//----- nvinfo : EIATTR_SW_WAR
	.align		4
.L_595:
        /*015c*/ 	.byte	0x04, 0x36
        /*015e*/ 	.short	(.L_597 - .L_596)
.L_596:
        /*0160*/ 	.word	0x00000008
.L_597:


//--------------------- .nv.info._ZN4mmha33masked_multihead_attention_kernelIfLi48ELi64ELi1ELi16ELi256ELb0ELb0EEEv26Multihead_attention_paramsIT_XT5_EE --------------------------
	.section	.nv.info._ZN4mmha33masked_multihead_attention_kernelIfLi48ELi64ELi1ELi16ELi256ELb0ELb0EEEv26Multihead_attention_paramsIT_XT5_EE,"",@"SHT_CUDA_INFO"
	.sectionflags	@""
	.align	4


	//----- nvinfo : EIATTR_CUDA_API_VERSION
	.align		4
        /*0000*/ 	.byte	0x04, 0x37
        /*0002*/ 	.short	(.L_599 - .L_598)
.L_598:
        /*0004*/ 	.word	0x00000082


	//----- nvinfo : EIATTR_KPARAM_INFO
	.align		4
.L_599:
        /*0008*/ 	.byte	0x04, 0x17
        /*000a*/ 	.short	(.L_601 - .L_600)
.L_600:
        /*000c*/ 	.word	0x00000000
        /*0010*/ 	.short	0x0000
        /*0012*/ 	.short	0x0000
        /*0014*/ 	.byte	0x00, 0xf0, 0xa1, 0x04


	//----- nvinfo : EIATTR_SPARSE_MMA_MASK
	.align		4
.L_601:
        /*0018*/ 	.byte	0x03, 0x50
        /*001a*/ 	.short	0x0000


	//----- nvinfo : EIATTR_MAXREG_COUNT
	.align		4
        /*001c*/ 	.byte	0x03, 0x1b
        /*001e*/ 	.short	0x00ff


	//----- nvinfo : EIATTR_NUM_BARRIERS
	.align		4
        /*0020*/ 	.byte	0x02, 0x4c
        /*0022*/ 	.byte	0x01
	.zero		1


	//----- nvinfo : EIATTR_EXTERNS
	.align		4
        /*0024*/ 	.byte	0x04, 0x0f
        /*0026*/ 	.short	(.L_603 - .L_602)


	//   ....[0]....
	.align		4
.L_602:
        /*0028*/ 	.word	index@(__assertfail)


	//----- nvinfo : EIATTR_MERCURY_ISA_VERSION
	.align		4
.L_603:
        /*002c*/ 	.byte	0x03, 0x5f
        /*002e*/ 	.short	0x0101


	//----- nvinfo : EIATTR_COOP_GROUP_MASK_REGIDS
	.align		4
        /*0030*/ 	.byte	0x04, 0x29
        /*0032*/ 	.short	(.L_605 - .L_604)


	//   ....[0]....
.L_604:
        /*0034*/ 	.word	0xffffffff


	//   ....[1]....
        /*0038*/ 	.word	0xffffffff


	//   ....[2]....
        /*003c*/ 	.word	0xffffffff


	//   ....[3]....
        /*0040*/ 	.word	0xffffffff


	//   ....[4]....
        /*0044*/ 	.word	0xffffffff


	//   ....[5]....
        /*0048*/ 	.word	0xffffffff


	//   ....[6]....
        /*004c*/ 	.word	0xffffffff


	//   ....[7]....
        /*0050*/ 	.word	0xffffffff


	//   ....[8]....
        /*0054*/ 	.word	0xffffffff


	//   ....[9]....
        /*0058*/ 	.word	0xffffffff


	//   ....[10]....
        /*005c*/ 	.word	0xffffffff


	//   ....[11]....
        /*0060*/ 	.word	0xffffffff


	//   ....[12]....
        /*0064*/ 	.word	0xffffffff


	//   ....[13]....
        /*0068*/ 	.word	0xffffffff


	//   ....[14]....
        /*006c*/ 	.word	0xffffffff


	//   ....[15]....
        /*0070*/ 	.word	0xffffffff


	//   ....[16]....
        /*0074*/ 	.word	0xffffffff


	//   ....[17]....
        /*0078*/ 	.word	0xffffffff


	//   ....[18]....
        /*007c*/ 	.word	0xffffffff


	//   ....[19]....
        /*0080*/ 	.word	0xffffffff


	//   ....[20]....
        /*0084*/ 	.word	0xffffffff


	//   ....[21]....
        /*0088*/ 	.word	0xffffffff


	//   ....[22]....
        /*008c*/ 	.word	0xffffffff


	//   ....[23]....
        /*0090*/ 	.word	0x0500000f


	//   ....[24]....
        /*0094*/ 	.word	0x0500000f


	//   ....[25]....
        /*0098*/ 	.word	0x0500000f


	//   ....[26]....
        /*009c*/ 	.word	0x0500000f


	//   ....[27]....
        /*00a0*/ 	.word	0x0500000f


	//----- nvinfo : EIATTR_COOP_GROUP_INSTR_OFFSETS
	.align		4
.L_605:
        /*00a4*/ 	.byte	0x04, 0x28
        /*00a6*/ 	.short	(.L_607 - .L_606)


	//   ....[0]....
.L_606:
        /*00a8*/ 	.word	0x00001620


	//   ....[1]....
        /*00ac*/ 	.word	0x00001640


	//   ....[2]....
        /*00b0*/ 	.word	0x00001660


	//   ....[3]....
        /*00b4*/ 	.word	0x00001680


	//   ....[4]....
        /*00b8*/ 	.word	0x000016a0


	//   ....[5]....
        /*00bc*/ 	.word	0x00003110


	//   ....[6]....
        /*00c0*/ 	.word	0x00003160


	//   ....[7]....
        /*00c4*/ 	.word	0x00003190


	//   ....[8]....
        /*00c8*/ 	.word	0x00003230


	//   ....[9]....
        /*00cc*/ 	.word	0x00003280


	//   ....[10]....
        /*00d0*/ 	.word	0x00003320


	//   ....[11]....
        /*00d4*/ 	.word	0x00003350


	//   ....[12]....
        /*00d8*/ 	.word	0x00003380


	//   ....[13]....
        /*00dc*/ 	.word	0x000033a0


	//   ....[14]....
        /*00e0*/ 	.word	0x00003560


	//   ....[15]....
        /*00e4*/ 	.word	0x000035e0


	//   ....[16]....
        /*00e8*/ 	.word	0x00003610


	//   ....[17]....
        /*00ec*/ 	.word	0x00003660


	//   ....[18]....
        /*00f0*/ 	.word	0x000036b0


	//   ....[19]....
        /*00f4*/ 	.word	0x00003710


	//   ....[20]....
        /*00f8*/ 	.word	0x00003730


	//   ....[21]....
        /*00fc*/ 	.word	0x00003750


	//   ....[22]....
        /*0100*/ 	.word	0x00003780


	//   ....[23]....
        /*0104*/ 	.word	0x00006250


	//   ....[24]....
        /*0108*/ 	.word	0x000062b0


	//   ....[25]....
        /*010c*/ 	.word	0x00006310


	//   ....[26]....
        /*0110*/ 	.word	0x00006370


	//   ....[27]....
        /*0114*/ 	.word	0x000063d0


	//----- nvinfo : EIATTR_SYSCALL_OFFSETS
	.align		4
.L_607:
        /*0118*/ 	.byte	0x04, 0x46
        /*011a*/ 	.short	(.L_609 - .L_608)


	//   ....[0]....
.L_608:
        /*011c*/ 	.word	0x00000e70


	//----- nvinfo : EIATTR_EXIT_INSTR_OFFSETS
	.align		4
.L_609:
        /*0120*/ 	.byte	0x04, 0x1c
        /*0122*/ 	.short	(.L_611 - .L_610)


	//   ....[0]....
.L_610:
        /*0124*/ 	.word	0x000000b0


	//   ....[1]....
        /*0128*/ 	.word	0x00005fd0


	//   ....[2]....
        /*012c*/ 	.word	0x00006040


	//   ....[3]....
        /*0130*/ 	.word	0x00006200


	//----- nvinfo : EIATTR_CRS_STACK_SIZE
	.align		4
.L_611:
        /*0134*/ 	.byte	0x04, 0x1e
        /*0136*/ 	.short	(.L_613 - .L_612)
.L_612:
        /*0138*/ 	.word	0x00000000


	//----- nvinfo : EIATTR_CBANK_PARAM_SIZE
	.align		4
.L_613:
        /*013c*/ 	.byte	0x03, 0x19
        /*013e*/ 	.short	0x0128


	//----- nvinfo : EIATTR_PARAM_CBANK
	.align		4
        /*0140*/ 	.byte	0x04, 0x0a
        /*0142*/ 	.short	(.L_615 - .L_614)
	.align		4
.L_614:
        /*0144*/ 	.word	index@(.nv.constant0._ZN4mmha33masked_multihead_attention_kernelIfLi48ELi64ELi1ELi16ELi256ELb0ELb0EEEv26Multihead_attention_paramsIT_XT5_EE)
        /*0148*/ 	.short	0x0210
        /*014a*/ 	.short	0x0128


	//----- nvinfo : EIATTR_SW_WAR
	.align		4
.L_615:
        /*014c*/ 	.byte	0x04, 0x36
        /*014e*/ 	.short	(.L_617 - .L_616)
.L_616:
        /*0150*/ 	.word	0x00000008
.L_617:


//--------------------- .nv.info._ZN4mmha33masked_multihead_attention_kernelIfLi48ELi64ELi2ELi16ELi128ELb0ELb0EEEv26Multihead_attention_paramsIT_XT5_EE --------------------------
	.section	.nv.info._ZN4mmha33masked_multihead_attention_kernelIfLi48ELi64ELi2ELi16ELi128ELb0ELb0EEEv26Multihead_attention_paramsIT_XT5_EE,"",@"SHT_CUDA_INFO"
	.sectionflags	@""
	.align	4


	//----- nvinfo : EIATTR_CUDA_API_VERSION
	.align		4
        /*0000*/ 	.byte	0x04, 0x37
        /*0002*/ 	.short	(.L_619 - .L_618)
.L_618:
        /*0004*/ 	.word	0x00000082


	//----- nvinfo : EIATTR_KPARAM_INFO
	.align		4
.L_619:
        /*0008*/ 	.byte	0x04, 0x17
        /*000a*/ 	.short	(.L_621 - .L_620)
.L_620:
        /*000c*/ 	.word	0x00000000
        /*0010*/ 	.short	0x0000
        /*0012*/ 	.short	0x0000
        /*0014*/ 	.byte	0x00, 0xf0, 0xa1, 0x04


	//----- nvinfo : EIATTR_SPARSE_MMA_MASK
	.align		4
.L_621:
        /*0018*/ 	.byte	0x03, 0x50
        /*001a*/ 	.short	0x0000


	//----- nvinfo : EIATTR_MAXREG_COUNT
	.align		4
        /*001c*/ 	.byte	0x03, 0x1b
        /*001e*/ 	.short	0x00ff


	//----- nvinfo : EIATTR_NUM_BARRIERS
	.align		4
        /*0020*/ 	.byte	0x02, 0x4c
        /*0022*/ 	.byte	0x01
	.zero		1


	//----- nvinfo : EIATTR_EXTERNS
	.align		4
        /*0024*/ 	.byte	0x04, 0x0f
        /*0026*/ 	.short	(.L_623 - .L_622)


	//   ....[0]....
	.align		4
.L_622:
        /*0028*/ 	.word	index@(__assertfail)


	//----- nvinfo : EIATTR_MERCURY_ISA_VERSION
	.align		4
.L_623:
        /*002c*/ 	.byte	0x03, 0x5f
        /*002e*/ 	.short	0x0101


	//----- nvinfo : EIATTR_COOP_GROUP_MASK_REGIDS
	.align		4
        /*0030*/ 	.byte	0x04, 0x29
        /*0032*/ 	.short	(.L_625 - .L_624)


	//   ....[0]....
.L_624:
        /*0034*/ 	.word	0xffffffff


	//   ....[1]....
        /*0038*/ 	.word	0xffffffff


	//   ....[2]....
        /*003c*/ 	.word	0xffffffff


	//   ....[3]....
        /*0040*/ 	.word	0xffffffff


	//   ....[4]....
        /*0044*/ 	.word	0xffffffff


	//   ....[5]....
        /*0048*/ 	.word	0xffffffff


	//   ....[6]....
        /*004c*/ 	.word	0xffffffff


	//   ....[7]....
        /*0050*/ 	.word	0xffffffff


	//   ....[8]....
        /*0054*/ 	.word	0xffffffff


	//   ....[9]....
        /*0058*/ 	.word	0xffffffff


	//   ....[10]....
        /*005c*/ 	.word	0xffffffff


	//   ....[11]....
        /*0060*/ 	.word	0xffffffff


	//   ....[12]....
        /*0064*/ 	.word	0xffffffff


	//   ....[13]....
        /*0068*/ 	.word	0xffffffff


	//   ....[14]....
        /*006c*/ 	.word	0xffffffff


	//   ....[15]....
        /*0070*/ 	.word	0xffffffff


	//   ....[16]....
        /*0074*/ 	.word	0xffffffff


	//   ....[17]....
        /*0078*/ 	.word	0xffffffff


	//   ....[18]....
        /*007c*/ 	.word	0xffffffff


	//   ....[19]....
        /*0080*/ 	.word	0xffffffff


	//   ....[20]....
        /*0084*/ 	.word	0xffffffff


	//   ....[21]....
        /*0088*/ 	.word	0x0500000f


	//   ....[22]....
        /*008c*/ 	.word	0x0500000f


	//   ....[23]....
        /*0090*/ 	.word	0x0500000f


	//   ....[24]....
        /*0094*/ 	.word	0x0500000f


	//   ....[25]....
        /*0098*/ 	.word	0x0500000f


	//   ....[26]....
        /*009c*/ 	.word	0x0500000f


	//   ....[27]....
        /*00a0*/ 	.word	0x0500000f


	//   ....[28]....
        /*00a4*/ 	.word	0x0500000f


	//   ....[29]....
        /*00a8*/ 	.word	0x0500000f


	//   ....[30]....
        /*00ac*/ 	.word	0x0500000f


	//----- nvinfo : EIATTR_COOP_GROUP_INSTR_OFFSETS
	.align		4
.L_625:
        /*00b0*/ 	.byte	0x04, 0x28
        /*00b2*/ 	.short	(.L_627 - .L_626)


	//   ....[0]....
.L_626:
        /*00b4*/ 	.word	0x00001610


	//   ....[1]....
        /*00b8*/ 	.word	0x00001630


	//   ....[2]....
        /*00bc*/ 	.word	0x00001650


	//   ....[3]....
        /*00c0*/ 	.word	0x00001670


	//   ....[4]....
        /*00c4*/ 	.word	0x00001690


	//   ....[5]....
        /*00c8*/ 	.word	0x00002ac0


	//   ....[6]....
        /*00cc*/ 	.word	0x00002d50


	//   ....[7]....
        /*00d0*/ 	.word	0x00002d70


	//   ....[8]....
        /*00d4*/ 	.word	0x00002d90


	//   ....[9]....
        /*00d8*/ 	.word	0x00002db0


	//   ....[10]....
        /*00dc*/ 	.word	0x00002f60


	//   ....[11]....
        /*00e0*/ 	.word	0x00002f80


	//   ....[12]....
        /*00e4*/ 	.word	0x00002fa0


	//   ....[13]....
        /*00e8*/ 	.word	0x00003180


	//   ....[14]....
        /*00ec*/ 	.word	0x00003210


	//   ....[15]....
        /*00f0*/ 	.word	0x00003240


	//   ....[16]....
        /*00f4*/ 	.word	0x00003290


	//   ....[17]....
        /*00f8*/ 	.word	0x000032e0


	//   ....[18]....
        /*00fc*/ 	.word	0x00003350


	//   ....[19]....
        /*0100*/ 	.word	0x00003370


	//   ....[20]....
        /*0104*/ 	.word	0x00003390


	//   ....[21]....
        /*0108*/ 	.word	0x00005dd0


	//   ....[22]....
        /*010c*/ 	.word	0x00005e30


	//   ....[23]....
        /*0110*/ 	.word	0x00005e90


	//   ....[24]....
        /*0114*/ 	.word	0x00005ef0


	//   ....[25]....
        /*0118*/ 	.word	0x00005f50


	//   ....[26]....
        /*011c*/ 	.word	0x00005fd0


	//   ....[27]....
        /*0120*/ 	.word	0x00006070


	//   ....[28]....
        /*0124*/ 	.word	0x000060f0


	//   ....[29]....
        /*0128*/ 	.word	0x00006150


	//   ....[30]....
        /*012c*/ 	.word	0x000061b0


	//----- nvinfo : EIATTR_SYSCALL_OFFSETS
	.align		4
.L_627:
        /*0130*/ 	.byte	0x04, 0x46
        /*0132*/ 	.short	(.L_629 - .L_628)


	//   ....[0]....
.L_628:
        /*0134*/ 	.word	0x00000e60


	//----- nvinfo : EIATTR_EXIT_INSTR_OFFSETS
	.align		4
.L_629:
        /*0138*/ 	.byte	0x04, 0x1c
        /*013a*/ 	.short	(.L_631 - .L_630)


	//   ....[0]....
.L_630:
        /*013c*/ 	.word	0x000000b0


	//   ....[1]....
        /*0140*/ 	.word	0x00005b50


	//   ....[2]....
        /*0144*/ 	.word	0x00005bc0


	//   ....[3]....
        /*0148*/ 	.word	0x00005d80


	//----- nvinfo : EIATTR_CRS_STACK_SIZE
	.align		4
.L_631:
        /*014c*/ 	.byte	0x04, 0x1e
        /*014e*/ 	.short	(.L_633 - .L_632)
.L_632:
        /*0150*/ 	.word	0x00000000


	//----- nvinfo : EIATTR_CBANK_PARAM_SIZE
	.align		4
.L_633:
        /*0154*/ 	.byte	0x03, 0x19
        /*0156*/ 	.short	0x0128


	//----- nvinfo : EIATTR_PARAM_CBANK
	.align		4
        /*0158*/ 	.byte	0x04, 0x0a
        /*015a*/ 	.short	(.L_635 - .L_634)
	.align		4
.L_634:
        /*015c*/ 	.word	index@(.nv.constant0._ZN4mmha33masked_multihead_attention_kernelIfLi48ELi64ELi2ELi16ELi128ELb0ELb0EEEv26Multihead_attention_paramsIT_XT5_EE)
        /*0160*/ 	.short	0x0210
        /*0162*/ 	.short	0x0128


	//----- nvinfo : EIATTR_SW_WAR
	.align		4
.L_635:
        /*0164*/ 	.byte	0x04, 0x36
        /*0166*/ 	.short	(.L_637 - .L_636)
.L_636:
        /*0168*/ 	.word	0x00000008
.L_637:


//--------------------- .nv.info._ZN4mmha33masked_multihead_attention_kernelIfLi48ELi64ELi4ELi16ELi64ELb0ELb0EEEv26Multihead_attention_paramsIT_XT5_EE --------------------------
	.section	.nv.info._ZN4mmha33masked_multihead_attention_kernelIfLi48ELi64ELi4ELi16ELi64ELb0ELb0EEEv26Multihead_attention_paramsIT_XT5_EE,"",@"SHT_CUDA_INFO"
	.sectionflags	@""
	.align	4


	//----- nvinfo : EIATTR_CUDA_API_VERSION
	.align		4
        /*0000*/ 	.byte	0x04, 0x37
        /*0002*/ 	.short	(.L_639 - .L_638)
.L_638:
        /*0004*/ 	.word	0x00000082


	//----- nvinfo : EIATTR_KPARAM_INFO
	.align		4
.L_639:
        /*0008*/ 	.byte	0x04, 0x17
        /*000a*/ 	.short	(.L_641 - .L_640)
.L_640:
        /*000c*/ 	.word	0x00000000
        /*0010*/ 	.short	0x0000
        /*0012*/ 	.short	0x0000
        /*0014*/ 	.byte	0x00, 0xf0, 0xa1, 0x04


	//----- nvinfo : EIATTR_SPARSE_MMA_MASK
	.align		4
.L_641:
        /*0018*/ 	.byte	0x03, 0x50
        /*001a*/ 	.short	0x0000


	//----- nvinfo : EIATTR_MAXREG_COUNT
	.align		4
        /*001c*/ 	.byte	0x03, 0x1b
        /*001e*/ 	.short	0x00ff


	//----- nvinfo : EIATTR_NUM_BARRIERS
	.align		4
        /*0020*/ 	.byte	0x02, 0x4c
        /*0022*/ 	.byte	0x01
	.zero		1


	//----- nvinfo : EIATTR_EXTERNS
	.align		4
        /*0024*/ 	.byte	0x04, 0x0f
        /*0026*/ 	.short	(.L_643 - .L_642)


	//   ....[0]....
	.align		4
.L_642:
        /*0028*/ 	.word	index@(__assertfail)


	//----- nvinfo : EIATTR_MERCURY_ISA_VERSION
	.align		4
.L_643:
        /*002c*/ 	.byte	0x03, 0x5f
        /*002e*/ 	.short	0x0101


	//----- nvinfo : EIATTR_INT_WARP_WIDE_INSTR_OFFSETS
	.align		4
        /*0030*/ 	.byte	0x04, 0x31
        /*0032*/ 	.short	(.L_645 - .L_644)


	//   ....[0]....
.L_644:
        /*0034*/ 	.word	0x00000a50


	//----- nvinfo : EIATTR_COOP_GROUP_MASK_REGIDS
	.align		4
.L_645:
        /*0038*/ 	.byte	0x04, 0x29
        /*003a*/ 	.short	(.L_647 - .L_646)


	//   ....[0]....
.L_646:
        /*003c*/ 	.word	0xffffffff


	//   ....[1]....
        /*0040*/ 	.word	0xffffffff


	//   ....[2]....
        /*0044*/ 	.word	0xffffffff


	//   ....[3]....
        /*0048*/ 	.word	0xffffffff


	//   ....[4]....
        /*004c*/ 	.word	0xffffffff


	//   ....[5]....
        /*0050*/ 	.word	0xffffffff


	//   ....[6]....
        /*0054*/ 	.word	0xffffffff


	//   ....[7]....
        /*0058*/ 	.word	0xffffffff


	//   ....[8]....
        /*005c*/ 	.word	0xffffffff


	//   ....[9]....
        /*0060*/ 	.word	0xffffffff


	//   ....[10]....
        /*0064*/ 	.word	0xffffffff


	//   ....[11]....
        /*0068*/ 	.word	0xffffffff


	//   ....[12]....
        /*006c*/ 	.word	0xffffffff


	//   ....[13]....
        /*0070*/ 	.word	0xffffffff


	//   ....[14]....
        /*0074*/ 	.word	0xffffffff


	//   ....[15]....
        /*0078*/ 	.word	0xffffffff


	//   ....[16]....
        /*007c*/ 	.word	0xffffffff


	//   ....[17]....
        /*0080*/ 	.word	0xffffffff


	//   ....[18]....
        /*0084*/ 	.word	0xffffffff


	//   ....[19]....
        /*0088*/ 	.word	0x0500000f


	//   ....[20]....
        /*008c*/ 	.word	0x0500000f


	//   ....[21]....
        /*0090*/ 	.word	0x0500000f


	//   ....[22]....
        /*0094*/ 	.word	0x0500000f


	//   ....[23]....
        /*0098*/ 	.word	0x0500000f


	//   ....[24]....
        /*009c*/ 	.word	0x0500000f


	//   ....[25]....
        /*00a0*/ 	.word	0x0500000f


	//   ....[26]....
        /*00a4*/ 	.word	0x0500000f


	//   ....[27]....
        /*00a8*/ 	.word	0x0500000f


	//   ....[28]....
        /*00ac*/ 	.word	0x0500000f


	//----- nvinfo : EIATTR_COOP_GROUP_INSTR_OFFSETS
	.align		4
.L_647:
        /*00b0*/ 	.byte	0x04, 0x28
        /*00b2*/ 	.short	(.L_649 - .L_648)


	//   ....[0]....
.L_648:
        /*00b4*/ 	.word	0x00001710


	//   ....[1]....
        /*00b8*/ 	.word	0x00001730


	//   ....[2]....
        /*00bc*/ 	.word	0x00001750


	//   ....[3]....
        /*00c0*/ 	.word	0x00001770


	//   ....[4]....
        /*00c4*/ 	.word	0x00001790


	//   ....[5]....
        /*00c8*/ 	.word	0x000029f0


	//   ....[6]....
        /*00cc*/ 	.word	0x00002a10


	//   ....[7]....
        /*00d0*/ 	.word	0x00002c50


	//   ....[8]....
        /*00d4*/ 	.word	0x00002c70


	//   ....[9]....
        /*00d8*/ 	.word	0x00002c90


	//   ....[10]....
        /*00dc*/ 	.word	0x00002e30


	//   ....[11]....
        /*00e0*/ 	.word	0x00002e50


	//   ....[12]....
        /*00e4*/ 	.word	0x00003040


	//   ....[13]....
        /*00e8*/ 	.word	0x00003090


	//   ....[14]....
        /*00ec*/ 	.word	0x00003120


	//   ....[15]....
        /*00f0*/ 	.word	0x00003170


	//   ....[16]....
        /*00f4*/ 	.word	0x000031b0


	//   ....[17]....
        /*00f8*/ 	.word	0x00003220


	//   ....[18]....
        /*00fc*/ 	.word	0x00003240


	//   ....[19]....
        /*0100*/ 	.word	0x00005c60


	//   ....[20]....
        /*0104*/ 	.word	0x00005cc0


	//   ....[21]....
        /*0108*/ 	.word	0x00005d20


	//   ....[22]....
        /*010c*/ 	.word	0x00005d80


	//   ....[23]....
        /*0110*/ 	.word	0x00005de0


	//   ....[24]....
        /*0114*/ 	.word	0x00005e60


	//   ....[25]....
        /*0118*/ 	.word	0x00005ee0


	//   ....[26]....
        /*011c*/ 	.word	0x00005f70


	//   ....[27]....
        /*0120*/ 	.word	0x00005ff0


	//   ....[28]....
        /*0124*/ 	.word	0x00006050


	//----- nvinfo : EIATTR_SYSCALL_OFFSETS
	.align		4
.L_649:
        /*0128*/ 	.byte	0x04, 0x46
        /*012a*/ 	.short	(.L_651 - .L_650)


	//   ....[0]....
.L_650:
        /*012c*/ 	.word	0x00000f60


	//----- nvinfo : EIATTR_EXIT_INSTR_OFFSETS
	.align		4
.L_651:
        /*0130*/ 	.byte	0x04, 0x1c
        /*0132*/ 	.short	(.L_653 - .L_652)


	//   ....[0]....
.L_652:
        /*0134*/ 	.word	0x000000d0


	//   ....[1]....
        /*0138*/ 	.word	0x000059e0


	//   ....[2]....
        /*013c*/ 	.word	0x00005a50


	//   ....[3]....
        /*0140*/ 	.word	0x00005c10


	//----- nvinfo : EIATTR_CRS_STACK_SIZE
	.align		4
.L_653:
        /*0144*/ 	.byte	0x04, 0x1e
        /*0146*/ 	.short	(.L_655 - .L_654)
.L_654:
        /*0148*/ 	.word	0x00000000


	//----- nvinfo : EIATTR_CBANK_PARAM_SIZE
	.align		4
.L_655:
        /*014c*/ 	.byte	0x03, 0x19
        /*014e*/ 	.short	0x0128


	//----- nvinfo : EIATTR_PARAM_CBANK
	.align		4
        /*0150*/ 	.byte	0x04, 0x0a
        /*0152*/ 	.short	(.L_657 - .L_656)
	.align		4
.L_656:
        /*0154*/ 	.word	index@(.nv.constant0._ZN4mmha33masked_multihead_attention_kernelIfLi48ELi64ELi4ELi16ELi64ELb0ELb0EEEv26Multihead_attention_paramsIT_XT5_EE)
        /*0158*/ 	.short	0x0210
        /*015a*/ 	.short	0x0128


	//----- nvinfo : EIATTR_SW_WAR
	.align		4
.L_657:
        /*015c*/ 	.byte	0x04, 0x36
        /*015e*/ 	.short	(.L_659 - .L_658)
.L_658:
        /*0160*/ 	.word	0x00000008
.L_659:


//--------------------- .nv.callgraph             --------------------------
	.section	.nv.callgraph,"",@"SHT_CUDA_CALLGRAPH"
	.align	4
	.sectionentsize	8
	.align		4
        /*0000*/ 	.word	0x00000000
	.align		4
        /*0004*/ 	.word	0xffffffff
	.align		4
        /*0008*/ 	.word	index@(_ZN4mmha33masked_multihead_attention_kernelItLi48ELi64ELi1ELi8ELi256ELb1ELb1EEEv26Multihead_attention_paramsIT_XT5_EE)
	.align		4
        /*000c*/ 	.word	index@(__assertfail)
	.align		4
        /*0010*/ 	.word	index@(_ZN4mmha33masked_multihead_attention_kernelItLi48ELi64ELi2ELi8ELi128ELb1ELb1EEEv26Multihead_attention_paramsIT_XT5_EE)
	.align		4
        /*0014*/ 	.word	index@(__assertfail)
	.align		4
        /*0018*/ 	.word	index@(_ZN4mmha33masked_multihead_attention_kernelItLi48ELi64ELi4ELi8ELi64ELb1ELb1EEEv26Multihead_attention_paramsIT_XT5_EE)
	.align		4
        /*001c*/ 	.word	index@(__assertfail)
	.align		4
        /*0020*/ 	.word	index@(_ZN4mmha33masked_multihead_attention_kernelItLi48ELi64ELi1ELi8ELi256ELb1ELb0EEEv26Multihead_attention_paramsIT_XT5_EE)
	.align		4
        /*0024*/ 	.word	index@(__assertfail)
	.align		4
        /*0028*/ 	.word	index@(_ZN4mmha33masked_multihead_attention_kernelItLi48ELi64ELi2ELi8ELi128ELb1ELb0EEEv26Multihead_attention_paramsIT_XT5_EE)
	.align		4
        /*002c*/ 	.word	index@(__assertfail)
	.align		4
        /*0030*/ 	.word	index@(_ZN4mmha33masked_multihead_attention_kernelItLi48ELi64ELi4ELi8ELi64ELb1ELb0EEEv26Multihead_attention_paramsIT_XT5_EE)
	.align		4
        /*0034*/ 	.word	index@(__assertfail)
	.align		4
        /*0038*/ 	.word	index@(_ZN4mmha33masked_multihead_attention_kernelIfLi48ELi64ELi1ELi16ELi256ELb1ELb1EEEv26Multihead_attention_paramsIT_XT5_EE)
	.align		4
        /*003c*/ 	.word	index@(__assertfail)
	.align		4
        /*0040*/ 	.word	index@(_ZN4mmha33masked_multihead_attention_kernelIfLi48ELi64ELi2ELi16ELi128ELb1ELb1EEEv26Multihead_attention_paramsIT_XT5_EE)
	.align		4
        /*0044*/ 	.word	index@(__assertfail)
	.align		4
        /*0048*/ 	.word	index@(_ZN4mmha33masked_multihead_attention_kernelIfLi48ELi64ELi4ELi16ELi64ELb1ELb1EEEv26Multihead_attention_paramsIT_XT5_EE)
	.align		4
        /*004c*/ 	.word	index@(__assertfail)
	.align		4
        /*0050*/ 	.word	index@(_ZN4mmha33masked_multihead_attention_kernelIfLi48ELi64ELi1ELi16ELi256ELb1ELb0EEEv26Multihead_attention_paramsIT_XT5_EE)
	.align		4
        /*0054*/ 	.word	index@(__assertfail)
	.align		4
        /*0058*/ 	.word	index@(_ZN4mmha33masked_multihead_attention_kernelIfLi48ELi64ELi2ELi16ELi128ELb1ELb0EEEv26Multihead_attention_paramsIT_XT5_EE)
	.align		4
        /*005c*/ 	.word	index@(__assertfail)
	.align		4
        /*0060*/ 	.word	index@(_ZN4mmha33masked_multihead_attention_kernelIfLi48ELi64ELi4ELi16ELi64ELb1ELb0EEEv26Multihead_attention_paramsIT_XT5_EE)
	.align		4
        /*0064*/ 	.word	index@(__assertfail)
	.align		4
        /*0068*/ 	.word	index@(_ZN4mmha33masked_multihead_attention_kernelItLi48ELi64ELi1ELi8ELi256ELb0ELb1EEEv26Multihead_attention_paramsIT_XT5_EE)
	.align		4
        /*006c*/ 	.word	index@(__assertfail)
	.align		4
        /*0070*/ 	.word	index@(_ZN4mmha33masked_multihead_attention_kernelItLi48ELi64ELi2ELi8ELi128ELb0ELb1EEEv26Multihead_attention_paramsIT_XT5_EE)
	.align		4
        /*0074*/ 	.word	index@(__assertfail)
	.align		4
        /*0078*/ 	.word	index@(_ZN4mmha33masked_multihead_attention_kernelItLi48ELi64ELi4ELi8ELi64ELb0ELb1EEEv26Multihead_attention_paramsIT_XT5_EE)
	.align		4
        /*007c*/ 	.word	index@(__assertfail)
	.align		4
        /*0080*/ 	.word	index@(_ZN4mmha33masked_multihead_attention_kernelItLi48ELi64ELi1ELi8ELi256ELb0ELb0EEEv26Multihead_attention_paramsIT_XT5_EE)
	.align		4
        /*0084*/ 	.word	index@(__assertfail)
	.align		4
        /*0088*/ 	.word	index@(_ZN4mmha33masked_multihead_attention_kernelItLi48ELi64ELi2ELi8ELi128ELb0ELb0EEEv26Multihead_attention_paramsIT_XT5_EE)
	.align		4
        /*008c*/ 	.word	index@(__assertfail)
	.align		4
        /*0090*/ 	.word	index@(_ZN4mmha33masked_multihead_attention_kernelItLi48ELi64ELi4ELi8ELi64ELb0ELb0EEEv26Multihead_attention_paramsIT_XT5_EE)
	.align		4
        /*0094*/ 	.word	index@(__assertfail)
	.align		4
        /*0098*/ 	.word	index@(_ZN4mmha33masked_multihead_attention_kernelIfLi48ELi64ELi1ELi16ELi256ELb0ELb1EEEv26Multihead_attention_paramsIT_XT5_EE)
	.align		4
        /*009c*/ 	.word	index@(__assertfail)
	.align		4
        /*00a0*/ 	.word	index@(_ZN4mmha33masked_multihead_attention_kernelIfLi48ELi64ELi2ELi16ELi128ELb0ELb1EEEv26Multihead_attention_paramsIT_XT5_EE)
	.align		4
        /*00a4*/ 	.word	index@(__assertfail)
	.align		4
        /*00a8*/ 	.word	index@(_ZN4mmha33masked_multihead_attention_kernelIfLi48ELi64ELi4ELi16ELi64ELb0ELb1EEEv26Multihead_attention_paramsIT_XT5_EE)
	.align		4
        /*00ac*/ 	.word	index@(__assertfail)
	.align		4
        /*00b0*/ 	.word	index@(_ZN4mmha33masked_multihead_attention_kernelIfLi48ELi64ELi1ELi16ELi256ELb0ELb0EEEv26Multihead_attention_paramsIT_XT5_EE)
	.align		4
        /*00b4*/ 	.word	index@(__assertfail)
	.align		4
        /*00b8*/ 	.word	index@(_ZN4mmha33masked_multihead_attention_kernelIfLi48ELi64ELi2ELi16ELi128ELb0ELb0EEEv26Multihead_attention_paramsIT_XT5_EE)
	.align		4
        /*00bc*/ 	.word	index@(__assertfail)
	.align		4
        /*00c0*/ 	.word	index@(_ZN4mmha33masked_multihead_attention_kernelIfLi48ELi64ELi4ELi16ELi64ELb0ELb0EEEv26Multihead_attention_paramsIT_XT5_EE)
	.align		4
        /*00c4*/ 	.word	index@(__assertfail)
	.align		4
        /*00c8*/ 	.word	0x00000000
	.align		4
        /*00cc*/ 	.word	0xfffffffe
	.align		4
        /*00d0*/ 	.word	0x00000000
	.align		4
        /*00d4*/ 	.word	0xfffffffd
	.align		4
        /*00d8*/ 	.word	0x00000000
	.align		4
        /*00dc*/ 	.word	0xfffffffc


//--------------------- .nv.constant4             --------------------------
	.section	.nv.constant4,"a",@progbits
	.align	8
	.align		8
.nv.constant4:
        /*0000*/ 	.dword	__assertfail
	.align		8
        /*0008*/ 	.dword	__unnamed_1
	.align		8
        /*0010*/ 	.dword	__unnamed_2
	.align		8
        /*0018*/ 	.dword	__unnamed_3
	.align		8
        /*0020*/ 	.dword	__unnamed_4
	.align		8
        /*0028*/ 	.dword	__unnamed_5
	.align		8
        /*0030*/ 	.dword	__unnamed_6
	.align		8
        /*0038*/ 	.dword	__unnamed_7
	.align		8
        /*0040*/ 	.dword	__unnamed_8
	.align		8
        /*0048*/ 	.dword	__unnamed_9
	.align		8
        /*0050*/ 	.dword	__unnamed_10
	.align		8
        /*0058*/ 	.dword	__unnamed_11
	.align		8
        /*0060*/ 	.dword	__unnamed_12
	.align		8
        /*0068*/ 	.dword	__unnamed_13
	.align		8
        /*0070*/ 	.dword	__unnamed_14
	.align		8
        /*0078*/ 	.dword	__unnamed_15
	.align		8
        /*0080*/ 	.dword	__unnamed_16
	.align		8
        /*0088*/ 	.dword	__unnamed_17
	.align		8
        /*0090*/ 	.dword	__unnamed_18
	.align		8
        /*0098*/ 	.dword	__unnamed_19
	.align		8
        /*00a0*/ 	.dword	__unnamed_20
	.align		8
        /*00a8*/ 	.dword	__unnamed_21
	.align		8
        /*00b0*/ 	.dword	__unnamed_22
	.align		8
        /*00b8*/ 	.dword	__unnamed_23
	.align		8
        /*00c0*/ 	.dword	__unnamed_24
	.align		8
        /*00c8*/ 	.dword	$str
	.align		8
        /*00d0*/ 	.dword	$str$1


//--------------------- .text._ZN4mmha33masked_multihead_attention_kernelItLi48ELi64ELi1ELi8ELi256ELb1ELb1EEEv26Multihead_attention_paramsIT_XT5_EE --------------------------
	.section	.text._ZN4mmha33masked_multihead_attention_kernelItLi48ELi64ELi1ELi8ELi256ELb1ELb1EEEv26Multihead_attention_paramsIT_XT5_EE,"ax",@progbits
	.align	128
        .global         _ZN4mmha33masked_multihead_attention_kernelItLi48ELi64ELi1ELi8ELi256ELb1ELb1EEEv26Multihead_attention_paramsIT_XT5_EE
        .type           _ZN4mmha33masked_multihead_attention_kernelItLi48ELi64ELi1ELi8ELi256ELb1ELb1EEEv26Multihead_attention_paramsIT_XT5_EE,@function
        .size           _ZN4mmha33masked_multihead_attention_kernelItLi48ELi64ELi1ELi8ELi256ELb1ELb1EEEv26Multihead_attention_paramsIT_XT5_EE,(.L_x_2839 - _ZN4mmha33masked_multihead_attention_kernelItLi48ELi64ELi1ELi8ELi256ELb1ELb1EEEv26Multihead_attention_paramsIT_XT5_EE)
        .other          _ZN4mmha33masked_multihead_attention_kernelItLi48ELi64ELi1ELi8ELi256ELb1ELb1EEEv26Multihead_attention_paramsIT_XT5_EE,@"STO_CUDA_ENTRY STV_DEFAULT"
_ZN4mmha33masked_multihead_attention_kernelItLi48ELi64ELi1ELi8ELi256ELb1ELb1EEEv26Multihead_attention_paramsIT_XT5_EE:
.text._ZN4mmha33masked_multihead_attention_kernelItLi48ELi64ELi1ELi8ELi256ELb1ELb1EEEv26Multihead_attention_paramsIT_XT5_EE:
[----:B------:R-:W0:Y:S08]  /*0000*/  LDC R1, c[0x0][0x28] ;  /* 0x00000a00ff017b82 */ /* 0x000e300000000800 */
[----:B------:R-:W1:Y:S01]  /*0010*/  LDC.64 R4, c[0x0][0x320] ;  /* 0x0000c800ff047b82 */ /* 0x000e620000000a00 */
[----:B------:R-:W2:Y:S01]  /*0020*/  S2R R2, SR_CTAID.Y ;  /* 0x0000000000027919 */ /* 0x000ea20000002600 */
[----:B------:R-:W-:Y:S01]  /*0030*/  ULDC.64 UR36, c[0x0][0x208] ;  /* 0x0000820000247ab9 */ /* 0x000fe20000000a00 */
[----:B-1----:R-:W-:-:S04]  /*0040*/  ISETP.NE.U32.AND P0, PT, R4, RZ, PT ;  /* 0x000000ff0400720c */ /* 0x002fc80003f05070 */
[----:B------:R-:W-:-:S13]  /*0050*/  ISETP.NE.AND.EX P0, PT, R5, RZ, PT, P0 ;  /* 0x000000ff0500720c */ /* 0x000fda0003f05300 */
[----:B0-2---:R-:W-:Y:S05]  /*0060*/  @!P0 BRA `(.L_x_0) ;  /* 0x0000000000148947 */ /* 0x005fea0003800000 */
[----:B------:R-:W-:-:S04]  /*0070*/  IADD3 R4, P0, R2, R4, RZ ;  /* 0x0000000402047210 */ /* 0x000fc80007f1e0ff */
[----:B------:R-:W-:-:S05]  /*0080*/  LEA.HI.X.SX32 R5, R2, R5, 0x1, P0 ;  /* 0x0000000502057211 */ /* 0x000fca00000f0eff */
[----:B------:R-:W2:Y:S02]  /*0090*/  LDG.E.U8 R4, desc[UR36][R4.64] ;  /* 0x0000002404047981 */ /* 0x000ea4000c1e1100 */
[----:B--2---:R-:W-:-:S13]  /*00a0*/  ISETP.NE.AND P0, PT, R4, 0x1, PT ;  /* 0x000000010400780c */ /* 0x004fda0003f05270 */
[----:B------:R-:W-:Y:S05]  /*00b0*/  @!P0 EXIT ;  /* 0x000000000000894d */ /* 0x000fea0003800000 */
.L_x_0:
[----:B------:R-:W0:Y:S01]  /*00c0*/  LDC R9, c[0x0][0x280] ;  /* 0x0000a000ff097b82 */ /* 0x000e220000000800 */
[----:B------:R-:W-:Y:S01]  /*00d0*/  IABS R7, R2 ;  /* 0x0000000200077213 */ /* 0x000fe20000000000 */
[----:B------:R-:W-:-:S06]  /*00e0*/  HFMA2.MMA R16, -RZ, RZ, 0, 0 ;  /* 0x00000000ff107435 */ /* 0x000fcc00000001ff */
[----:B------:R-:W1:Y:S08]  /*00f0*/  LDC.64 R10, c[0x0][0x2f0] ;  /* 0x0000bc00ff0a7b82 */ /* 0x000e700000000a00 */
[----:B------:R-:W2:Y:S01]  /*0100*/  LDC R23, c[0x0][0x29c] ;  /* 0x0000a700ff177b82 */ /* 0x000ea20000000800 */
[----:B------:R-:W3:Y:S01]  /*0110*/  S2R R44, SR_TID.X ;  /* 0x00000000002c7919 */ /* 0x000ee20000002100 */
[----:B------:R-:W-:Y:S01]  /*0120*/  ULDC UR5, c[0x0][0x288] ;  /* 0x0000a20000057ab9 */ /* 0x000fe20000000800 */
[----:B0-----:R-:W-:-:S04]  /*0130*/  IABS R6, R9 ;  /* 0x0000000900067213 */ /* 0x001fc80000000000 */
[----:B------:R-:W0:Y:S01]  /*0140*/  I2F.RP R0, R6 ;  /* 0x0000000600007306 */ /* 0x000e220000209400 */
[----:B-1----:R-:W-:-:S04]  /*0150*/  ISETP.NE.U32.AND P0, PT, R10, RZ, PT ;  /* 0x000000ff0a00720c */ /* 0x002fc80003f05070 */
[----:B------:R-:W-:-:S04]  /*0160*/  ISETP.NE.AND.EX P0, PT, R11, RZ, PT, P0 ;  /* 0x000000ff0b00720c */ /* 0x000fc80003f05300 */
[----:B--2---:R-:W-:Y:S01]  /*0170*/  ISETP.EQ.AND P3, PT, R23, RZ, P0 ;  /* 0x000000ff1700720c */ /* 0x004fe20000762270 */
[----:B0-----:R-:W0:Y:S01]  /*0180*/  MUFU.RCP R0, R0 ;  /* 0x0000000000007308 */ /* 0x001e220000001000 */
[----:B------:R-:W1:Y:S01]  /*0190*/  S2R R17, SR_CTAID.X ;  /* 0x0000000000117919 */ /* 0x000e620000002500 */
[----:B------:R-:W2:Y:S01]  /*01a0*/  S2UR UR38, SR_CgaCtaId ;  /* 0x00000000002679c3 */ /* 0x000ea20000008800 */
[----:B------:R-:W-:Y:S01]  /*01b0*/  UMOV UR4, 0x400 ;  /* 0x0000040000047882 */ /* 0x000fe20000000000 */
[----:B------:R-:W-:Y:S01]  /*01c0*/  BSSY B0, `(.L_x_1) ;  /* 0x000003b000007945 */ /* 0x000fe20003800000 */
[----:B------:R-:W-:Y:S02]  /*01d0*/  P2R R110, PR, RZ, 0x8 ;  /* 0x00000008ff6e7803 */ /* 0x000fe40000000000 */
[----:B0-----:R-:W-:-:S04]  /*01e0*/  IADD3 R4, R0, 0xffffffe, RZ ;  /* 0x0ffffffe00047810 */ /* 0x001fc80007ffe0ff */
[----:B------:R0:W4:Y:S02]  /*01f0*/  F2I.FTZ.U32.TRUNC.NTZ R5, R4 ;  /* 0x0000000400057305 */ /* 0x000124000021f000 */
[----:B0-----:R-:W-:Y:S01]  /*0200*/  HFMA2.MMA R4, -RZ, RZ, 0, 0 ;  /* 0x00000000ff047435 */ /* 0x001fe200000001ff */
[----:B----4-:R-:W-:-:S04]  /*0210*/  IMAD.MOV R3, RZ, RZ, -R5 ;  /* 0x000000ffff037224 */ /* 0x010fc800078e0a05 */
[----:B------:R-:W-:-:S05]  /*0220*/  IMAD R3, R3, R6, RZ ;  /* 0x0000000603037224 */ /* 0x000fca00078e02ff */
[----:B------:R-:W-:-:S04]  /*0230*/  IMAD.HI.U32 R5, R5, R3, R4 ;  /* 0x0000000305057227 */ /* 0x000fc800078e0004 */
[----:B------:R-:W-:-:S04]  /*0240*/  IMAD.MOV.U32 R3, RZ, RZ, R7 ;  /* 0x000000ffff037224 */ /* 0x000fc800078e0007 */
[----:B------:R-:W-:-:S05]  /*0250*/  IMAD.HI.U32 R0, R5, R3, RZ ;  /* 0x0000000305007227 */ /* 0x000fca00078e00ff */
[----:B------:R-:W-:-:S05]  /*0260*/  IADD3 R4, -R0, RZ, RZ ;  /* 0x000000ff00047210 */ /* 0x000fca0007ffe1ff */
[C---:B------:R-:W-:Y:S02]  /*0270*/  IMAD R3, R6.reuse, R4, R3 ;  /* 0x0000000406037224 */ /* 0x040fe400078e0203 */
[----:B------:R-:W0:Y:S03]  /*0280*/  LDC.64 R4, c[0x0][0x328] ;  /* 0x0000ca00ff047b82 */ /* 0x000e260000000a00 */
[----:B------:R-:W-:-:S13]  /*0290*/  ISETP.GT.U32.AND P1, PT, R6, R3, PT ;  /* 0x000000030600720c */ /* 0x000fda0003f24070 */
[----:B------:R-:W-:Y:S01]  /*02a0*/  @!P1 IMAD.IADD R3, R3, 0x1, -R6 ;  /* 0x0000000103039824 */ /* 0x000fe200078e0a06 */
[----:B------:R-:W-:Y:S02]  /*02b0*/  @!P1 IADD3 R0, R0, 0x1, RZ ;  /* 0x0000000100009810 */ /* 0x000fe40007ffe0ff */
[----:B------:R-:W-:Y:S02]  /*02c0*/  ISETP.NE.AND P1, PT, R9, RZ, PT ;  /* 0x000000ff0900720c */ /* 0x000fe40003f25270 */
[----:B------:R-:W-:Y:S02]  /*02d0*/  ISETP.GE.U32.AND P0, PT, R3, R6, PT ;  /* 0x000000060300720c */ /* 0x000fe40003f06070 */
[----:B------:R-:W4:Y:S01]  /*02e0*/  @P3 LDC.64 R6, c[0x0][0x2f0] ;  /* 0x0000bc00ff063b82 */ /* 0x000f220000000a00 */
[C---:B------:R-:W-:Y:S01]  /*02f0*/  LOP3.LUT R3, R2.reuse, R9, RZ, 0x3c, !PT ;  /* 0x0000000902037212 */ /* 0x040fe200078e3cff */
[----:B0-----:R-:W-:-:S03]  /*0300*/  IMAD.WIDE R4, R2, 0x4, R4 ;  /* 0x0000000402047825 */ /* 0x001fc600078e0204 */
[----:B------:R-:W-:-:S06]  /*0310*/  ISETP.GE.AND P2, PT, R3, RZ, PT ;  /* 0x000000ff0300720c */ /* 0x000fcc0003f46270 */
[----:B------:R-:W-:Y:S01]  /*0320*/  @P0 VIADD R0, R0, 0x1 ;  /* 0x0000000100000836 */ /* 0x000fe20000000000 */
[----:B---3--:R-:W-:Y:S01]  /*0330*/  ISETP.GT.AND P4, PT, R44, 0x17, PT ;  /* 0x000000172c00780c */ /* 0x008fe20003f84270 */
[----:B-1----:R-:W-:Y:S01]  /*0340*/  IMAD R109, R2, UR5, R17 ;  /* 0x00000005026d7c24 */ /* 0x002fe2000f8e0211 */
[----:B------:R-:W-:Y:S01]  /*0350*/  UIADD3 UR4, UR4, 0x140, URZ ;  /* 0x0000014004047890 */ /* 0x000fe2000fffe03f */
[----:B------:R0:W5:Y:S01]  /*0360*/  LDG.E R108, desc[UR36][R4.64] ;  /* 0x00000024046c7981 */ /* 0x000162000c1e1900 */
[----:B------:R-:W-:Y:S02]  /*0370*/  MOV R21, R0 ;  /* 0x0000000000157202 */ /* 0x000fe40000000f00 */
[----:B------:R-:W0:Y:S03]  /*0380*/  LDC R0, c[0x0][0x278] ;  /* 0x00009e00ff007b82 */ /* 0x000e260000000800 */
[----:B------:R-:W-:Y:S01]  /*0390*/  @!P2 IMAD.MOV R21, RZ, RZ, -R21 ;  /* 0x000000ffff15a224 */ /* 0x000fe200078e0a15 */
[----:B------:R-:W-:-:S05]  /*03a0*/  @!P1 LOP3.LUT R21, RZ, R9, RZ, 0x33, !PT ;  /* 0x00000009ff159212 */ /* 0x000fca00078e33ff */
[----:B----4-:R-:W-:-:S05]  /*03b0*/  @P3 IMAD.WIDE R6, R21, 0x4, R6 ;  /* 0x0000000415063825 */ /* 0x010fca00078e0206 */
[----:B------:R1:W5:Y:S01]  /*03c0*/  @P3 LDG.E R16, desc[UR36][R6.64] ;  /* 0x0000002406103981 */ /* 0x000362000c1e1900 */
[----:B------:R-:W-:Y:S02]  /*03d0*/  IMAD R3, R17, 0x30, RZ ;  /* 0x0000003011037824 */ /* 0x000fe400078e02ff */
[----:B------:R-:W-:Y:S01]  /*03e0*/  IMAD R24, R109, 0x30, RZ ;  /* 0x000000306d187824 */ /* 0x000fe200078e02ff */
[----:B--2---:R-:W-:Y:S01]  /*03f0*/  ULEA UR38, UR38, UR4, 0x18 ;  /* 0x0000000426267291 */ /* 0x004fe2000f8ec03f */
[----:B------:R-:W-:Y:S02]  /*0400*/  IMAD.MOV.U32 R27, RZ, RZ, RZ ;  /* 0x000000ffff1b7224 */ /* 0x000fe400078e00ff */
[----:B0-----:R-:W-:Y:S01]  /*0410*/  IMAD R5, R2, R0, R3 ;  /* 0x0000000002057224 */ /* 0x001fe200078e0203 */
[----:B------:R-:W-:Y:S02]  /*0420*/  ISETP.NE.AND P0, PT, R0, RZ, PT ;  /* 0x000000ff0000720c */ /* 0x000fe40003f05270 */
[----:B------:R-:W-:-:S02]  /*0430*/  SHF.L.U32 R0, R44, 0x1, RZ ;  /* 0x000000012c007819 */ /* 0x000fc400000006ff */
[----:B------:R-:W-:Y:S01]  /*0440*/  SEL R5, R24, R5, !P0 ;  /* 0x0000000518057207 */ /* 0x000fe20004000000 */
[----:B-1----:R-:W-:Y:S08]  /*0450*/  @P4 BRA `(.L_x_2) ;  /* 0x0000000000444947 */ /* 0x002ff00003800000 */
[----:B------:R-:W0:Y:S01]  /*0460*/  LDC R4, c[0x0][0x308] ;  /* 0x0000c200ff047b82 */ /* 0x000e220000000800 */
[----:B------:R-:W-:Y:S01]  /*0470*/  IMAD.IADD R11, R5, 0x1, R0 ;  /* 0x00000001050b7824 */ /* 0x000fe200078e0200 */
[----:B0-----:R-:W-:-:S13]  /*0480*/  ISETP.NE.AND P0, PT, R4, 0x2, PT ;  /* 0x000000020400780c */ /* 0x001fda0003f05270 */
[----:B------:R-:W0:Y:S08]  /*0490*/  @!P0 LDC.64 R8, c[0x0][0x218] ;  /* 0x00008600ff088b82 */ /* 0x000e300000000a00 */
[----:B------:R-:W1:Y:S08]  /*04a0*/  @!P0 LDC.64 R4, c[0x0][0x2f8] ;  /* 0x0000be00ff048b82 */ /* 0x000e700000000a00 */
[----:B------:R-:W2:Y:S01]  /*04b0*/  @P0 LDC.64 R6, c[0x0][0x218] ;  /* 0x00008600ff060b82 */ /* 0x000ea20000000a00 */
[----:B0-----:R-:W-:-:S04]  /*04c0*/  @!P0 IADD3 R8, P1, R11, R8, RZ ;  /* 0x000000080b088210 */ /* 0x001fc80007f3e0ff */
[C---:B------:R-:W-:Y:S01]  /*04d0*/  @!P0 LEA.HI.X.SX32 R9, R11.reuse, R9, 0x1, P1 ;  /* 0x000000090b098211 */ /* 0x040fe200008f0eff */
[----:B-1----:R-:W3:Y:S04]  /*04e0*/  @!P0 LDG.E R4, desc[UR36][R4.64] ;  /* 0x0000002404048981 */ /* 0x002ee8000c1e1900 */
[----:B------:R-:W4:Y:S01]  /*04f0*/  @!P0 LDG.E.U16 R8, desc[UR36][R8.64] ;  /* 0x0000002408088981 */ /* 0x000f22000c1e1500 */
[----:B--2---:R-:W-:-:S05]  /*0500*/  @P0 IMAD.WIDE R6, R11, 0x2, R6 ;  /* 0x000000020b060825 */ /* 0x004fca00078e0206 */
[----:B------:R0:W5:Y:S01]  /*0510*/  @P0 LDG.E R27, desc[UR36][R6.64] ;  /* 0x00000024061b0981 */ /* 0x000162000c1e1900 */
[----:B----4-:R-:W3:Y:S08]  /*0520*/  @!P0 I2F.S8 R10, R8 ;  /* 0x00000008000a8306 */ /* 0x010ef00000001400 */
[----:B------:R-:W1:Y:S01]  /*0530*/  @!P0 I2F.S8 R11, R8.B1 ;  /* 0x10000008000b8306 */ /* 0x000e620000001400 */
[-C--:B---3--:R-:W-:Y:S01]  /*0540*/  @!P0 FMUL.FTZ R10, R10, R4.reuse ;  /* 0x000000040a0a8220 */ /* 0x088fe20000410000 */
[----:B-1----:R-:W-:-:S05]  /*0550*/  @!P0 FMUL.FTZ R11, R11, R4 ;  /* 0x000000040b0b8220 */ /* 0x002fca0000410000 */
[----:B0-----:R-:W-:-:S07]  /*0560*/  @!P0 F2FP.F16.F32.PACK_AB R27, R11, R10 ;  /* 0x0000000a0b1b823e */ /* 0x001fce00000000ff */
.L_x_2:
[----:B------:R-:W-:Y:S05]  /*0570*/  BSYNC B0 ;  /* 0x0000000000007941 */ /* 0x000fea0003800000 */
.L_x_1:
[----:B------:R-:W-:Y:S01]  /*0580*/  ULDC.64 UR8, c[0x0][0x230] ;  /* 0x00008c0000087ab9 */ /* 0x000fe20000000a00 */
[----:B------:R-:W-:Y:S01]  /*0590*/  ULDC.64 UR6, c[0x0][0x220] ;  /* 0x0000880000067ab9 */ /* 0x000fe20000000a00 */
[----:B------:R-:W-:Y:S01]  /*05a0*/  ISETP.EQ.U32.AND P0, PT, RZ, UR8, PT ;  /* 0x00000008ff007c0c */ /* 0x000fe2000bf02070 */
[----:B------:R-:W0:Y:S01]  /*05b0*/  LDC R15, c[0x0][0x284] ;  /* 0x0000a100ff0f7b82 */ /* 0x000e220000000800 */
[----:B------:R-:W-:Y:S01]  /*05c0*/  ISETP.EQ.U32.AND P1, PT, RZ, UR6, PT ;  /* 0x00000006ff007c0c */ /* 0x000fe2000bf22070 */
[----:B------:R-:W-:Y:S01]  /*05d0*/  IMAD.MOV.U32 R26, RZ, RZ, RZ ;  /* 0x000000ffff1a7224 */ /* 0x000fe200078e00ff */
[----:B------:R-:W-:Y:S02]  /*05e0*/  ISETP.EQ.OR.EX P0, PT, RZ, UR9, P4, P0 ;  /* 0x00000009ff007c0c */ /* 0x000fe4000a702700 */
[----:B------:R-:W-:Y:S02]  /*05f0*/  SHF.R.S32.HI R5, RZ, 0x1f, R44 ;  /* 0x0000001fff057819 */ /* 0x000fe4000001142c */
[----:B------:R-:W-:Y:S01]  /*0600*/  ISETP.LT.AND P2, PT, R44, 0x20, P3 ;  /* 0x000000202c00780c */ /* 0x000fe20001f41270 */
[----:B------:R-:W1:Y:S01]  /*0610*/  LDC.64 R18, c[0x0][0x2a8] ;  /* 0x0000aa00ff127b82 */ /* 0x000e620000000a00 */
[----:B------:R-:W-:-:S02]  /*0620*/  ISETP.NE.OR P0, PT, R23, RZ, P0 ;  /* 0x000000ff1700720c */ /* 0x000fc40000705670 */
[----:B-----5:R-:W-:Y:S02]  /*0630*/  IADD3 R46, R108, -0x1, RZ ;  /* 0xffffffff6c2e7810 */ /* 0x020fe40007ffe0ff */
[----:B------:R-:W-:Y:S02]  /*0640*/  IADD3 R3, R3, R0, RZ ;  /* 0x0000000003037210 */ /* 0x000fe40007ffe0ff */
[----:B------:R-:W-:Y:S01]  /*0650*/  MOV R25, RZ ;  /* 0x000000ff00197202 */ /* 0x000fe20000000f00 */
[----:B------:R-:W-:Y:S01]  /*0660*/  IMAD.MOV.U32 R14, RZ, RZ, RZ ;  /* 0x000000ffff0e7224 */ /* 0x000fe200078e00ff */
[----:B------:R-:W-:Y:S01]  /*0670*/  ISETP.EQ.OR.EX P1, PT, RZ, UR7, P4, P1 ;  /* 0x00000007ff007c0c */ /* 0x000fe2000a722710 */
[----:B------:R-:W-:Y:S01]  /*0680*/  ULDC.U8 UR4, c[0x0][0x294] ;  /* 0x0000a50000047ab9 */ /* 0x000fe20000000000 */
[----:B------:R-:W-:Y:S02]  /*0690*/  LEA.HI R6, R5, R44, RZ, 0x2 ;  /* 0x0000002c05067211 */ /* 0x000fe400078f10ff */
[----:B------:R-:W2:Y:S02]  /*06a0*/  @!P4 LDC.64 R4, c[0x0][0x248] ;  /* 0x00009200ff04cb82 */ /* 0x000ea40000000a00 */
[----:B------:R-:W-:-:S02]  /*06b0*/  LOP3.LUT R11, R6, 0x7ffffffc, RZ, 0xc0, !PT ;  /* 0x7ffffffc060b7812 */ /* 0x000fc400078ec0ff */
[----:B------:R-:W-:-:S03]  /*06c0*/  SHF.L.U32 R12, R6, 0x1, RZ ;  /* 0x00000001060c7819 */ /* 0x000fc600000006ff */
[----:B------:R-:W-:Y:S01]  /*06d0*/  IMAD.IADD R22, R44, 0x1, -R11 ;  /* 0x000000012c167824 */ /* 0x000fe200078e0a0b */
[----:B------:R-:W3:Y:S01]  /*06e0*/  @!P0 LDC.64 R8, c[0x0][0x230] ;  /* 0x00008c00ff088b82 */ /* 0x000ee20000000a00 */
[----:B------:R-:W-:Y:S02]  /*06f0*/  LOP3.LUT R13, R12, 0xfffffff8, RZ, 0xc0, !PT ;  /* 0xfffffff80c0d7812 */ /* 0x000fe400078ec0ff */
[----:B------:R-:W-:Y:S01]  /*0700*/  IMAD.SHL.U32 R22, R22, 0x2, RZ ;  /* 0x0000000216167824 */ /* 0x000fe200078e00ff */
[----:B-1----:R-:W-:Y:S02]  /*0710*/  ISETP.NE.U32.AND P3, PT, R18, RZ, PT ;  /* 0x000000ff1200720c */ /* 0x002fe40003f65070 */
[----:B------:R-:W-:Y:S01]  /*0720*/  IADD3 R24, R24, R13, RZ ;  /* 0x0000000d18187210 */ /* 0x000fe20007ffe0ff */
[----:B------:R-:W-:Y:S01]  /*0730*/  @!P4 IMAD R13, R46, 0x8, R22 ;  /* 0x000000082e0dc824 */ /* 0x000fe200078e0216 */
[----:B------:R-:W1:Y:S01]  /*0740*/  @P2 LDC.64 R10, c[0x0][0x2e0] ;  /* 0x0000b800ff0a2b82 */ /* 0x000e620000000a00 */
[----:B------:R-:W-:-:S02]  /*0750*/  ISETP.NE.AND.EX P3, PT, R19, RZ, PT, P3 ;  /* 0x000000ff1300720c */ /* 0x000fc40003f65330 */
[----:B0-----:R-:W-:-:S05]  /*0760*/  @!P4 IMAD R13, R24, R15, R13 ;  /* 0x0000000f180dc224 */ /* 0x001fca00078e020d */
[----:B------:R-:W0:Y:S01]  /*0770*/  @!P1 LDC.64 R6, c[0x0][0x220] ;  /* 0x00008800ff069b82 */ /* 0x000e220000000a00 */
[----:B--2---:R-:W-:-:S04]  /*0780*/  @!P4 IMAD.WIDE R4, R13, 0x2, R4 ;  /* 0x000000020d04c825 */ /* 0x004fc800078e0204 */
[----:B------:R-:W-:Y:S01]  /*0790*/  @P2 IMAD R13, R16, UR5, R17 ;  /* 0x00000005100d2c24 */ /* 0x000fe2000f8e0211 */
[----:B------:R2:W4:Y:S01]  /*07a0*/  @!P4 LDG.E R26, desc[UR36][R4.64] ;  /* 0x00000024041ac981 */ /* 0x000522000c1e1900 */
[----:B---3--:R-:W-:-:S04]  /*07b0*/  @!P0 IMAD.WIDE R8, R3, 0x2, R8 ;  /* 0x0000000203088825 */ /* 0x008fc800078e0208 */
[----:B------:R-:W-:Y:S01]  /*07c0*/  @P2 IMAD R13, R13, 0x30, R0 ;  /* 0x000000300d0d2824 */ /* 0x000fe200078e0200 */
[----:B------:R-:W4:Y:S03]  /*07d0*/  @!P0 LDG.E R25, desc[UR36][R8.64] ;  /* 0x0000002408198981 */ /* 0x000f26000c1e1900 */
[----:B-1----:R-:W-:-:S06]  /*07e0*/  @P2 IMAD.WIDE R10, R13, 0x2, R10 ;  /* 0x000000020d0a2825 */ /* 0x002fcc00078e020a */
[----:B------:R-:W3:Y:S01]  /*07f0*/  @P2 LDG.E R11, desc[UR36][R10.64] ;  /* 0x000000240a0b2981 */ /* 0x000ee2000c1e1900 */
[----:B0-----:R-:W-:-:S05]  /*0800*/  @!P1 IMAD.WIDE R6, R3, 0x2, R6 ;  /* 0x0000000203069825 */ /* 0x001fca00078e0206 */
[----:B------:R0:W3:Y:S01]  /*0810*/  @!P1 LDG.E R14, desc[UR36][R6.64] ;  /* 0x00000024060e9981 */ /* 0x0000e2000c1e1900 */
[----:B------:R-:W-:Y:S02]  /*0820*/  SHF.R.S32.HI R3, RZ, 0x1f, R2 ;  /* 0x0000001fff037819 */ /* 0x000fe40000011402 */
[C---:B------:R-:W-:Y:S02]  /*0830*/  @P3 LEA R12, P0, R2.reuse, R18, 0x2 ;  /* 0x00000012020c3211 */ /* 0x040fe400078010ff */
[----:B------:R-:W-:Y:S02]  /*0840*/  IABS R20, R15 ;  /* 0x0000000f00147213 */ /* 0x000fe40000000000 */
[----:B------:R-:W-:Y:S02]  /*0850*/  @P3 LEA.HI.X R13, R2, R19, R3, 0x2, P0 ;  /* 0x00000013020d3211 */ /* 0x000fe400000f1403 */
[----:B------:R-:W1:Y:S08]  /*0860*/  I2F.RP R3, R20 ;  /* 0x0000001400037306 */ /* 0x000e700000209400 */
[----:B-1----:R-:W2:Y:S02]  /*0870*/  MUFU.RCP R3, R3 ;  /* 0x0000000300037308 */ /* 0x002ea40000001000 */
[----:B--2---:R-:W-:-:S06]  /*0880*/  VIADD R4, R3, 0xffffffe ;  /* 0x0ffffffe03047836 */ /* 0x004fcc0000000000 */
[----:B------:R1:W0:Y:S01]  /*0890*/  F2I.FTZ.U32.TRUNC.NTZ R5, R4 ;  /* 0x0000000400057305 */ /* 0x000222000021f000 */
[----:B------:R-:W-:Y:S01]  /*08a0*/  IABS R19, R46 ;  /* 0x0000002e00137213 */ /* 0x000fe20000000000 */
[----:B-1----:R-:W-:Y:S01]  /*08b0*/  IMAD.MOV.U32 R4, RZ, RZ, RZ ;  /* 0x000000ffff047224 */ /* 0x002fe200078e00ff */
[----:B0-----:R-:W-:-:S05]  /*08c0*/  IADD3 R7, RZ, -R5, RZ ;  /* 0x80000005ff077210 */ /* 0x001fca0007ffe0ff */
[----:B------:R-:W-:-:S04]  /*08d0*/  IMAD R7, R7, R20, RZ ;  /* 0x0000001407077224 */ /* 0x000fc800078e02ff */
[----:B------:R-:W-:Y:S01]  /*08e0*/  IMAD.HI.U32 R5, R5, R7, R4 ;  /* 0x0000000705057227 */ /* 0x000fe200078e0004 */
[----:B------:R-:W-:Y:S01]  /*08f0*/  HFMA2.MMA R18, -RZ, RZ, 0, 0 ;  /* 0x00000000ff127435 */ /* 0x000fe200000001ff */
[----:B------:R-:W0:Y:S04]  /*0900*/  LDC R7, c[0x0][0x290] ;  /* 0x0000a400ff077b82 */ /* 0x000e280000000800 */
[----:B------:R-:W-:-:S05]  /*0910*/  IMAD.HI.U32 R5, R5, R19, RZ ;  /* 0x0000001305057227 */ /* 0x000fca00078e00ff */
[----:B------:R-:W-:Y:S01]  /*0920*/  IADD3 R5, -R5, RZ, RZ ;  /* 0x000000ff05057210 */ /* 0x000fe20007ffe1ff */
[----:B------:R1:W5:Y:S04]  /*0930*/  @P3 LDG.E R18, desc[UR36][R12.64] ;  /* 0x000000240c123981 */ /* 0x000368000c1e1900 */
[----:B------:R-:W-:-:S05]  /*0940*/  IMAD R19, R20, R5, R19 ;  /* 0x0000000514137224 */ /* 0x000fca00078e0213 */
[----:B------:R-:W-:Y:S02]  /*0950*/  ISETP.GT.U32.AND P0, PT, R20, R19, PT ;  /* 0x000000131400720c */ /* 0x000fe40003f04070 */
[----:B------:R-:W-:-:S11]  /*0960*/  ISETP.GE.AND P3, PT, R46, RZ, PT ;  /* 0x000000ff2e00720c */ /* 0x000fd60003f66270 */
[----:B------:R-:W-:-:S05]  /*0970*/  @!P0 IMAD.IADD R19, R19, 0x1, -R20 ;  /* 0x0000000113138824 */ /* 0x000fca00078e0a14 */
[----:B------:R-:W-:Y:S02]  /*0980*/  ISETP.GT.U32.AND P1, PT, R20, R19, PT ;  /* 0x000000131400720c */ /* 0x000fe40003f24070 */
[----:B------:R-:W-:-:S04]  /*0990*/  ISETP.NE.AND P5, PT, R23, RZ, PT ;  /* 0x000000ff1700720c */ /* 0x000fc80003fa5270 */
[----:B------:R-:W-:-:S07]  /*09a0*/  P2R R3, PR, RZ, 0x20 ;  /* 0x00000020ff037803 */ /* 0x000fce0000000000 */
[----:B------:R-:W-:Y:S02]  /*09b0*/  @!P1 IADD3 R19, R19, -R20, RZ ;  /* 0x8000001413139210 */ /* 0x000fe40007ffe0ff */
[----:B------:R-:W-:-:S03]  /*09c0*/  ISETP.NE.AND P1, PT, R23, RZ, PT ;  /* 0x000000ff1700720c */ /* 0x000fc60003f25270 */
[----:B------:R-:W-:Y:S01]  /*09d0*/  @!P3 IMAD.MOV R19, RZ, RZ, -R19 ;  /* 0x000000ffff13b224 */ /* 0x000fe200078e0a13 */
[----:B------:R-:W-:Y:S02]  /*09e0*/  P2R R3, PR, RZ, 0x2 ;  /* 0x00000002ff037803 */ /* 0x000fe40000000000 */
[----:B0-----:R-:W-:Y:S02]  /*09f0*/  ISETP.GT.AND P3, PT, R7, RZ, PT ;  /* 0x000000ff0700720c */ /* 0x001fe40003f64270 */
[----:B------:R-:W-:Y:S02]  /*0a00*/  ISETP.NE.AND P1, PT, RZ, UR4, PT ;  /* 0x00000004ff007c0c */ /* 0x000fe4000bf25270 */
[----:B------:R-:W-:Y:S01]  /*0a10*/  ISETP.NE.AND P0, PT, R15, RZ, PT ;  /* 0x000000ff0f00720c */ /* 0x000fe20003f05270 */
[----:B------:R-:W-:-:S12]  /*0a20*/  IMAD R48, R21, UR5, RZ ;  /* 0x0000000515307c24 */ /* 0x000fd8000f8e02ff */
[----:B------:R-:W-:Y:S02]  /*0a30*/  @!P0 LOP3.LUT R19, RZ, R15, RZ, 0x33, !PT ;  /* 0x0000000fff138212 */ /* 0x000fe400078e33ff */
[----:B------:R-:W-:Y:S01]  /*0a40*/  ISETP.GE.AND P0, PT, R44, 0x20, PT ;  /* 0x000000202c00780c */ /* 0x000fe20003f06270 */
[----:B----4-:R-:W-:-:S10]  /*0a50*/  @!P5 HFMA2.MMA R26, R26, 1, 1, R25 ;  /* 0x3c003c001a1ad835 */ /* 0x010fd40000000019 */
[----:B---3--:R-:W-:Y:S02]  /*0a60*/  @P2 HMUL2 R26, R26, R11 ;  /* 0x0000000b1a1a2232 */ /* 0x008fe40000000000 */
[----:B------:R-:W-:Y:S01]  /*0a70*/  HADD2 R27, R27, R14 ;  /* 0x0000000e1b1b7230 */ /* 0x000fe20000000000 */
[----:B-1----:R-:W-:Y:S06]  /*0a80*/  @!P1 BRA P3, `(.L_x_3) ;  /* 0x0000000800709947 */ /* 0x002fec0001800000 */
[----:B------:R-:W-:-:S13]  /*0a90*/  ISETP.LT.OR P1, PT, R7, 0x1, !P1 ;  /* 0x000000010700780c */ /* 0x000fda0004f21670 */
[----:B------:R-:W-:Y:S05]  /*0aa0*/  @P1 BRA `(.L_x_4) ;  /* 0x0000000c003c1947 */ /* 0x000fea0003800000 */
[----:B------:R-:W-:Y:S02]  /*0ab0*/  LEA.HI R3, R7, R7, RZ, 0x1 ;  /* 0x0000000707037211 */ /* 0x000fe400078f08ff */
[----:B------:R-:W-:Y:S02]  /*0ac0*/  IABS R8, R0 ;  /* 0x0000000000087213 */ /* 0x000fe40000000000 */
[----:B------:R-:W-:-:S04]  /*0ad0*/  SHF.R.S32.HI R29, RZ, 0x1, R3 ;  /* 0x00000001ff1d7819 */ /* 0x000fc80000011403 */
[-C--:B------:R-:W-:Y:S02]  /*0ae0*/  IABS R6, R29.reuse ;  /* 0x0000001d00067213 */ /* 0x080fe40000000000 */
[----:B------:R-:W-:Y:S02]  /*0af0*/  IABS R10, R29 ;  /* 0x0000001d000a7213 */ /* 0x000fe40000000000 */
[----:B------:R-:W0:Y:S08]  /*0b00*/  I2F.RP R3, R6 ;  /* 0x0000000600037306 */ /* 0x000e300000209400 */
[----:B0-----:R-:W0:Y:S02]  /*0b10*/  MUFU.RCP R3, R3 ;  /* 0x0000000300037308 */ /* 0x001e240000001000 */
[----:B0-----:R-:W-:-:S02]  /*0b20*/  IADD3 R4, R3, 0xffffffe, RZ ;  /* 0x0ffffffe03047810 */ /* 0x001fc40007ffe0ff */
[----:B------:R-:W-:-:S04]  /*0b30*/  IADD3 R3, RZ, -R10, RZ ;  /* 0x8000000aff037210 */ /* 0x000fc80007ffe0ff */
[----:B------:R0:W1:Y:S02]  /*0b40*/  F2I.FTZ.U32.TRUNC.NTZ R5, R4 ;  /* 0x0000000400057305 */ /* 0x000064000021f000 */
[----:B0-----:R-:W-:Y:S01]  /*0b50*/  MOV R4, RZ ;  /* 0x000000ff00047202 */ /* 0x001fe20000000f00 */
[----:B-1----:R-:W-:-:S04]  /*0b60*/  IMAD.MOV R9, RZ, RZ, -R5 ;  /* 0x000000ffff097224 */ /* 0x002fc800078e0a05 */
[----:B------:R-:W-:-:S04]  /*0b70*/  IMAD R9, R9, R6, RZ ;  /* 0x0000000609097224 */ /* 0x000fc800078e02ff */
[----:B------:R-:W-:-:S06]  /*0b80*/  IMAD.HI.U32 R5, R5, R9, R4 ;  /* 0x0000000905057227 */ /* 0x000fcc00078e0004 */
[----:B------:R-:W-:-:S04]  /*0b90*/  IMAD.HI.U32 R5, R5, R8, RZ ;  /* 0x0000000805057227 */ /* 0x000fc800078e00ff */
[----:B------:R-:W-:-:S05]  /*0ba0*/  IMAD R3, R5, R3, R8 ;  /* 0x0000000305037224 */ /* 0x000fca00078e0208 */
[----:B------:R-:W-:-:S13]  /*0bb0*/  ISETP.GT.U32.AND P3, PT, R6, R3, PT ;  /* 0x000000030600720c */ /* 0x000fda0003f64070 */
[----:B------:R-:W-:Y:S01]  /*0bc0*/  @!P3 IMAD.IADD R3, R3, 0x1, -R6 ;  /* 0x000000010303b824 */ /* 0x000fe200078e0a06 */
[----:B------:R-:W-:Y:S02]  /*0bd0*/  @!P3 IADD3 R5, R5, 0x1, RZ ;  /* 0x000000010505b810 */ /* 0x000fe40007ffe0ff */
[----:B------:R-:W-:Y:S02]  /*0be0*/  ISETP.NE.AND P3, PT, R29, RZ, PT ;  /* 0x000000ff1d00720c */ /* 0x000fe40003f65270 */
[----:B------:R-:W-:Y:S02]  /*0bf0*/  ISETP.GE.U32.AND P1, PT, R3, R6, PT ;  /* 0x000000060300720c */ /* 0x000fe40003f26070 */
[----:B------:R-:W-:-:S04]  /*0c00*/  LOP3.LUT R3, R0, R29, RZ, 0x3c, !PT ;  /* 0x0000001d00037212 */ /* 0x000fc800078e3cff */
[----:B------:R-:W-:Y:S02]  /*0c10*/  ISETP.GE.AND P2, PT, R3, RZ, PT ;  /* 0x000000ff0300720c */ /* 0x000fe40003f46270 */
[----:B------:R-:W-:-:S05]  /*0c20*/  LOP3.LUT R3, R29, 0x1, RZ, 0xc0, !PT ;  /* 0x000000011d037812 */ /* 0x000fca00078ec0ff */
[----:B------:R-:W-:Y:S02]  /*0c30*/  @P1 IADD3 R5, R5, 0x1, RZ ;  /* 0x0000000105051810 */ /* 0x000fe40007ffe0ff */
[----:B------:R-:W-:Y:S02]  /*0c40*/  ISETP.LT.AND P1, PT, R0, R7, !P0 ;  /* 0x000000070000720c */ /* 0x000fe40004721270 */
[----:B------:R-:W-:Y:S01]  /*0c50*/  ISETP.NE.U32.AND P0, PT, R3, 0x1, PT ;  /* 0x000000010300780c */ /* 0x000fe20003f05070 */
[----:B------:R-:W-:Y:S01]  /*0c60*/  IMAD.MOV.U32 R28, RZ, RZ, R5 ;  /* 0x000000ffff1c7224 */ /* 0x000fe200078e0005 */
[----:B------:R-:W-:-:S04]  /*0c70*/  P2R R31, PR, RZ, 0x2 ;  /* 0x00000002ff1f7803 */ /* 0x000fc80000000000 */
[----:B------:R-:W-:Y:S02]  /*0c80*/  @!P2 IADD3 R28, -R28, RZ, RZ ;  /* 0x000000ff1c1ca210 */ /* 0x000fe40007ffe1ff */
[----:B------:R-:W-:-:S04]  /*0c90*/  @!P3 LOP3.LUT R28, RZ, R29, RZ, 0x33, !PT ;  /* 0x0000001dff1cb212 */ /* 0x000fc800078e33ff */
[----:B------:R-:W-:-:S05]  /*0ca0*/  IADD3 R3, -R28, RZ, RZ ;  /* 0x000000ff1c037210 */ /* 0x000fca0007ffe1ff */
[----:B------:R-:W-:Y:S01]  /*0cb0*/  IMAD R30, R29, R3, R0 ;  /* 0x000000031d1e7224 */ /* 0x000fe200078e0200 */
[----:B------:R-:W-:Y:S06]  /*0cc0*/  @P0 BRA `(.L_x_5) ;  /* 0x0000000000400947 */ /* 0x000fec0003800000 */
[----:B------:R-:W-:Y:S01]  /*0cd0*/  MOV R0, 0x0 ;  /* 0x0000000000007802 */ /* 0x000fe20000000f00 */
[----:B------:R-:W-:Y:S01]  /*0ce0*/  ULDC.64 UR4, c[0x4][0xc8] ;  /* 0x0100320000047ab9 */ /* 0x000fe20000000a00 */
[----:B------:R-:W-:Y:S01]  /*0cf0*/  ULDC.64 UR6, c[0x4][0xc0] ;  /* 0x0100300000067ab9 */ /* 0x000fe20000000a00 */
[----:B------:R-:W-:Y:S01]  /*0d00*/  IMAD.U32 R4, RZ, RZ, UR4 ;  /* 0x00000004ff047e24 */ /* 0x000fe2000f8e00ff */
[----:B------:R0:W1:Y:S01]  /*0d10*/  LDC.64 R14, c[0x4][R0] ;  /* 0x01000000000e7b82 */ /* 0x0000620000000a00 */
[----:B------:R-:W-:Y:S01]  /*0d20*/  MOV R5, UR5 ;  /* 0x0000000500057c02 */ /* 0x000fe20008000f00 */
[----:B------:R-:W-:Y:S01]  /*0d30*/  ULDC.64 UR4, c[0x4][0xd0] ;  /* 0x0100340000047ab9 */ /* 0x000fe20000000a00 */
[----:B------:R-:W-:Y:S01]  /*0d40*/  HFMA2.MMA R12, -RZ, RZ, 0, 5.9604644775390625e-08 ;  /* 0x00000001ff0c7435 */ /* 0x000fe200000001ff */
[----:B------:R-:W-:Y:S01]  /*0d50*/  MOV R6, UR4 ;  /* 0x0000000400067c02 */ /* 0x000fe20008000f00 */
[----:B------:R-:W-:Y:S01]  /*0d60*/  IMAD.U32 R7, RZ, RZ, UR5 ;  /* 0x00000005ff077e24 */ /* 0x000fe2000f8e00ff */
[----:B------:R-:W-:Y:S01]  /*0d70*/  MOV R10, UR6 ;  /* 0x00000006000a7c02 */ /* 0x000fe20008000f00 */
[----:B------:R-:W-:Y:S01]  /*0d80*/  IMAD.MOV.U32 R8, RZ, RZ, 0x53f ;  /* 0x0000053fff087424 */ /* 0x000fe200078e00ff */
[----:B------:R-:W-:-:S02]  /*0d90*/  MOV R11, UR7 ;  /* 0x00000007000b7c02 */ /* 0x000fc40008000f00 */
[----:B0-----:R-:W-:-:S07]  /*0da0*/  MOV R13, RZ ;  /* 0x000000ff000d7202 */ /* 0x001fce0000000f00 */
[----:B------:R-:W-:-:S07]  /*0db0*/  LEPC R20, `(.L_x_5) ;  /* 0x000000001014794e */ /* 0x000fce0000000000 */
[----:B-1---5:R-:W-:Y:S05]  /*0dc0*/  CALL.ABS.NOINC R14 ;  /* 0x000000000e007343 */ /* 0x022fea0003c00000 */
.L_x_5:
[----:B------:R-:W0:Y:S01]  /*0dd0*/  LDC R5, c[0x0][0x290] ;  /* 0x0000a400ff057b82 */ /* 0x000e220000000800 */
[----:B------:R-:W-:Y:S01]  /*0de0*/  ISETP.NE.AND P6, PT, R31, RZ, PT ;  /* 0x000000ff1f00720c */ /* 0x000fe20003fc5270 */
[----:B------:R-:W-:-:S05]  /*0df0*/  IMAD R0, R29, R28, R30 ;  /* 0x0000001c1d007224 */ /* 0x000fca00078e021e */
[----:B------:R-:W-:-:S05]  /*0e00*/  LEA R10, R0, UR38, 0x1 ;  /* 0x00000026000a7c11 */ /* 0x000fca000f8e08ff */
[----:B0-----:R-:W-:Y:S02]  /*0e10*/  IMAD R9, R5, 0x2, R10 ;  /* 0x0000000205097824 */ /* 0x001fe400078e020a */
[----:B------:R-:W-:Y:S05]  /*0e20*/  @!P6 BRA `(.L_x_6) ;  /* 0x00000000000ce947 */ /* 0x000fea0003800000 */
[----:B------:R-:W-:Y:S01]  /*0e30*/  ISETP.NE.AND P5, PT, R23, RZ, PT ;  /* 0x000000ff1700720c */ /* 0x000fe20003fa5270 */
[----:B------:R0:W-:-:S12]  /*0e40*/  STS [R10], R27 ;  /* 0x0000001b0a007388 */ /* 0x0001d80000000800 */
[----:B------:R0:W-:Y:S02]  /*0e50*/  @!P5 STS [R9], R26 ;  /* 0x0000001a0900d388 */ /* 0x0001e40000000800 */
.L_x_6:
[----:B------:R-:W-:Y:S05]  /*0e60*/  WARPSYNC.ALL ;  /* 0x0000000000007948 */ /* 0x000fea0003800000 */
[----:B------:R-:W-:Y:S06]  /*0e70*/  BAR.SYNC.DEFER_BLOCKING 0x0 ;  /* 0x0000000000007b1d */ /* 0x000fec0000010000 */
[----:B------:R-:W-:Y:S05]  /*0e80*/  @!P6 BRA.U `(.L_x_7) ;  /* 0x00000005004ce947 */ /* 0x000fea0003800000 */
[----:B------:R-:W-:Y:S01]  /*0e90*/  SHF.R.S32.HI R0, RZ, 0x1f, R5 ;  /* 0x0000001fff007819 */ /* 0x000fe20000011405 */
[----:B------:R-:W-:Y:S01]  /*0ea0*/  BSSY B0, `(.L_x_7) ;  /* 0x0000051000007945 */ /* 0x000fe20003800000 */
[----:B------:R-:W-:Y:S02]  /*0eb0*/  LEA.HI R3, R30, R30, RZ, 0x1 ;  /* 0x0000001e1e037211 */ /* 0x000fe400078f08ff */
[----:B------:R-:W-:Y:S02]  /*0ec0*/  LEA.HI R0, R0, R5, RZ, 0x2 ;  /* 0x0000000500007211 */ /* 0x000fe400078f10ff */
[----:B------:R-:W-:Y:S02]  /*0ed0*/  SHF.R.S32.HI R3, RZ, 0x1, R3 ;  /* 0x00000001ff037819 */ /* 0x000fe40000011403 */
[----:B------:R-:W-:-:S05]  /*0ee0*/  SHF.R.S32.HI R0, RZ, 0x2, R0 ;  /* 0x00000002ff007819 */ /* 0x000fca0000011400 */
[----:B------:R-:W-:Y:S01]  /*0ef0*/  IMAD R0, R28, R0, R3 ;  /* 0x000000001c007224 */ /* 0x000fe200078e0203 */
[----:B------:R-:W-:Y:S06]  /*0f00*/  @!P6 BRA `(.L_x_8) ;  /* 0x000000040028e947 */ /* 0x000fec0003800000 */
[----:B------:R-:W-:Y:S01]  /*0f10*/  SHF.L.U32 R12, R0, 0x1, RZ ;  /* 0x00000001000c7819 */ /* 0x000fe200000006ff */
[----:B------:R-:W-:Y:S01]  /*0f20*/  BSSY B1, `(.L_x_9) ;  /* 0x0000045000017945 */ /* 0x000fe20003800000 */
[----:B------:R-:W-:Y:S02]  /*0f30*/  ISETP.NE.AND P0, PT, R23, RZ, PT ;  /* 0x000000ff1700720c */ /* 0x000fe40003f05270 */
[----:B------:R-:W-:Y:S01]  /*0f40*/  IADD3 R4, R12, UR38, RZ ;  /* 0x000000260c047c10 */ /* 0x000fe2000fffe0ff */
[----:B0-----:R-:W-:Y:S04]  /*0f50*/  LDS.U16 R27, [R12+UR38] ;  /* 0x000000260c1b7984 */ /* 0x001fe80008000400 */
[----:B------:R-:W-:-:S05]  /*0f60*/  IMAD R29, R29, 0x2, R4 ;  /* 0x000000021d1d7824 */ /* 0x000fca00078e0204 */
[----:B------:R-:W0:Y:S02]  /*0f70*/  LDS.U16 R0, [R29] ;  /* 0x000000001d007984 */ /* 0x000e240000000400 */
[----:B0-----:R-:W-:Y:S01]  /*0f80*/  PRMT R27, R27, 0x5410, R0 ;  /* 0x000054101b1b7816 */ /* 0x001fe20000000000 */
[----:B------:R-:W-:Y:S06]  /*0f90*/  @!P0 BRA `(.L_x_10) ;  /* 0x0000000000588947 */ /* 0x000fec0003800000 */
[----:B------:R-:W-:-:S13]  /*0fa0*/  ISETP.GE.AND P0, PT, R12, R5, PT ;  /* 0x000000050c00720c */ /* 0x000fda0003f06270 */
[----:B------:R-:W-:Y:S05]  /*0fb0*/  @P0 BRA `(.L_x_11) ;  /* 0x0000000000ec0947 */ /* 0x000fea0003800000 */
[----:B------:R-:W-:Y:S01]  /*0fc0*/  I2FP.F32.S32 R3, R5 ;  /* 0x0000000500037245 */ /* 0x000fe20000201400 */
[----:B------:R-:W-:Y:S01]  /*0fd0*/  ULDC UR4, c[0x0][0x29c] ;  /* 0x0000a70000047ab9 */ /* 0x000fe20000000800 */
[----:B------:R-:W-:-:S04]  /*0fe0*/  I2FP.F32.S32 R0, R12 ;  /* 0x0000000c00007245 */ /* 0x000fc80000201400 */
[----:B------:R-:W0:Y:S02]  /*0ff0*/  MUFU.RCP R3, R3 ;  /* 0x0000000300037308 */ /* 0x000e240000001000 */
[----:B0-----:R-:W-:Y:S01]  /*1000*/  FMUL.FTZ R0, R0, R3 ;  /* 0x0000000300007220 */ /* 0x001fe20000410000 */
[--C-:B------:R-:W-:Y:S02]  /*1010*/  HADD2.F32 R3, -RZ, R27.reuse.H1_H1 ;  /* 0x3000001bff037230 */ /* 0x100fe40000004100 */
[----:B------:R-:W-:Y:S02]  /*1020*/  HADD2.F32 R27, -RZ, R27.H0_H0 ;  /* 0x2000001bff1b7230 */ /* 0x000fe40000004100 */
[----:B------:R-:W-:Y:S01]  /*1030*/  FMUL.FTZ R4, R0, 13.28771209716796875 ;  /* 0x41549a7800047820 */ /* 0x000fe20000410000 */
[----:B------:R-:W-:-:S03]  /*1040*/  I2FP.F32.S32 R0, UR4 ;  /* 0x0000000400007c45 */ /* 0x000fc60008201400 */
[----:B------:R-:W0:Y:S02]  /*1050*/  MUFU.EX2 R5, -R4 ;  /* 0x8000000400057308 */ /* 0x000e240000000800 */
[----:B0-----:R-:W-:-:S04]  /*1060*/  FMUL.FTZ R0, R0, R5 ;  /* 0x0000000500007220 */ /* 0x001fc80000410000 */
[----:B------:R-:W-:-:S04]  /*1070*/  FMUL.RZ R8, R0, 0.15915493667125701904 ;  /* 0x3e22f98300087820 */ /* 0x000fc8000040c000 */
[----:B------:R-:W0:Y:S08]  /*1080*/  MUFU.SIN R5, R8 ;  /* 0x0000000800057308 */ /* 0x000e300000000400 */
[----:B------:R-:W1:Y:S01]  /*1090*/  MUFU.COS R0, R8 ;  /* 0x0000000800007308 */ /* 0x000e620000000000 */
[-C--:B0-----:R-:W-:Y:S01]  /*10a0*/  FMUL.FTZ R7, R5, R3.reuse ;  /* 0x0000000305077220 */ /* 0x081fe20000410000 */
[----:B-1----:R-:W-:-:S03]  /*10b0*/  FMUL.FTZ R6, R0, R3 ;  /* 0x0000000300067220 */ /* 0x002fc60000410000 */
[-C--:B------:R-:W-:Y:S01]  /*10c0*/  FFMA.FTZ R7, R0, R27.reuse, -R7 ;  /* 0x0000001b00077223 */ /* 0x080fe20000010807 */
[----:B------:R-:W-:-:S05]  /*10d0*/  FFMA.FTZ R6, R5, R27, R6 ;  /* 0x0000001b05067223 */ /* 0x000fca0000010006 */
[----:B------:R-:W-:Y:S01]  /*10e0*/  F2FP.F16.F32.PACK_AB R27, R6, R7 ;  /* 0x00000007061b723e */ /* 0x000fe200000000ff */
[----:B------:R-:W-:Y:S06]  /*10f0*/  BRA `(.L_x_11) ;  /* 0x00000000009c7947 */ /* 0x000fec0003800000 */
.L_x_10:
[C---:B------:R-:W-:Y:S01]  /*1100*/  LEA R13, R5.reuse, R29, 0x1 ;  /* 0x0000001d050d7211 */ /* 0x040fe200078e08ff */
[----:B------:R-:W-:Y:S01]  /*1110*/  BSSY B2, `(.L_x_12) ;  /* 0x0000022000027945 */ /* 0x000fe20003800000 */
[----:B------:R-:W-:Y:S02]  /*1120*/  LEA R11, R5, R4, 0x1 ;  /* 0x00000004050b7211 */ /* 0x000fe400078e08ff */
[----:B------:R-:W-:Y:S01]  /*1130*/  ISETP.GE.AND P0, PT, R12, R5, PT ;  /* 0x000000050c00720c */ /* 0x000fe20003f06270 */
[----:B------:R-:W-:Y:S04]  /*1140*/  LDS.U16 R26, [R13] ;  /* 0x000000000d1a7984 */ /* 0x000fe80000000400 */
[----:B------:R-:W0:Y:S02]  /*1150*/  LDS.U16 R3, [R11] ;  /* 0x000000000b037984 */ /* 0x000e240000000400 */
[----:B0-----:R-:W-:-:S06]  /*1160*/  PRMT R26, R3, 0x5410, R26 ;  /* 0x00005410031a7816 */ /* 0x001fcc000000001a */
[----:B------:R-:W-:Y:S05]  /*1170*/  @P0 BRA `(.L_x_13) ;  /* 0x00000000006c0947 */ /* 0x000fea0003800000 */
[----:B------:R-:W-:Y:S01]  /*1180*/  I2FP.F32.S32 R5, R5 ;  /* 0x0000000500057245 */ /* 0x000fe20000201400 */
[----:B------:R-:W-:Y:S01]  /*1190*/  ULDC UR4, c[0x0][0x29c] ;  /* 0x0000a70000047ab9 */ /* 0x000fe20000000800 */
[----:B------:R-:W-:Y:S01]  /*11a0*/  I2FP.F32.S32 R0, R12 ;  /* 0x0000000c00007245 */ /* 0x000fe20000201400 */
[--C-:B------:R-:W-:Y:S02]  /*11b0*/  HADD2.F32 R7, -RZ, R27.reuse.H1_H1 ;  /* 0x3000001bff077230 */ /* 0x100fe40000004100 */
[--C-:B------:R-:W-:Y:S01]  /*11c0*/  HADD2.F32 R6, -RZ, R26.reuse.H1_H1 ;  /* 0x3000001aff067230 */ /* 0x100fe20000004100 */
[----:B------:R-:W0:Y:S01]  /*11d0*/  MUFU.RCP R5, R5 ;  /* 0x0000000500057308 */ /* 0x000e220000001000 */
[----:B------:R-:W-:Y:S02]  /*11e0*/  HADD2.F32 R26, -RZ, R26.H0_H0 ;  /* 0x2000001aff1a7230 */ /* 0x000fe40000004100 */
[----:B------:R-:W-:Y:S02]  /*11f0*/  HADD2.F32 R14, -RZ, R27.H0_H0 ;  /* 0x2000001bff0e7230 */ /* 0x000fe40000004100 */
[----:B0-----:R-:W-:-:S04]  /*1200*/  FMUL.FTZ R0, R0, R5 ;  /* 0x0000000500007220 */ /* 0x001fc80000410000 */
[----:B------:R-:W-:Y:S01]  /*1210*/  FMUL.FTZ R4, R0, 13.28771209716796875 ;  /* 0x41549a7800047820 */ /* 0x000fe20000410000 */
[----:B-----5:R-:W-:-:S03]  /*1220*/  IADD3 R0, -R18, UR4, RZ ;  /* 0x0000000412007c10 */ /* 0x020fc6000fffe1ff */
[----:B------:R-:W0:Y:S01]  /*1230*/  MUFU.EX2 R3, -R4 ;  /* 0x8000000400037308 */ /* 0x000e220000000800 */
[----:B------:R-:W-:-:S05]  /*1240*/  I2FP.F32.S32 R0, R0 ;  /* 0x0000000000007245 */ /* 0x000fca0000201400 */
[----:B0-----:R-:W-:-:S04]  /*1250*/  FMUL.FTZ R0, R0, R3 ;  /* 0x0000000300007220 */ /* 0x001fc80000410000 */
[----:B------:R-:W-:-:S04]  /*1260*/  FMUL.RZ R8, R0, 0.15915493667125701904 ;  /* 0x3e22f98300087820 */ /* 0x000fc8000040c000 */
[----:B------:R-:W0:Y:S08]  /*1270*/  MUFU.SIN R3, R8 ;  /* 0x0000000800037308 */ /* 0x000e300000000400 */
[----:B------:R-:W1:Y:S01]  /*1280*/  MUFU.COS R0, R8 ;  /* 0x0000000800007308 */ /* 0x000e620000000000 */
[CC--:B0-----:R-:W-:Y:S01]  /*1290*/  FMUL.FTZ R5, R7.reuse, R3.reuse ;  /* 0x0000000307057220 */ /* 0x0c1fe20000410000 */
[----:B-1----:R-:W-:Y:S01]  /*12a0*/  FMUL.FTZ R4, R7, R0 ;  /* 0x0000000007047220 */ /* 0x002fe20000410000 */
[CC--:B------:R-:W-:Y:S01]  /*12b0*/  FMUL.FTZ R7, R3.reuse, R6.reuse ;  /* 0x0000000603077220 */ /* 0x0c0fe20000410000 */
[----:B------:R-:W-:Y:S01]  /*12c0*/  FMUL.FTZ R6, R0, R6 ;  /* 0x0000000600067220 */ /* 0x000fe20000410000 */
[C---:B------:R-:W-:Y:S01]  /*12d0*/  FFMA.FTZ R5, R14.reuse, R0, -R5 ;  /* 0x000000000e057223 */ /* 0x040fe20000010805 */
[----:B------:R-:W-:Y:S01]  /*12e0*/  FFMA.FTZ R4, R14, R3, R4 ;  /* 0x000000030e047223 */ /* 0x000fe20000010004 */
[-C--:B------:R-:W-:Y:S01]  /*12f0*/  FFMA.FTZ R7, R0, R26.reuse, -R7 ;  /* 0x0000001a00077223 */ /* 0x080fe20000010807 */
[----:B------:R-:W-:-:S03]  /*1300*/  FFMA.FTZ R26, R3, R26, R6 ;  /* 0x0000001a031a7223 */ /* 0x000fc60000010006 */
[----:B------:R-:W-:Y:S02]  /*1310*/  F2FP.F16.F32.PACK_AB R27, R4, R5 ;  /* 0x00000005041b723e */ /* 0x000fe400000000ff */
[----:B------:R-:W-:-:S07]  /*1320*/  F2FP.F16.F32.PACK_AB R26, R26, R7 ;  /* 0x000000071a1a723e */ /* 0x000fce00000000ff */
.L_x_13:
[----:B------:R-:W-:Y:S05]  /*1330*/  BSYNC B2 ;  /* 0x0000000000027941 */ /* 0x000fea0003800000 */
.L_x_12:
[----:B------:R-:W-:Y:S01]  /*1340*/  PRMT R0, R26, 0x7632, R0 ;  /* 0x000076321a007816 */ /* 0x000fe20000000000 */
[----:B------:R0:W-:Y:S04]  /*1350*/  STS.U16 [R11], R26 ;  /* 0x0000001a0b007388 */ /* 0x0001e80000000400 */
[----:B------:R0:W-:Y:S02]  /*1360*/  STS.U16 [R13], R0 ;  /* 0x000000000d007388 */ /* 0x0001e40000000400 */
.L_x_11:
[----:B------:R-:W-:Y:S05]  /*1370*/  BSYNC B1 ;  /* 0x0000000000017941 */ /* 0x000fea0003800000 */
.L_x_9:
[----:B0-----:R-:W-:Y:S01]  /*1380*/  PRMT R0, R27, 0x7632, R0 ;  /* 0x000076321b007816 */ /* 0x001fe20000000000 */
[----:B------:R1:W-:Y:S04]  /*1390*/  STS.U16 [R12+UR38], R27 ;  /* 0x0000001b0c007988 */ /* 0x0003e80008000426 */
[----:B------:R1:W-:Y:S02]  /*13a0*/  STS.U16 [R29], R0 ;  /* 0x000000001d007388 */ /* 0x0003e40000000400 */
.L_x_8:
[----:B------:R-:W-:Y:S05]  /*13b0*/  BSYNC B0 ;  /* 0x0000000000007941 */ /* 0x000fea0003800000 */
.L_x_7:
[----:B------:R-:W-:Y:S06]  /*13c0*/  BAR.SYNC.DEFER_BLOCKING 0x0 ;  /* 0x0000000000007b1d */ /* 0x000fec0000010000 */
[----:B------:R-:W-:Y:S04]  /*13d0*/  BSSY B0, `(.L_x_14) ;  /* 0x0000005000007945 */ /* 0x000fe80003800000 */
[----:B------:R-:W-:Y:S05]  /*13e0*/  @!P6 BRA `(.L_x_15) ;  /* 0x00000000000ce947 */ /* 0x000fea0003800000 */
[----:B------:R-:W-:Y:S01]  /*13f0*/  ISETP.NE.AND P0, PT, R23, RZ, PT ;  /* 0x000000ff1700720c */ /* 0x000fe20003f05270 */
[----:B01----:R2:W3:-:S12]  /*1400*/  LDS R27, [R10] ;  /* 0x000000000a1b7984 */ /* 0x0034d80000000800 */
[----:B------:R2:W4:Y:S02]  /*1410*/  @!P0 LDS R26, [R9] ;  /* 0x00000000091a8984 */ /* 0x0005240000000800 */
.L_x_15:
[----:B------:R-:W-:Y:S05]  /*1420*/  BSYNC B0 ;  /* 0x0000000000007941 */ /* 0x000fea0003800000 */
.L_x_14:
[----:B------:R-:W-:Y:S06]  /*1430*/  BAR.SYNC.DEFER_BLOCKING 0x0 ;  /* 0x0000000000007b1d */ /* 0x000fec0000010000 */
[----:B------:R-:W-:Y:S05]  /*1440*/  BRA `(.L_x_4) ;  /* 0x0000000000d47947 */ /* 0x000fea0003800000 */
.L_x_3:
[C---:B------:R-:W-:Y:S01]  /*1450*/  ISETP.NE.AND P0, PT, R23.reuse, RZ, PT ;  /* 0x000000ff1700720c */ /* 0x040fe20003f05270 */
[----:B------:R-:W-:Y:S01]  /*1460*/  BSSY B0, `(.L_x_4) ;  /* 0x0000033000007945 */ /* 0x000fe20003800000 */
[----:B-----5:R-:W-:-:S11]  /*1470*/  IMAD.IADD R23, R23, 0x1, -R18 ;  /* 0x0000000117177824 */ /* 0x020fd600078e0a12 */
[----:B------:R-:W-:Y:S05]  /*1480*/  @!P0 BRA `(.L_x_16) ;  /* 0x0000000000548947 */ /* 0x000fea0003800000 */
[----:B------:R-:W-:-:S13]  /*1490*/  ISETP.GE.AND P0, PT, R0, R7, PT ;  /* 0x000000070000720c */ /* 0x000fda0003f06270 */
[----:B------:R-:W-:Y:S05]  /*14a0*/  @P0 BRA `(.L_x_17) ;  /* 0x0000000000b80947 */ /* 0x000fea0003800000 */
[----:B------:R-:W-:Y:S01]  /*14b0*/  I2FP.F32.S32 R7, R7 ;  /* 0x0000000700077245 */ /* 0x000fe20000201400 */
[--C-:B------:R-:W-:Y:S01]  /*14c0*/  HADD2.F32 R9, -RZ, R27.reuse.H1_H1 ;  /* 0x3000001bff097230 */ /* 0x100fe20000004100 */
[----:B------:R-:W-:Y:S01]  /*14d0*/  I2FP.F32.S32 R0, R0 ;  /* 0x0000000000007245 */ /* 0x000fe20000201400 */
[----:B------:R-:W-:-:S03]  /*14e0*/  HADD2.F32 R27, -RZ, R27.H0_H0 ;  /* 0x2000001bff1b7230 */ /* 0x000fc60000004100 */
[----:B------:R-:W0:Y:S02]  /*14f0*/  MUFU.RCP R7, R7 ;  /* 0x0000000700077308 */ /* 0x000e240000001000 */
[----:B0-----:R-:W-:-:S04]  /*1500*/  FMUL.FTZ R0, R0, R7 ;  /* 0x0000000700007220 */ /* 0x001fc80000410000 */
[----:B------:R-:W-:Y:S01]  /*1510*/  FMUL.FTZ R3, R0, 13.28771209716796875 ;  /* 0x41549a7800037820 */ /* 0x000fe20000410000 */
[----:B------:R-:W-:-:S05]  /*1520*/  I2FP.F32.S32 R0, R23 ;  /* 0x0000001700007245 */ /* 0x000fca0000201400 */
        /* <DEDUP_REMOVED lines=11> */
.L_x_16:
[----:B------:R-:W-:-:S13]  /*15e0*/  ISETP.GE.AND P0, PT, R0, R7, PT ;  /* 0x000000070000720c */ /* 0x000fda0003f06270 */
[----:B------:R-:W-:Y:S05]  /*15f0*/  @P0 BRA `(.L_x_17) ;  /* 0x0000000000640947 */ /* 0x000fea0003800000 */
[----:B------:R-:W-:Y:S01]  /*1600*/  I2FP.F32.S32 R7, R7 ;  /* 0x0000000700077245 */ /* 0x000fe20000201400 */
[--C-:B------:R-:W-:Y:S01]  /*1610*/  HADD2.F32 R3, -RZ, R27.reuse.H1_H1 ;  /* 0x3000001bff037230 */ /* 0x100fe20000004100 */
[----:B------:R-:W-:Y:S01]  /*1620*/  I2FP.F32.S32 R0, R0 ;  /* 0x0000000000007245 */ /* 0x000fe20000201400 */
[--C-:B------:R-:W-:Y:S01]  /*1630*/  HADD2.F32 R8, -RZ, R26.reuse.H1_H1 ;  /* 0x3000001aff087230 */ /* 0x100fe20000004100 */
[----:B------:R-:W-:Y:S01]  /*1640*/  I2FP.F32.S32 R23, R23 ;  /* 0x0000001700177245 */ /* 0x000fe20000201400 */
[----:B------:R-:W-:Y:S01]  /*1650*/  HADD2.F32 R27, -RZ, R27.H0_H0 ;  /* 0x2000001bff1b7230 */ /* 0x000fe20000004100 */
[----:B------:R-:W0:Y:S01]  /*1660*/  MUFU.RCP R7, R7 ;  /* 0x0000000700077308 */ /* 0x000e220000001000 */
[----:B------:R-:W-:Y:S02]  /*1670*/  HADD2.F32 R9, -RZ, R26.H0_H0 ;  /* 0x2000001aff097230 */ /* 0x000fe40000004100 */
[----:B0-----:R-:W-:-:S04]  /*1680*/  FMUL.FTZ R0, R0, R7 ;  /* 0x0000000700007220 */ /* 0x001fc80000410000 */
[----:B------:R-:W-:-:S06]  /*1690*/  FMUL.FTZ R0, R0, 13.28771209716796875 ;  /* 0x41549a7800007820 */ /* 0x000fcc0000410000 */
[----:B------:R-:W0:Y:S02]  /*16a0*/  MUFU.EX2 R0, -R0 ;  /* 0x8000000000007308 */ /* 0x000e240000000800 */
[----:B0-----:R-:W-:-:S04]  /*16b0*/  FMUL.FTZ R23, R23, R0 ;  /* 0x0000000017177220 */ /* 0x001fc80000410000 */
[----:B------:R-:W-:-:S04]  /*16c0*/  FMUL.RZ R23, R23, 0.15915493667125701904 ;  /* 0x3e22f98317177820 */ /* 0x000fc8000040c000 */
[----:B------:R-:W0:Y:S08]  /*16d0*/  MUFU.SIN R4, R23 ;  /* 0x0000001700047308 */ /* 0x000e300000000400 */
[----:B------:R-:W1:Y:S01]  /*16e0*/  MUFU.COS R5, R23 ;  /* 0x0000001700057308 */ /* 0x000e620000000000 */
[CC--:B0-----:R-:W-:Y:S01]  /*16f0*/  FMUL.FTZ R6, R4.reuse, R3.reuse ;  /* 0x0000000304067220 */ /* 0x0c1fe20000410000 */
[CC--:B------:R-:W-:Y:S01]  /*1700*/  FMUL.FTZ R0, R4.reuse, R8.reuse ;  /* 0x0000000804007220 */ /* 0x0c0fe20000410000 */
[C---:B-1----:R-:W-:Y:S01]  /*1710*/  FMUL.FTZ R7, R5.reuse, R3 ;  /* 0x0000000305077220 */ /* 0x042fe20000410000 */
[C---:B------:R-:W-:Y:S01]  /*1720*/  FMUL.FTZ R3, R5.reuse, R8 ;  /* 0x0000000805037220 */ /* 0x040fe20000410000 */
[C---:B------:R-:W-:Y:S01]  /*1730*/  FFMA.FTZ R6, R5.reuse, R27, -R6 ;  /* 0x0000001b05067223 */ /* 0x040fe20000010806 */
[----:B------:R-:W-:Y:S01]  /*1740*/  FFMA.FTZ R0, R5, R9, -R0 ;  /* 0x0000000905007223 */ /* 0x000fe20000010800 */
[C---:B------:R-:W-:Y:S01]  /*1750*/  FFMA.FTZ R27, R4.reuse, R27, R7 ;  /* 0x0000001b041b7223 */ /* 0x040fe20000010007 */
[----:B------:R-:W-:-:S04]  /*1760*/  FFMA.FTZ R3, R4, R9, R3 ;  /* 0x0000000904037223 */ /* 0x000fc80000010003 */
[----:B------:R-:W-:Y:S02]  /*1770*/  F2FP.F16.F32.PACK_AB R27, R27, R6 ;  /* 0x000000061b1b723e */ /* 0x000fe400000000ff */
[----:B------:R-:W-:-:S07]  /*1780*/  F2FP.F16.F32.PACK_AB R26, R3, R0 ;  /* 0x00000000031a723e */ /* 0x000fce00000000ff */
.L_x_17:
[----:B------:R-:W-:Y:S05]  /*1790*/  BSYNC B0 ;  /* 0x0000000000007941 */ /* 0x000fea0003800000 */
.L_x_4:
[----:B------:R-:W-:Y:S01]  /*17a0*/  ISETP.GT.AND P0, PT, R44, 0x1f, PT ;  /* 0x0000001f2c00780c */ /* 0x000fe20003f04270 */
[----:B------:R-:W-:Y:S01]  /*17b0*/  BSSY B0, `(.L_x_18) ;  /* 0x0000026000007945 */ /* 0x000fe20003800000 */
[----:B------:R-:W-:-:S11]  /*17c0*/  HFMA2.MMA R14, -RZ, RZ, 0, 0 ;  /* 0x00000000ff0e7435 */ /* 0x000fd600000001ff */
[----:B------:R-:W-:Y:S05]  /*17d0*/  @P0 BRA `(.L_x_19) ;  /* 0x00000000008c0947 */ /* 0x000fea0003800000 */
[----:B-1----:R-:W1:Y:S01]  /*17e0*/  LDC R0, c[0x0][0x29c] ;  /* 0x0000a700ff007b82 */ /* 0x002e620000000800 */
[----:B------:R-:W3:Y:S01]  /*17f0*/  S2R R7, SR_CgaCtaId ;  /* 0x0000000000077919 */ /* 0x000ee20000008800 */
[----:B------:R-:W-:Y:S01]  /*1800*/  MOV R6, 0x400 ;  /* 0x0000040000067802 */ /* 0x000fe20000000f00 */
[----:B------:R-:W-:Y:S01]  /*1810*/  ULDC UR4, c[0x0][0x284] ;  /* 0x0000a10000047ab9 */ /* 0x000fe20000000800 */
[----:B0-2---:R-:W-:-:S05]  /*1820*/  LEA R9, R19, R22, 0x3 ;  /* 0x0000001613097211 */ /* 0x005fca00078e18ff */
[----:B------:R-:W-:Y:S01]  /*1830*/  IMAD R9, R24, UR4, R9 ;  /* 0x0000000418097c24 */ /* 0x000fe2000f8e0209 */
[----:B------:R-:W-:Y:S01]  /*1840*/  UMOV UR4, 0xffffffff ;  /* 0xffffffff00047882 */ /* 0x000fe20000000000 */
[----:B-1----:R-:W-:Y:S01]  /*1850*/  ISETP.NE.AND P1, PT, R0, RZ, PT ;  /* 0x000000ff0000720c */ /* 0x002fe20003f25270 */
[----:B------:R-:W-:-:S03]  /*1860*/  VIADD R0, R6, 0x40 ;  /* 0x0000004006007836 */ /* 0x000fc60000000000 */
[----:B------:R-:W-:Y:S02]  /*1870*/  ISETP.GT.OR P0, PT, R44, 0x17, P1 ;  /* 0x000000172c00780c */ /* 0x000fe40000f04670 */
[----:B---3--:R-:W-:-:S07]  /*1880*/  LEA R3, R7, R0, 0x18 ;  /* 0x0000000007037211 */ /* 0x008fce00078ec0ff */
[----:B------:R-:W-:Y:S02]  /*1890*/  @!P1 IADD3 R6, R6, 0xc0, RZ ;  /* 0x000000c006069810 */ /* 0x000fe40007ffe0ff */
[C---:B------:R-:W-:Y:S01]  /*18a0*/  LEA R0, R44.reuse, R3, 0x2 ;  /* 0x000000032c007211 */ /* 0x040fe200078e10ff */
[----:B----4-:R-:W-:Y:S01]  /*18b0*/  HMUL2 R3, R27, R26 ;  /* 0x0000001a1b037232 */ /* 0x010fe20000000000 */
[----:B------:R-:W0:Y:S01]  /*18c0*/  @!P0 LDC.64 R4, c[0x0][0x248] ;  /* 0x00009200ff048b82 */ /* 0x000e220000000a00 */
[----:B------:R-:W-:Y:S02]  /*18d0*/  @!P1 LEA R7, R7, R6, 0x18 ;  /* 0x0000000607079211 */ /* 0x000fe400078ec0ff */
[----:B------:R1:W-:Y:S01]  /*18e0*/  STS [R0], R27 ;  /* 0x0000001b00007388 */ /* 0x0003e20000000800 */
[----:B------:R-:W-:Y:S02]  /*18f0*/  HADD2.F32 R13, -RZ, R3.H0_H0 ;  /* 0x20000003ff0d7230 */ /* 0x000fe40000004100 */
[----:B------:R-:W-:-:S02]  /*1900*/  @!P1 IMAD R6, R44, 0x4, R7 ;  /* 0x000000042c069824 */ /* 0x000fc400078e0207 */
[----:B------:R-:W-:-:S03]  /*1910*/  HADD2.F32 R8, -RZ, R3.H1_H1 ;  /* 0x30000003ff087230 */ /* 0x000fc60000004100 */
[----:B------:R1:W-:Y:S02]  /*1920*/  @!P1 STS [R6], R25 ;  /* 0x0000001906009388 */ /* 0x0003e40000000800 */
[----:B------:R-:W-:Y:S01]  /*1930*/  FADD.FTZ R13, R13, R8 ;  /* 0x000000080d0d7221 */ /* 0x000fe20000010000 */
[----:B0-----:R-:W-:-:S05]  /*1940*/  @!P0 IMAD.WIDE R4, R9, 0x2, R4 ;  /* 0x0000000209048825 */ /* 0x001fca00078e0204 */
[----:B------:R1:W-:Y:S01]  /*1950*/  @!P0 STG.E desc[UR36][R4.64], R26 ;  /* 0x0000001a04008986 */ /* 0x0003e2000c101924 */
[----:B------:R-:W-:Y:S05]  /*1960*/  BRA.DIV UR4, `(.L_x_20) ;  /* 0x0000006a04607947 */ /* 0x000fea000b800000 */
[----:B------:R-:W1:Y:S02]  /*1970*/  SHFL.BFLY PT, R14, R13, 0x10, 0x1f ;  /* 0x0e001f000d0e7f89 */ /* 0x000e6400000e0000 */
[----:B-1----:R-:W-:-:S05]  /*1980*/  FADD.FTZ R0, R13, R14 ;  /* 0x0000000e0d007221 */ /* 0x002fca0000010000 */
[----:B------:R-:W0:Y:S02]  /*1990*/  SHFL.BFLY PT, R14, R0, 0x8, 0x1f ;  /* 0x0d001f00000e7f89 */ /* 0x000e2400000e0000 */
[----:B0-----:R-:W-:-:S05]  /*19a0*/  FADD.FTZ R3, R0, R14 ;  /* 0x0000000e00037221 */ /* 0x001fca0000010000 */
[----:B------:R-:W0:Y:S02]  /*19b0*/  SHFL.BFLY PT, R14, R3, 0x4, 0x1f ;  /* 0x0c801f00030e7f89 */ /* 0x000e2400000e0000 */
[----:B0-----:R-:W-:-:S05]  /*19c0*/  FADD.FTZ R4, R3, R14 ;  /* 0x0000000e03047221 */ /* 0x001fca0000010000 */
[----:B------:R-:W0:Y:S02]  /*19d0*/  SHFL.BFLY PT, R14, R4, 0x2, 0x1f ;  /* 0x0c401f00040e7f89 */ /* 0x000e2400000e0000 */
[----:B0-----:R-:W-:-:S05]  /*19e0*/  FADD.FTZ R5, R4, R14 ;  /* 0x0000000e04057221 */ /* 0x001fca0000010000 */
[----:B------:R0:W1:Y:S02]  /*19f0*/  SHFL.BFLY PT, R14, R5, 0x1, 0x1f ;  /* 0x0c201f00050e7f89 */ /* 0x00006400000e0000 */
.L_x_128:
[----:B-1----:R-:W-:-:S07]  /*1a00*/  FADD.FTZ R14, R5, R14 ;  /* 0x0000000e050e7221 */ /* 0x002fce0000010000 */
.L_x_19:
[----:B------:R-:W-:Y:S05]  /*1a10*/  BSYNC B0 ;  /* 0x0000000000007941 */ /* 0x000fea0003800000 */
.L_x_18:
[----:B------:R-:W0:Y:S01]  /*1a20*/  LDC R7, c[0x0][0x284] ;  /* 0x0000a100ff077b82 */ /* 0x000e220000000800 */
[----:B------:R-:W-:Y:S02]  /*1a30*/  ISETP.NE.AND P0, PT, R44, RZ, PT ;  /* 0x000000ff2c00720c */ /* 0x000fe40003f05270 */
[----:B------:R-:W-:Y:S02]  /*1a40*/  MOV R117, 0xff7fffff ;  /* 0xff7fffff00757802 */ /* 0x000fe40000000f00 */
[----:B0-----:R-:W-:-:S09]  /*1a50*/  VIADDMNMX R111, R108, -R7, RZ, !PT ;  /* 0x800000076c6f7246 */ /* 0x001fd200078001ff */
[----:B------:R-:W-:Y:S05]  /*1a60*/  @P0 BRA `(.L_x_21) ;  /* 0x0000000000440947 */ /* 0x000fea0003800000 */
[----:B------:R-:W-:Y:S02]  /*1a70*/  ULDC.64 UR4, c[0x0][0x2c8] ;  /* 0x0000b20000047ab9 */ /* 0x000fe40000000a00 */
[----:B------:R-:W-:Y:S01]  /*1a80*/  ISETP.NE.U32.AND P0, PT, RZ, UR4, PT ;  /* 0x00000004ff007c0c */ /* 0x000fe2000bf05070 */
[----:B------:R-:W-:-:S03]  /*1a90*/  ULDC UR4, c[0x0][0x2a0] ;  /* 0x0000a80000047ab9 */ /* 0x000fc60000000800 */
[----:B------:R-:W-:-:S13]  /*1aa0*/  ISETP.NE.AND.EX P0, PT, RZ, UR5, PT, P0 ;  /* 0x00000005ff007c0c */ /* 0x000fda000bf05300 */
[----:B------:R-:W0:Y:S01]  /*1ab0*/  @P0 LDC R6, c[0x0][0x2d0] ;  /* 0x0000b400ff060b82 */ /* 0x000e220000000800 */
[----:B-1---5:R-:W-:-:S07]  /*1ac0*/  @P0 IADD3 R0, R46, -R18, RZ ;  /* 0x800000122e000210 */ /* 0x022fce0007ffe0ff */
[----:B------:R-:W1:Y:S01]  /*1ad0*/  @P0 LDC.64 R4, c[0x0][0x2c8] ;  /* 0x0000b200ff040b82 */ /* 0x000e620000000a00 */
[----:B0-----:R-:W-:-:S04]  /*1ae0*/  @P0 IMAD R3, R17, R6, R0 ;  /* 0x0000000611030224 */ /* 0x001fc800078e0200 */
[----:B------:R-:W-:-:S04]  /*1af0*/  @P0 IMAD R3, R3, R6, R0 ;  /* 0x0000000603030224 */ /* 0x000fc800078e0200 */
[----:B-1----:R-:W-:-:S06]  /*1b00*/  @P0 IMAD.WIDE R4, R3, 0x2, R4 ;  /* 0x0000000203040825 */ /* 0x002fcc00078e0204 */
[----:B------:R-:W2:Y:S01]  /*1b10*/  @P0 LDG.E.U16 R4, desc[UR36][R4.64] ;  /* 0x0000002404040981 */ /* 0x000ea2000c1e1500 */
[----:B------:R-:W-:Y:S02]  /*1b20*/  IMAD.IADD R3, R46, 0x1, -R111 ;  /* 0x000000012e037824 */ /* 0x000fe400078e0a6f */
[----:B------:R-:W-:-:S03]  /*1b30*/  FMUL.FTZ R117, R14, UR4 ;  /* 0x000000040e757c20 */ /* 0x000fc60008410000 */
[----:B------:R-:W-:Y:S01]  /*1b40*/  LEA R6, R3, UR38, 0x2 ;  /* 0x0000002603067c11 */ /* 0x000fe2000f8e10ff */
[----:B--2---:R-:W-:-:S05]  /*1b50*/  @P0 HADD2.F32 R0, -RZ, R4.H0_H0 ;  /* 0x20000004ff000230 */ /* 0x004fca0000004100 */
[----:B------:R-:W-:-:S05]  /*1b60*/  @P0 FADD.FTZ R117, R117, R0 ;  /* 0x0000000075750221 */ /* 0x000fca0000010000 */
[----:B------:R0:W-:Y:S02]  /*1b70*/  STS [R6], R117 ;  /* 0x0000007506007388 */ /* 0x0001e40000000800 */
.L_x_21:
[----:B------:R-:W-:Y:S05]  /*1b80*/  WARPSYNC.ALL ;  /* 0x0000000000007948 */ /* 0x000fea0003800000 */
[----:B------:R-:W2:Y:S08]  /*1b90*/  S2UR UR5, SR_CgaCtaId ;  /* 0x00000000000579c3 */ /* 0x000eb00000008800 */
[----:B------:R-:W-:Y:S01]  /*1ba0*/  BAR.SYNC.DEFER_BLOCKING 0x0 ;  /* 0x0000000000007b1d */ /* 0x000fe20000010000 */
[----:B------:R-:W-:-:S02]  /*1bb0*/  IADD3 R46, R46, 0x1f, -R111 ;  /* 0x0000001f2e2e7810 */ /* 0x000fc40007ffe86f */
[----:B------:R-:W-:Y:S02]  /*1bc0*/  IADD3 R114, R44, R111, RZ ;  /* 0x0000006f2c727210 */ /* 0x000fe40007ffe0ff */
[----:B------:R-:W-:Y:S01]  /*1bd0*/  SHF.R.S32.HI R3, RZ, 0x1f, R46 ;  /* 0x0000001fff037819 */ /* 0x000fe2000001142e */
[----:B------:R-:W-:Y:S01]  /*1be0*/  UMOV UR4, 0x400 ;  /* 0x0000040000047882 */ /* 0x000fe20000000000 */
[----:B------:R-:W-:Y:S01]  /*1bf0*/  ULDC UR10, c[0x0][0x29c] ;  /* 0x0000a700000a7ab9 */ /* 0x000fe20000000800 */
[----:B------:R-:W-:Y:S01]  /*1c00*/  ULDC UR11, c[0x0][0x2a0] ;  /* 0x0000a800000b7ab9 */ /* 0x000fe20000000800 */
[----:B------:R-:W-:Y:S01]  /*1c10*/  LEA.HI R3, R3, R46, RZ, 0x5 ;  /* 0x0000002e03037211 */ /* 0x000fe200078f28ff */
[----:B------:R-:W-:-:S03]  /*1c20*/  ULDC.64 UR12, c[0x0][0x248] ;  /* 0x00009200000c7ab9 */ /* 0x000fc60000000a00 */
[----:B-1----:R-:W-:-:S04]  /*1c30*/  LOP3.LUT R0, R3, 0xffffffe0, RZ, 0xc0, !PT ;  /* 0xffffffe003007812 */ /* 0x002fc800078ec0ff */
[----:B------:R-:W-:-:S04]  /*1c40*/  IADD3 R0, R0, R111, RZ ;  /* 0x0000006f00007210 */ /* 0x000fc80007ffe0ff */
[----:B------:R-:W-:Y:S01]  /*1c50*/  ISETP.GE.AND P0, PT, R114, R0, PT ;  /* 0x000000007200720c */ /* 0x000fe20003f06270 */
[----:B--2---:R-:W-:-:S03]  /*1c60*/  ULEA UR4, UR5, UR4, 0x18 ;  /* 0x0000000405047291 */ /* 0x004fc6000f8ec03f */
[----:B------:R-:W-:Y:S02]  /*1c70*/  ULDC UR5, c[0x0][0x29c] ;  /* 0x0000a70000057ab9 */ /* 0x000fe40000000800 */
[----:B------:R-:W-:-:S03]  /*1c80*/  UISETP.NE.AND UP0, UPT, UR5, URZ, UPT ;  /* 0x0000003f0500728c */ /* 0x000fc6000bf05270 */
[----:B------:R-:W-:Y:S01]  /*1c90*/  ULDC UR5, c[0x0][0x280] ;  /* 0x0000a00000057ab9 */ /* 0x000fe20000000800 */
[----:B------:R-:W1:Y:S01]  /*1ca0*/  LDS.128 R8, [UR4+0x40] ;  /* 0x00004004ff087984 */ /* 0x000e620008000c00 */
[----:B------:R-:W-:Y:S01]  /*1cb0*/  IMAD R3, R48, UR5, R17 ;  /* 0x0000000530037c24 */ /* 0x000fe2000f8e0211 */
[----:B------:R-:W-:Y:S02]  /*1cc0*/  PLOP3.LUT P2, PT, PT, PT, UP0, 0x80, 0x0 ;  /* 0x000000000000781c */ /* 0x000fe40003f4f008 */
[----:B------:R-:W2:Y:S04]  /*1cd0*/  LDS.128 R12, [UR4+0x50] ;  /* 0x00005004ff0c7984 */ /* 0x000ea80008000c00 */
[----:B------:R-:W0:Y:S04]  /*1ce0*/  LDS.128 R20, [UR4+0x60] ;  /* 0x00006004ff147984 */ /* 0x000e280008000c00 */
[----:B---34-:R-:W3:Y:S04]  /*1cf0*/  LDS.128 R24, [UR4+0x70] ;  /* 0x00007004ff187984 */ /* 0x018ee80008000c00 */
[----:B------:R-:W4:Y:S04]  /*1d00*/  LDS.128 R28, [UR4+0x80] ;  /* 0x00008004ff1c7984 */ /* 0x000f280008000c00 */
[----:B------:R-:W0:Y:S04]  /*1d10*/  LDS.128 R32, [UR4+0x90] ;  /* 0x00009004ff207984 */ /* 0x000e280008000c00 */
[----:B------:R-:W0:Y:S04]  /*1d20*/  LDS.128 R36, [UR4+0xa0] ;  /* 0x0000a004ff247984 */ /* 0x000e280008000c00 */
[----:B------:R-:W0:Y:S01]  /*1d30*/  LDS.128 R40, [UR4+0xb0] ;  /* 0x0000b004ff287984 */ /* 0x000e220008000c00 */
[----:B------:R-:W-:Y:S05]  /*1d40*/  @P2 BRA `(.L_x_22) ;  /* 0x0000000000202947 */ /* 0x000fea0003800000 */
[----:B------:R-:W0:Y:S04]  /*1d50*/  LDS.128 R44, [UR4+0xc0] ;  /* 0x0000c004ff2c7984 */ /* 0x000e280008000c00 */
[----:B------:R-:W0:Y:S04]  /*1d60*/  LDS.128 R48, [UR4+0xd0] ;  /* 0x0000d004ff307984 */ /* 0x000e280008000c00 */
[----:B------:R-:W0:Y:S04]  /*1d70*/  LDS.128 R52, [UR4+0xe0] ;  /* 0x0000e004ff347984 */ /* 0x000e280008000c00 */
[----:B------:R-:W0:Y:S04]  /*1d80*/  LDS.128 R56, [UR4+0xf0] ;  /* 0x0000f004ff387984 */ /* 0x000e280008000c00 */
[----:B------:R-:W0:Y:S04]  /*1d90*/  LDS.128 R60, [UR4+0x100] ;  /* 0x00010004ff3c7984 */ /* 0x000e280008000c00 */
[----:B------:R-:W0:Y:S04]  /*1da0*/  LDS.128 R64, [UR4+0x110] ;  /* 0x00011004ff407984 */ /* 0x000e280008000c00 */
[----:B------:R-:W0:Y:S04]  /*1db0*/  LDS.128 R68, [UR4+0x120] ;  /* 0x00012004ff447984 */ /* 0x000e280008000c00 */
[----:B------:R-:W0:Y:S02]  /*1dc0*/  LDS.128 R72, [UR4+0x130] ;  /* 0x00013004ff487984 */ /* 0x000e240008000c00 */
.L_x_22:
[----:B------:R-:W-:Y:S01]  /*1dd0*/  ULDC.64 UR8, c[0x0][0x258] ;  /* 0x0000960000087ab9 */ /* 0x000fe20000000a00 */
[----:B------:R-:W-:Y:S01]  /*1de0*/  ULDC.64 UR6, c[0x0][0x2b0] ;  /* 0x0000ac0000067ab9 */ /* 0x000fe20000000a00 */
[----:B------:R-:W-:Y:S01]  /*1df0*/  ULDC.64 UR14, c[0x0][0x2c8] ;  /* 0x0000b200000e7ab9 */ /* 0x000fe20000000a00 */
[----:B------:R-:W-:Y:S01]  /*1e00*/  BSSY B0, `(.L_x_23) ;  /* 0x0000209000007945 */ /* 0x000fe20003800000 */
[----:B------:R-:W-:-:S03]  /*1e10*/  IMAD R3, R3, 0x30, RZ ;  /* 0x0000003003037824 */ /* 0x000fc600078e02ff */
[----:B------:R-:W-:Y:S05]  /*1e20*/  @P0 BRA `(.L_x_24) ;  /* 0x0000002000180947 */ /* 0x000fea0003800000 */
[----:B------:R-:W1:Y:S01]  /*1e30*/  LDC R115, c[0x0][0x2c0] ;  /* 0x0000b000ff737b82 */ /* 0x000e620000000800 */
[----:B------:R-:W-:Y:S01]  /*1e40*/  ULDC UR4, c[0x0][0x298] ;  /* 0x0000a60000047ab9 */ /* 0x000fe20000000800 */
[----:B------:R-:W-:Y:S01]  /*1e50*/  IABS R0, R7 ;  /* 0x0000000700007213 */ /* 0x000fe20000000000 */
[----:B------:R-:W-:Y:S02]  /*1e60*/  IMAD R116, R7, 0x30, RZ ;  /* 0x0000003007747824 */ /* 0x000fe400078e02ff */
[----:B-1----:R-:W-:-:S07]  /*1e70*/  VIADD R115, R115, UR4 ;  /* 0x0000000473737c36 */ /* 0x002fce0008000000 */
.L_x_43:
[----:B------:R-:W1:Y:S01]  /*1e80*/  LDC R118, c[0x0][0x284] ;  /* 0x0000a100ff767b82 */ /* 0x000e620000000800 */
[----:B------:R-:W-:-:S04]  /*1e90*/  ISETP.NE.U32.AND P0, PT, RZ, UR6, PT ;  /* 0x00000006ff007c0c */ /* 0x000fc8000bf05070 */
[----:B------:R-:W-:-:S13]  /*1ea0*/  ISETP.NE.AND.EX P0, PT, RZ, UR7, PT, P0 ;  /* 0x00000007ff007c0c */ /* 0x000fda000bf05300 */
[----:B------:R-:W-:Y:S01]  /*1eb0*/  @P0 SHF.R.S32.HI R104, RZ, 0x1f, R114 ;  /* 0x0000001fff680819 */ /* 0x000fe20000011472 */
[----:B-1----:R-:W-:-:S05]  /*1ec0*/  IMAD R112, R2, R118, RZ ;  /* 0x0000007602707224 */ /* 0x002fca00078e02ff */
[--C-:B------:R-:W-:Y:S02]  /*1ed0*/  @P0 SHF.R.S32.HI R105, RZ, 0x1f, R112.reuse ;  /* 0x0000001fff690819 */ /* 0x100fe40000011470 */
[----:B------:R-:W-:-:S04]  /*1ee0*/  @P0 IADD3 R106, P1, P3, R114, UR6, R112 ;  /* 0x00000006726a0c10 */ /* 0x000fc8000fb3e070 */
[----:B------:R-:W-:-:S05]  /*1ef0*/  @P0 IADD3.X R107, R104, UR7, R105, P1, P3 ;  /* 0x00000007686b0c10 */ /* 0x000fca0008fe6469 */
[----:B------:R-:W2:Y:S01]  /*1f00*/  @P0 LDG.E.U8 R106, desc[UR36][R106.64] ;  /* 0x000000246a6a0981 */ /* 0x000ea2000c1e1100 */
[----:B------:R-:W1:Y:S01]  /*1f10*/  I2F.RP R119, R0 ;  /* 0x0000000000777306 */ /* 0x000e620000209400 */
[----:B------:R-:W-:Y:S01]  /*1f20*/  IMAD.MOV.U32 R104, RZ, RZ, RZ ;  /* 0x000000ffff687224 */ /* 0x000fe200078e00ff */
[----:B------:R-:W-:Y:S01]  /*1f30*/  IABS R120, R118 ;  /* 0x0000007600787213 */ /* 0x000fe20000000000 */
[----:B------:R-:W-:Y:S01]  /*1f40*/  BSSY B1, `(.L_x_25) ;  /* 0x0000048000017945 */ /* 0x000fe20003800000 */
[----:B------:R-:W-:-:S04]  /*1f50*/  ISETP.GE.AND P3, PT, R114, RZ, PT ;  /* 0x000000ff7200720c */ /* 0x000fc80003f66270 */
[----:B-1----:R-:W1:Y:S02]  /*1f60*/  MUFU.RCP R119, R119 ;  /* 0x0000007700777308 */ /* 0x002e640000001000 */
[----:B-1----:R-:W-:-:S06]  /*1f70*/  IADD3 R105, R119, 0xffffffe, RZ ;  /* 0x0ffffffe77697810 */ /* 0x002fcc0007ffe0ff */
[----:B------:R-:W1:Y:S02]  /*1f80*/  F2I.FTZ.U32.TRUNC.NTZ R105, R105 ;  /* 0x0000006900697305 */ /* 0x000e64000021f000 */
[----:B-1----:R-:W-:-:S05]  /*1f90*/  IADD3 R113, RZ, -R105, RZ ;  /* 0x80000069ff717210 */ /* 0x002fca0007ffe0ff */
[----:B------:R-:W-:-:S04]  /*1fa0*/  IMAD R113, R113, R0, RZ ;  /* 0x0000000071717224 */ /* 0x000fc800078e02ff */
[----:B------:R-:W-:Y:S01]  /*1fb0*/  IMAD.HI.U32 R104, R105, R113, R104 ;  /* 0x0000007169687227 */ /* 0x000fe200078e0068 */
[----:B------:R-:W-:Y:S02]  /*1fc0*/  IABS R113, R114 ;  /* 0x0000007200717213 */ /* 0x000fe40000000000 */
[----:B------:R-:W-:-:S03]  /*1fd0*/  IADD3 R105, R108, -0x1, RZ ;  /* 0xffffffff6c697810 */ /* 0x000fc60007ffe0ff */
[----:B------:R-:W-:-:S05]  /*1fe0*/  IMAD.HI.U32 R104, R104, R113, RZ ;  /* 0x0000007168687227 */ /* 0x000fca00078e00ff */
[----:B------:R-:W-:-:S05]  /*1ff0*/  IADD3 R104, -R104, RZ, RZ ;  /* 0x000000ff68687210 */ /* 0x000fca0007ffe1ff */
[----:B------:R-:W-:-:S05]  /*2000*/  IMAD R113, R120, R104, R113 ;  /* 0x0000006878717224 */ /* 0x000fca00078e0271 */
[----:B------:R-:W-:-:S13]  /*2010*/  ISETP.GT.U32.AND P1, PT, R0, R113, PT ;  /* 0x000000710000720c */ /* 0x000fda0003f24070 */
[----:B------:R-:W-:-:S04]  /*2020*/  @!P1 IADD3 R113, R113, -R120, RZ ;  /* 0x8000007871719210 */ /* 0x000fc80007ffe0ff */
[----:B------:R-:W-:-:S13]  /*2030*/  ISETP.GT.U32.AND P1, PT, R0, R113, PT ;  /* 0x000000710000720c */ /* 0x000fda0003f24070 */
[----:B------:R-:W-:Y:S01]  /*2040*/  @!P1 IMAD.IADD R113, R113, 0x1, -R120 ;  /* 0x0000000171719824 */ /* 0x000fe200078e0a78 */
[----:B------:R-:W-:-:S04]  /*2050*/  ISETP.NE.AND P1, PT, R118, RZ, PT ;  /* 0x000000ff7600720c */ /* 0x000fc80003f25270 */
[----:B------:R-:W-:-:S09]  /*2060*/  @!P3 IADD3 R113, -R113, RZ, RZ ;  /* 0x000000ff7171b210 */ /* 0x000fd20007ffe1ff */
[----:B------:R-:W-:Y:S02]  /*2070*/  @!P1 LOP3.LUT R113, RZ, R118, RZ, 0x33, !PT ;  /* 0x00000076ff719212 */ /* 0x000fe400078e33ff */
[----:B------:R-:W-:Y:S02]  /*2080*/  ISETP.GE.AND P1, PT, R114, R105, PT ;  /* 0x000000697200720c */ /* 0x000fe40003f26270 */
[----:B------:R-:W-:Y:S02]  /*2090*/  SHF.R.S32.HI R105, RZ, 0x1f, R113 ;  /* 0x0000001fff697819 */ /* 0x000fe40000011471 */
[----:B------:R-:W-:-:S04]  /*20a0*/  IADD3 R104, P3, R113, R112, RZ ;  /* 0x0000007071687210 */ /* 0x000fc80007f7e0ff */
[----:B------:R-:W-:Y:S02]  /*20b0*/  LEA.HI.X.SX32 R105, R112, R105, 0x1, P3 ;  /* 0x0000006970697211 */ /* 0x000fe400018f0eff */
[----:B------:R-:W-:-:S04]  /*20c0*/  LEA R120, P3, R104, UR8, 0x2 ;  /* 0x0000000868787c11 */ /* 0x000fc8000f8610ff */
[----:B------:R-:W-:Y:S02]  /*20d0*/  LEA.HI.X R121, R104, UR9, R105, 0x2, P3 ;  /* 0x0000000968797c11 */ /* 0x000fe400098f1469 */
[----:B--2---:R-:W-:Y:S01]  /*20e0*/  ISETP.NE.AND P0, PT, R106, RZ, P0 ;  /* 0x000000ff6a00720c */ /* 0x004fe20000705270 */
[----:B-----5:R-:W-:-:S12]  /*20f0*/  @P1 BRA `(.L_x_26) ;  /* 0x0000000000b01947 */ /* 0x020fd80003800000 */
[----:B------:R-:W-:-:S05]  /*2100*/  IMAD.SHL.U32 R119, R113, 0x8, RZ ;  /* 0x0000000871777824 */ /* 0x000fca00078e00ff */
[----:B------:R-:W-:-:S13]  /*2110*/  ISETP.GE.AND P3, PT, R119, R116, PT ;  /* 0x000000747700720c */ /* 0x000fda0003f66270 */
[----:B------:R-:W2:Y:S01]  /*2120*/  @!P3 LDG.E R78, desc[UR36][R120.64] ;  /* 0x00000024784eb981 */ /* 0x000ea2000c1e1900 */
[----:B------:R-:W2:Y:S08]  /*2130*/  @!P3 LDC R79, c[0x0][0x288] ;  /* 0x0000a200ff4fbb82 */ /* 0x000eb00000000800 */
[----:B------:R-:W1:Y:S01]  /*2140*/  @!P3 LDC.64 R76, c[0x0][0x248] ;  /* 0x00009200ff4cbb82 */ /* 0x000e620000000a00 */
[----:B--2---:R-:W-:-:S02]  /*2150*/  @!P3 IMAD R78, R78, R79, RZ ;  /* 0x0000004f4e4eb224 */ /* 0x004fc400078e02ff */
[----:B------:R-:W-:Y:S02]  /*2160*/  @!P3 IMAD R79, R3, R118, RZ ;  /* 0x00000076034fb224 */ /* 0x000fe400078e02ff */
[----:B------:R-:W-:-:S03]  /*2170*/  @!P3 IMAD R78, R78, 0x30, RZ ;  /* 0x000000304e4eb824 */ /* 0x000fc600078e02ff */
[----:B------:R-:W-:Y:S01]  /*2180*/  @!P3 SHF.R.S32.HI R105, RZ, 0x1f, R79 ;  /* 0x0000001fff69b819 */ /* 0x000fe2000001144f */
[----:B------:R-:W-:-:S05]  /*2190*/  @!P3 IMAD R78, R78, R118, R119 ;  /* 0x000000764e4eb224 */ /* 0x000fca00078e0277 */
[----:B------:R-:W-:-:S04]  /*21a0*/  @!P3 IADD3 R79, P2, R78, R79, RZ ;  /* 0x0000004f4e4fb210 */ /* 0x000fc80007f5e0ff */
[----:B------:R-:W-:Y:S02]  /*21b0*/  @!P3 LEA.HI.X.SX32 R78, R78, R105, 0x1, P2 ;  /* 0x000000694e4eb211 */ /* 0x000fe400010f0eff */
[----:B-1----:R-:W-:-:S04]  /*21c0*/  @!P3 LEA R104, P2, R79, R76, 0x1 ;  /* 0x0000004c4f68b211 */ /* 0x002fc800078408ff */
[----:B------:R-:W-:Y:S02]  /*21d0*/  @!P3 LEA.HI.X R105, R79, R77, R78, 0x1, P2 ;  /* 0x0000004d4f69b211 */ /* 0x000fe400010f0c4e */
[----:B------:R-:W-:Y:S02]  /*21e0*/  CS2R R78, SRZ ;  /* 0x00000000004e7805 */ /* 0x000fe4000001ff00 */
[----:B------:R-:W-:-:S06]  /*21f0*/  CS2R R76, SRZ ;  /* 0x00000000004c7805 */ /* 0x000fcc000001ff00 */
[----:B------:R1:W5:Y:S01]  /*2200*/  @!P3 LDG.E.128 R76, desc[UR36][R104.64] ;  /* 0x00000024684cb981 */ /* 0x000362000c1e1d00 */
[----:B------:R-:W-:-:S06]  /*2210*/  UISETP.NE.AND UP0, UPT, UR10, URZ, UPT ;  /* 0x0000003f0a00728c */ /* 0x000fcc000bf05270 */
[----:B------:R-:W-:-:S13]  /*2220*/  PLOP3.LUT P2, PT, PT, PT, UP0, 0x80, 0x0 ;  /* 0x000000000000781c */ /* 0x000fda0003f4f008 */
[----:B-1----:R-:W-:Y:S05]  /*2230*/  @P2 BRA `(.L_x_26) ;  /* 0x0000000000602947 */ /* 0x002fea0003800000 */
[----:B------:R-:W-:-:S13]  /*2240*/  ISETP.NE.AND P4, PT, R110, RZ, PT ;  /* 0x000000ff6e00720c */ /* 0x000fda0003f85270 */
[----:B------:R-:W1:Y:S08]  /*2250*/  @P4 LDC R106, c[0x0][0x288] ;  /* 0x0000a200ff6a4b82 */ /* 0x000e700000000800 */
[----:B------:R-:W2:Y:S01]  /*2260*/  @P4 LDC.64 R104, c[0x0][0x2e0] ;  /* 0x0000b800ff684b82 */ /* 0x000ea20000000a00 */
[----:B-1----:R-:W-:-:S04]  /*2270*/  @P4 IMAD R106, R16, R106, R17 ;  /* 0x0000006a106a4224 */ /* 0x002fc800078e0211 */
[----:B------:R-:W-:-:S04]  /*2280*/  @P4 IMAD R107, R106, 0x30, RZ ;  /* 0x000000306a6b4824 */ /* 0x000fc800078e02ff */
[----:B--2---:R-:W-:-:S06]  /*2290*/  @P4 IMAD.WIDE R104, R107, 0x2, R104 ;  /* 0x000000026b684825 */ /* 0x004fcc00078e0268 */
[----:B------:R-:W2:Y:S01]  /*22a0*/  @P4 LDG.E.128 R104, desc[UR36][R104.64] ;  /* 0x0000002468684981 */ /* 0x000ea2000c1e1d00 */
[----:B0----5:R-:W-:Y:S01]  /*22b0*/  HFMA2.MMA R76, R76, 1, 1, R44 ;  /* 0x3c003c004c4c7835 */ /* 0x021fe2000000002c */
[----:B------:R-:W-:Y:S01]  /*22c0*/  HADD2 R77, R77, R45 ;  /* 0x0000002d4d4d7230 */ /* 0x000fe20000000000 */
[----:B------:R-:W-:Y:S01]  /*22d0*/  HFMA2.MMA R79, R79, 1, 1, R47 ;  /* 0x3c003c004f4f7835 */ /* 0x000fe2000000002f */
[----:B------:R-:W-:-:S04]  /*22e0*/  HADD2 R78, R78, R46 ;  /* 0x0000002e4e4e7230 */ /* 0x000fc80000000000 */
[----:B--2---:R-:W-:-:S03]  /*22f0*/  @P4 HFMA2.MMA R77, R77, R105, -RZ ;  /* 0x000000694d4d4235 */ /* 0x004fc600001000ff */
[----:B------:R-:W-:Y:S01]  /*2300*/  @P4 HMUL2 R76, R76, R104 ;  /* 0x000000684c4c4232 */ /* 0x000fe20000000000 */
[----:B------:R-:W-:Y:S01]  /*2310*/  @P4 HFMA2.MMA R79, R79, R107, -RZ ;  /* 0x0000006b4f4f4235 */ /* 0x000fe200001000ff */
[----:B------:R-:W-:Y:S01]  /*2320*/  @P4 HMUL2 R78, R78, R106 ;  /* 0x0000006a4e4e4232 */ /* 0x000fe20000000000 */
[----:B------:R-:W-:Y:S09]  /*2330*/  @P3 BRA `(.L_x_26) ;  /* 0x0000000000203947 */ /* 0x000ff20003800000 */
[----:B------:R-:W-:-:S04]  /*2340*/  IMAD R104, R109, R118, RZ ;  /* 0x000000766d687224 */ /* 0x000fc800078e02ff */
[----:B------:R-:W-:-:S05]  /*2350*/  IMAD R104, R104, 0x30, RZ ;  /* 0x0000003068687824 */ /* 0x000fca00078e02ff */
[----:B------:R-:W-:Y:S02]  /*2360*/  SHF.R.S32.HI R106, RZ, 0x1f, R104 ;  /* 0x0000001fff6a7819 */ /* 0x000fe40000011468 */
[----:B------:R-:W-:-:S04]  /*2370*/  IADD3 R105, P3, R119, R104, RZ ;  /* 0x0000006877697210 */ /* 0x000fc80007f7e0ff */
[----:B------:R-:W-:Y:S02]  /*2380*/  LEA.HI.X.SX32 R106, R119, R106, 0x1, P3 ;  /* 0x0000006a776a7211 */ /* 0x000fe400018f0eff */
[----:B------:R-:W-:-:S04]  /*2390*/  LEA R104, P3, R105, UR12, 0x1 ;  /* 0x0000000c69687c11 */ /* 0x000fc8000f8608ff */
[----:B------:R-:W-:-:S05]  /*23a0*/  LEA.HI.X R105, R105, UR13, R106, 0x1, P3 ;  /* 0x0000000d69697c11 */ /* 0x000fca00098f0c6a */
[----:B------:R1:W-:Y:S04]  /*23b0*/  STG.E.128 desc[UR36][R104.64], R76 ;  /* 0x0000004c68007986 */ /* 0x0003e8000c101d24 */
.L_x_26:
[----:B------:R-:W-:Y:S05]  /*23c0*/  BSYNC B1 ;  /* 0x0000000000017941 */ /* 0x000fea0003800000 */
.L_x_25:
[----:B------:R-:W-:Y:S04]  /*23d0*/  BSSY B1, `(.L_x_27) ;  /* 0x0000030000017945 */ /* 0x000fe80003800000 */
[----:B------:R-:W-:Y:S05]  /*23e0*/  @P1 BRA `(.L_x_28) ;  /* 0x0000000000b81947 */ /* 0x000fea0003800000 */
[----:B------:R-:W-:-:S04]  /*23f0*/  IADD3 R119, R113, R118, RZ ;  /* 0x0000007671777210 */ /* 0x000fc80007ffe0ff */
[----:B------:R-:W-:-:S04]  /*2400*/  SHF.L.U32 R119, R119, 0x3, RZ ;  /* 0x0000000377777819 */ /* 0x000fc800000006ff */
[----:B------:R-:W-:-:S13]  /*2410*/  ISETP.GE.AND P3, PT, R119, R116, PT ;  /* 0x000000747700720c */ /* 0x000fda0003f66270 */
[----:B0-----:R-:W2:Y:S01]  /*2420*/  @!P3 LDG.E R6, desc[UR36][R120.64] ;  /* 0x000000247806b981 */ /* 0x001ea2000c1e1900 */
[----:B------:R-:W2:Y:S01]  /*2430*/  @!P3 LDC R7, c[0x0][0x288] ;  /* 0x0000a200ff07bb82 */ /* 0x000ea20000000800 */
[----:B-1----:R-:W-:-:S07]  /*2440*/  @!P3 IMAD R104, R3, R118, RZ ;  /* 0x000000760368b224 */ /* 0x002fce00078e02ff */
[----:B------:R-:W0:Y:S01]  /*2450*/  @!P3 LDC.64 R4, c[0x0][0x248] ;  /* 0x00009200ff04bb82 */ /* 0x000e220000000a00 */
[----:B--2---:R-:W-:-:S04]  /*2460*/  @!P3 IMAD R6, R6, R7, RZ ;  /* 0x000000070606b224 */ /* 0x004fc800078e02ff */
[----:B------:R-:W-:-:S04]  /*2470*/  @!P3 IMAD R6, R6, 0x30, RZ ;  /* 0x000000300606b824 */ /* 0x000fc800078e02ff */
[----:B------:R-:W-:-:S05]  /*2480*/  @!P3 IMAD R6, R6, R118, R119 ;  /* 0x000000760606b224 */ /* 0x000fca00078e0277 */
[----:B------:R-:W-:Y:S02]  /*2490*/  @!P3 SHF.R.S32.HI R7, RZ, 0x1f, R6 ;  /* 0x0000001fff07b819 */ /* 0x000fe40000011406 */
[----:B------:R-:W-:-:S04]  /*24a0*/  @!P3 IADD3 R6, P2, R104, R6, RZ ;  /* 0x000000066806b210 */ /* 0x000fc80007f5e0ff */
[----:B------:R-:W-:Y:S02]  /*24b0*/  @!P3 LEA.HI.X.SX32 R7, R104, R7, 0x1, P2 ;  /* 0x000000076807b211 */ /* 0x000fe400010f0eff */
[----:B0-----:R-:W-:-:S04]  /*24c0*/  @!P3 LEA R104, P2, R6, R4, 0x1 ;  /* 0x000000040668b211 */ /* 0x001fc800078408ff */
[----:B------:R-:W-:Y:S02]  /*24d0*/  @!P3 LEA.HI.X R105, R6, R5, R7, 0x1, P2 ;  /* 0x000000050669b211 */ /* 0x000fe400010f0c07 */
[----:B------:R-:W-:Y:S02]  /*24e0*/  CS2R R6, SRZ ;  /* 0x0000000000067805 */ /* 0x000fe4000001ff00 */
[----:B------:R-:W-:-:S06]  /*24f0*/  CS2R R4, SRZ ;  /* 0x0000000000047805 */ /* 0x000fcc000001ff00 */
[----:B------:R2:W5:Y:S01]  /*2500*/  @!P3 LDG.E.128 R4, desc[UR36][R104.64] ;  /* 0x000000246804b981 */ /* 0x000562000c1e1d00 */
[----:B------:R-:W-:-:S06]  /*2510*/  UISETP.NE.AND UP0, UPT, UR10, URZ, UPT ;  /* 0x0000003f0a00728c */ /* 0x000fcc000bf05270 */
[----:B------:R-:W-:-:S13]  /*2520*/  PLOP3.LUT P2, PT, PT, PT, UP0, 0x80, 0x0 ;  /* 0x000000000000781c */ /* 0x000fda0003f4f008 */
[----:B--2---:R-:W-:Y:S05]  /*2530*/  @P2 BRA `(.L_x_28) ;  /* 0x0000000000642947 */ /* 0x004fea0003800000 */
[----:B------:R-:W-:Y:S01]  /*2540*/  ISETP.NE.AND P4, PT, R110, RZ, PT ;  /* 0x000000ff6e00720c */ /* 0x000fe20003f85270 */
[----:B------:R-:W-:-:S12]  /*2550*/  IMAD.MOV.U32 R107, RZ, RZ, 0x30 ;  /* 0x00000030ff6b7424 */ /* 0x000fd800078e00ff */
[----:B------:R-:W0:Y:S08]  /*2560*/  @P4 LDC R106, c[0x0][0x288] ;  /* 0x0000a200ff6a4b82 */ /* 0x000e300000000800 */
[----:B------:R-:W1:Y:S01]  /*2570*/  @P4 LDC.64 R104, c[0x0][0x2e0] ;  /* 0x0000b800ff684b82 */ /* 0x000e620000000a00 */
[----:B0-----:R-:W-:-:S04]  /*2580*/  @P4 IMAD R106, R16, R106, R17 ;  /* 0x0000006a106a4224 */ /* 0x001fc800078e0211 */
[----:B------:R-:W-:-:S04]  /*2590*/  @P4 IMAD R107, R106, R107, 0x8 ;  /* 0x000000086a6b4424 */ /* 0x000fc800078e026b */
[----:B-1----:R-:W-:-:S06]  /*25a0*/  @P4 IMAD.WIDE R104, R107, 0x2, R104 ;  /* 0x000000026b684825 */ /* 0x002fcc00078e0268 */
[----:B------:R-:W2:Y:S01]  /*25b0*/  @P4 LDG.E.128 R104, desc[UR36][R104.64] ;  /* 0x0000002468684981 */ /* 0x000ea2000c1e1d00 */
[----:B-----5:R-:W-:Y:S01]  /*25c0*/  HFMA2.MMA R5, R5, 1, 1, R49 ;  /* 0x3c003c0005057835 */ /* 0x020fe20000000031 */
[----:B------:R-:W-:Y:S01]  /*25d0*/  HADD2 R4, R4, R48 ;  /* 0x0000003004047230 */ /* 0x000fe20000000000 */
[----:B------:R-:W-:Y:S01]  /*25e0*/  HFMA2.MMA R7, R7, 1, 1, R51 ;  /* 0x3c003c0007077835 */ /* 0x000fe20000000033 */
[----:B------:R-:W-:-:S05]  /*25f0*/  HADD2 R6, R6, R50 ;  /* 0x0000003206067230 */ /* 0x000fca0000000000 */
[----:B--2---:R-:W-:Y:S01]  /*2600*/  @P4 HFMA2.MMA R5, R5, R105, -RZ ;  /* 0x0000006905054235 */ /* 0x004fe200001000ff */
[----:B------:R-:W-:Y:S01]  /*2610*/  @P4 HMUL2 R4, R4, R104 ;  /* 0x0000006804044232 */ /* 0x000fe20000000000 */
[----:B------:R-:W-:Y:S01]  /*2620*/  @P4 HFMA2.MMA R7, R7, R107, -RZ ;  /* 0x0000006b07074235 */ /* 0x000fe200001000ff */
[----:B------:R-:W-:Y:S01]  /*2630*/  @P4 HMUL2 R6, R6, R106 ;  /* 0x0000006a06064232 */ /* 0x000fe20000000000 */
[----:B------:R-:W-:Y:S09]  /*2640*/  @P3 BRA `(.L_x_28) ;  /* 0x0000000000203947 */ /* 0x000ff20003800000 */
[----:B------:R-:W-:-:S04]  /*2650*/  IMAD R104, R109, R118, RZ ;  /* 0x000000766d687224 */ /* 0x000fc800078e02ff */
[----:B------:R-:W-:Y:S01]  /*2660*/  IMAD R106, R104, 0x30, RZ ;  /* 0x00000030686a7824 */ /* 0x000fe200078e02ff */
[----:B------:R-:W-:-:S04]  /*2670*/  SHF.R.S32.HI R104, RZ, 0x1f, R119 ;  /* 0x0000001fff687819 */ /* 0x000fc80000011477 */
[----:B------:R-:W-:-:S04]  /*2680*/  IADD3 R119, P3, R106, R119, RZ ;  /* 0x000000776a777210 */ /* 0x000fc80007f7e0ff */
[----:B------:R-:W-:Y:S02]  /*2690*/  LEA.HI.X.SX32 R106, R106, R104, 0x1, P3 ;  /* 0x000000686a6a7211 */ /* 0x000fe400018f0eff */
[----:B------:R-:W-:-:S04]  /*26a0*/  LEA R104, P3, R119, UR12, 0x1 ;  /* 0x0000000c77687c11 */ /* 0x000fc8000f8608ff */
[----:B------:R-:W-:-:S05]  /*26b0*/  LEA.HI.X R105, R119, UR13, R106, 0x1, P3 ;  /* 0x0000000d77697c11 */ /* 0x000fca00098f0c6a */
[----:B------:R2:W-:Y:S04]  /*26c0*/  STG.E.128 desc[UR36][R104.64], R4 ;  /* 0x0000000468007986 */ /* 0x0005e8000c101d24 */
.L_x_28:
[----:B------:R-:W-:Y:S05]  /*26d0*/  BSYNC B1 ;  /* 0x0000000000017941 */ /* 0x000fea0003800000 */
.L_x_27:
[----:B------:R-:W-:Y:S04]  /*26e0*/  BSSY B1, `(.L_x_29) ;  /* 0x0000030000017945 */ /* 0x000fe80003800000 */
[----:B------:R-:W-:Y:S05]  /*26f0*/  @P1 BRA `(.L_x_30) ;  /* 0x0000000000b81947 */ /* 0x000fea0003800000 */
[----:B------:R-:W-:-:S04]  /*2700*/  LEA R119, R118, R113, 0x1 ;  /* 0x0000007176777211 */ /* 0x000fc800078e08ff */
[----:B------:R-:W-:-:S04]  /*2710*/  SHF.L.U32 R119, R119, 0x3, RZ ;  /* 0x0000000377777819 */ /* 0x000fc800000006ff */
[----:B------:R-:W-:-:S13]  /*2720*/  ISETP.GE.AND P3, PT, R119, R116, PT ;  /* 0x000000747700720c */ /* 0x000fda0003f66270 */
[----:B------:R-:W3:Y:S01]  /*2730*/  @!P3 LDG.E R82, desc[UR36][R120.64] ;  /* 0x000000247852b981 */ /* 0x000ee2000c1e1900 */
[----:B------:R-:W3:Y:S01]  /*2740*/  @!P3 LDC R83, c[0x0][0x288] ;  /* 0x0000a200ff53bb82 */ /* 0x000ee20000000800 */
[----:B-12---:R-:W-:-:S07]  /*2750*/  @!P3 IMAD R104, R3, R118, RZ ;  /* 0x000000760368b224 */ /* 0x006fce00078e02ff */
[----:B------:R-:W1:Y:S01]  /*2760*/  @!P3 LDC.64 R80, c[0x0][0x248] ;  /* 0x00009200ff50bb82 */ /* 0x000e620000000a00 */
[----:B---3--:R-:W-:-:S04]  /*2770*/  @!P3 IMAD R82, R82, R83, RZ ;  /* 0x000000535252b224 */ /* 0x008fc800078e02ff */
[----:B------:R-:W-:-:S04]  /*2780*/  @!P3 IMAD R82, R82, 0x30, RZ ;  /* 0x000000305252b824 */ /* 0x000fc800078e02ff */
[----:B------:R-:W-:-:S05]  /*2790*/  @!P3 IMAD R82, R82, R118, R119 ;  /* 0x000000765252b224 */ /* 0x000fca00078e0277 */
[----:B------:R-:W-:Y:S02]  /*27a0*/  @!P3 SHF.R.S32.HI R83, RZ, 0x1f, R82 ;  /* 0x0000001fff53b819 */ /* 0x000fe40000011452 */
        /* <DEDUP_REMOVED lines=10> */
[----:B------:R-:W-:Y:S01]  /*2850*/  ISETP.NE.AND P4, PT, R110, RZ, PT ;  /* 0x000000ff6e00720c */ /* 0x000fe20003f85270 */
[----:B------:R-:W-:-:S12]  /*2860*/  IMAD.MOV.U32 R107, RZ, RZ, 0x30 ;  /* 0x00000030ff6b7424 */ /* 0x000fd800078e00ff */
[----:B------:R-:W1:Y:S08]  /*2870*/  @P4 LDC R106, c[0x0][0x288] ;  /* 0x0000a200ff6a4b82 */ /* 0x000e700000000800 */
[----:B------:R-:W2:Y:S01]  /*2880*/  @P4 LDC.64 R104, c[0x0][0x2e0] ;  /* 0x0000b800ff684b82 */ /* 0x000ea20000000a00 */
[----:B-1----:R-:W-:-:S04]  /*2890*/  @P4 IMAD R106, R16, R106, R17 ;  /* 0x0000006a106a4224 */ /* 0x002fc800078e0211 */
[----:B------:R-:W-:-:S04]  /*28a0*/  @P4 IMAD R107, R106, R107, 0x8 ;  /* 0x000000086a6b4424 */ /* 0x000fc800078e026b */
[----:B--2---:R-:W-:-:S06]  /*28b0*/  @P4 IMAD.WIDE R104, R107, 0x2, R104 ;  /* 0x000000026b684825 */ /* 0x004fcc00078e0268 */
[----:B------:R-:W2:Y:S01]  /*28c0*/  @P4 LDG.E.128 R104, desc[UR36][R104.64+0x10] ;  /* 0x0000102468684981 */ /* 0x000ea2000c1e1d00 */
[----:B0----5:R-:W-:Y:S01]  /*28d0*/  HFMA2.MMA R81, R81, 1, 1, R53 ;  /* 0x3c003c0051517835 */ /* 0x021fe20000000035 */
        /* <DEDUP_REMOVED lines=16> */
.L_x_30:
[----:B------:R-:W-:Y:S05]  /*29e0*/  BSYNC B1 ;  /* 0x0000000000017941 */ /* 0x000fea0003800000 */
.L_x_29:
[----:B------:R-:W-:Y:S04]  /*29f0*/  BSSY B1, `(.L_x_31) ;  /* 0x0000031000017945 */ /* 0x000fe80003800000 */
[----:B------:R-:W-:Y:S05]  /*2a00*/  @P1 BRA `(.L_x_32) ;  /* 0x0000000000bc1947 */ /* 0x000fea0003800000 */
[----:B------:R-:W-:-:S05]  /*2a10*/  IMAD R119, R118, 0x3, R113 ;  /* 0x0000000376777824 */ /* 0x000fca00078e0271 */
[----:B------:R-:W-:-:S04]  /*2a20*/  SHF.L.U32 R119, R119, 0x3, RZ ;  /* 0x0000000377777819 */ /* 0x000fc800000006ff */
[----:B------:R-:W-:-:S13]  /*2a30*/  ISETP.GE.AND P2, PT, R119, R116, PT ;  /* 0x000000747700720c */ /* 0x000fda0003f46270 */
[----:B------:R-:W3:Y:S01]  /*2a40*/  @!P2 LDG.E R86, desc[UR36][R120.64] ;  /* 0x000000247856a981 */ /* 0x000ee2000c1e1900 */
[----:B------:R-:W3:Y:S01]  /*2a50*/  @!P2 LDC R87, c[0x0][0x288] ;  /* 0x0000a200ff57ab82 */ /* 0x000ee20000000800 */
[----:B012---:R-:W-:-:S07]  /*2a60*/  @!P2 IMAD R104, R3, R118, RZ ;  /* 0x000000760368a224 */ /* 0x007fce00078e02ff */
[----:B------:R-:W0:Y:S01]  /*2a70*/  @!P2 LDC.64 R84, c[0x0][0x248] ;  /* 0x00009200ff54ab82 */ /* 0x000e220000000a00 */
[----:B------:R-:W-:Y:S01]  /*2a80*/  UISETP.NE.AND UP0, UPT, UR10, URZ, UPT ;  /* 0x0000003f0a00728c */ /* 0x000fe2000bf05270 */
[----:B---3--:R-:W-:-:S04]  /*2a90*/  @!P2 IMAD R86, R86, R87, RZ ;  /* 0x000000575656a224 */ /* 0x008fc800078e02ff */
        /* <DEDUP_REMOVED lines=10> */
[----:B------:R-:W-:-:S13]  /*2b40*/  PLOP3.LUT P2, PT, PT, PT, UP0, 0x80, 0x0 ;  /* 0x000000000000781c */ /* 0x000fda0003f4f008 */
[----:B0-----:R-:W-:Y:S05]  /*2b50*/  @P2 BRA `(.L_x_32) ;  /* 0x0000000000682947 */ /* 0x001fea0003800000 */
[----:B------:R-:W-:Y:S02]  /*2b60*/  ISETP.NE.AND P4, PT, R110, RZ, PT ;  /* 0x000000ff6e00720c */ /* 0x000fe40003f85270 */
[----:B------:R-:W-:-:S11]  /*2b70*/  MOV R107, 0x30 ;  /* 0x00000030006b7802 */ /* 0x000fd60000000f00 */
[----:B------:R-:W0:Y:S08]  /*2b80*/  @P4 LDC R106, c[0x0][0x288] ;  /* 0x0000a200ff6a4b82 */ /* 0x000e300000000800 */
[----:B------:R-:W1:Y:S01]  /*2b90*/  @P4 LDC.64 R104, c[0x0][0x2e0] ;  /* 0x0000b800ff684b82 */ /* 0x000e620000000a00 */
[----:B0-----:R-:W-:-:S04]  /*2ba0*/  @P4 IMAD R106, R16, R106, R17 ;  /* 0x0000006a106a4224 */ /* 0x001fc800078e0211 */
[----:B------:R-:W-:-:S04]  /*2bb0*/  @P4 IMAD R107, R106, R107, 0x8 ;  /* 0x000000086a6b4424 */ /* 0x000fc800078e026b */
[----:B-1----:R-:W-:-:S06]  /*2bc0*/  @P4 IMAD.WIDE R104, R107, 0x2, R104 ;  /* 0x000000026b684825 */ /* 0x002fcc00078e0268 */
[----:B------:R-:W2:Y:S01]  /*2bd0*/  @P4 LDG.E.128 R104, desc[UR36][R104.64+0x20] ;  /* 0x0000202468684981 */ /* 0x000ea2000c1e1d00 */
[----:B------:R-:W-:Y:S01]  /*2be0*/  ISETP.GE.AND P3, PT, R119, R116, PT ;  /* 0x000000747700720c */ /* 0x000fe20003f66270 */
        /* <DEDUP_REMOVED lines=17> */
.L_x_32:
[----:B------:R-:W-:Y:S05]  /*2d00*/  BSYNC B1 ;  /* 0x0000000000017941 */ /* 0x000fea0003800000 */
.L_x_31:
[----:B------:R-:W-:Y:S04]  /*2d10*/  BSSY B1, `(.L_x_33) ;  /* 0x0000032000017945 */ /* 0x000fe80003800000 */
[----:B------:R-:W-:Y:S05]  /*2d20*/  @P1 BRA `(.L_x_34) ;  /* 0x0000000000c01947 */ /* 0x000fea0003800000 */
[----:B------:R-:W-:-:S05]  /*2d30*/  IMAD R112, R118, 0x4, R113 ;  /* 0x0000000476707824 */ /* 0x000fca00078e0271 */
[----:B------:R-:W-:-:S04]  /*2d40*/  SHF.L.U32 R91, R112, 0x3, RZ ;  /* 0x00000003705b7819 */ /* 0x000fc800000006ff */
[----:B------:R-:W-:-:S13]  /*2d50*/  ISETP.GE.AND P2, PT, R91, R116, PT ;  /* 0x000000745b00720c */ /* 0x000fda0003f46270 */
[----:B------:R-:W3:Y:S01]  /*2d60*/  @!P2 LDG.E R90, desc[UR36][R120.64] ;  /* 0x00000024785aa981 */ /* 0x000ee2000c1e1900 */
[----:B012---:R-:W3:Y:S01]  /*2d70*/  @!P2 LDC R105, c[0x0][0x288] ;  /* 0x0000a200ff69ab82 */ /* 0x007ee20000000800 */
[----:B------:R-:W-:-:S07]  /*2d80*/  @!P2 IMAD R104, R3, R118, RZ ;  /* 0x000000760368a224 */ /* 0x000fce00078e02ff */
        /* <DEDUP_REMOVED lines=23> */
[----:B------:R-:W-:Y:S01]  /*2f00*/  IMAD.SHL.U32 R119, R112, 0x8, RZ ;  /* 0x0000000870777824 */ /* 0x000fe200078e00ff */
[----:B-----5:R-:W-:Y:S01]  /*2f10*/  HFMA2.MMA R89, R89, 1, 1, R61 ;  /* 0x3c003c0059597835 */ /* 0x020fe2000000003d */
[----:B------:R-:W-:Y:S01]  /*2f20*/  HADD2 R88, R88, R60 ;  /* 0x0000003c58587230 */ /* 0x000fe20000000000 */
[----:B------:R-:W-:Y:S01]  /*2f30*/  HFMA2.MMA R91, R91, 1, 1, R63 ;  /* 0x3c003c005b5b7835 */ /* 0x000fe2000000003f */
[----:B------:R-:W-:Y:S01]  /*2f40*/  HADD2 R90, R90, R62 ;  /* 0x0000003e5a5a7230 */ /* 0x000fe20000000000 */
[----:B------:R-:W-:-:S04]  /*2f50*/  ISETP.GE.AND P3, PT, R119, R116, PT ;  /* 0x000000747700720c */ /* 0x000fc80003f66270 */
[----:B--2---:R-:W-:Y:S01]  /*2f60*/  @P4 HFMA2.MMA R89, R89, R105, -RZ ;  /* 0x0000006959594235 */ /* 0x004fe200001000ff */
[----:B------:R-:W-:Y:S01]  /*2f70*/  @P4 HMUL2 R88, R88, R104 ;  /* 0x0000006858584232 */ /* 0x000fe20000000000 */
[----:B------:R-:W-:Y:S01]  /*2f80*/  @P4 HFMA2.MMA R91, R91, R107, -RZ ;  /* 0x0000006b5b5b4235 */ /* 0x000fe200001000ff */
[----:B------:R-:W-:-:S06]  /*2f90*/  @P4 HMUL2 R90, R90, R106 ;  /* 0x0000006a5a5a4232 */ /* 0x000fcc0000000000 */
[----:B------:R-:W-:Y:S05]  /*2fa0*/  @P3 BRA `(.L_x_34) ;  /* 0x0000000000203947 */ /* 0x000fea0003800000 */
        /* <DEDUP_REMOVED lines=8> */
.L_x_34:
[----:B------:R-:W-:Y:S05]  /*3030*/  BSYNC B1 ;  /* 0x0000000000017941 */ /* 0x000fea0003800000 */
.L_x_33:
        /* <DEDUP_REMOVED lines=49> */
.L_x_36:
[----:B------:R-:W-:Y:S05]  /*3350*/  BSYNC B1 ;  /* 0x0000000000017941 */ /* 0x000fea0003800000 */
.L_x_35:
[----:B------:R-:W-:Y:S04]  /*3360*/  BSSY B1, `(.L_x_37) ;  /* 0x0000031000017945 */ /* 0x000fe80003800000 */
[----:B------:R-:W-:Y:S05]  /*3370*/  @P1 BRA `(.L_x_38) ;  /* 0x0000000000bc1947 */ /* 0x000fea0003800000 */
[----:B------:R-:W-:-:S04]  /*3380*/  IMAD R119, R118, 0x6, R113 ;  /* 0x0000000676777824 */ /* 0x000fc800078e0271 */
[----:B------:R-:W-:-:S05]  /*3390*/  IMAD.SHL.U32 R119, R119, 0x8, RZ ;  /* 0x0000000877777824 */ /* 0x000fca00078e00ff */
        /* <DEDUP_REMOVED lines=45> */
.L_x_38:
[----:B------:R-:W-:Y:S05]  /*3670*/  BSYNC B1 ;  /* 0x0000000000017941 */ /* 0x000fea0003800000 */
.L_x_37:
        /* <DEDUP_REMOVED lines=35> */
[----:B------:R-:W-:-:S09]  /*38b0*/  HADD2 R102, R102, R74 ;  /* 0x0000004a66667230 */ /* 0x000fd20000000000 */
[----:B------:R-:W0:Y:S01]  /*38c0*/  @!P3 LDC.64 R112, c[0x0][0x248] ;  /* 0x00009200ff70bb82 */ /* 0x000e220000000a00 */
[----:B------:R-:W-:-:S04]  /*38d0*/  @!P3 IMAD R118, R109, R118, RZ ;  /* 0x000000766d76b224 */ /* 0x000fc800078e02ff */
[----:B------:R-:W-:Y:S01]  /*38e0*/  @!P3 IMAD R120, R118, 0x30, RZ ;  /* 0x000000307678b824 */ /* 0x000fe200078e02ff */
[----:B------:R-:W-:-:S04]  /*38f0*/  @!P3 SHF.R.S32.HI R118, RZ, 0x1f, R119 ;  /* 0x0000001fff76b819 */ /* 0x000fc80000011477 */
[----:B------:R-:W-:-:S04]  /*3900*/  @!P3 IADD3 R119, P4, R120, R119, RZ ;  /* 0x000000777877b210 */ /* 0x000fc80007f9e0ff */
[----:B------:R-:W-:Y:S02]  /*3910*/  @!P3 LEA.HI.X.SX32 R118, R120, R118, 0x1, P4 ;  /* 0x000000767876b211 */ /* 0x000fe400020f0eff */
[----:B0-----:R-:W-:-:S04]  /*3920*/  @!P3 LEA R112, P4, R119, R112, 0x1 ;  /* 0x000000707770b211 */ /* 0x001fc800078808ff */
[----:B------:R-:W-:Y:S01]  /*3930*/  @!P3 LEA.HI.X R113, R119, R113, R118, 0x1, P4 ;  /* 0x000000717771b211 */ /* 0x000fe200020f0c76 */
[----:B--2---:R-:W-:Y:S01]  /*3940*/  @P5 HFMA2.MMA R101, R101, R105, -RZ ;  /* 0x0000006965655235 */ /* 0x004fe200001000ff */
[----:B------:R-:W-:Y:S01]  /*3950*/  @P5 HMUL2 R100, R100, R104 ;  /* 0x0000006864645232 */ /* 0x000fe20000000000 */
[----:B------:R-:W-:Y:S01]  /*3960*/  @P5 HFMA2.MMA R103, R103, R107, -RZ ;  /* 0x0000006b67675235 */ /* 0x000fe200001000ff */
[----:B------:R-:W-:-:S06]  /*3970*/  @P5 HMUL2 R102, R102, R106 ;  /* 0x0000006a66665232 */ /* 0x000fcc0000000000 */
[----:B------:R0:W-:Y:S04]  /*3980*/  @!P3 STG.E.128 desc[UR36][R112.64], R100 ;  /* 0x000000647000b986 */ /* 0x0001e8000c101d24 */
.L_x_40:
[----:B------:R-:W-:Y:S05]  /*3990*/  BSYNC B1 ;  /* 0x0000000000017941 */ /* 0x000fea0003800000 */
.L_x_39:
[----:B------:R-:W-:Y:S04]  /*39a0*/  BSSY B1, `(.L_x_41) ;  /* 0x0000045000017945 */ /* 0x000fe80003800000 */
[----:B------:R-:W-:Y:S05]  /*39b0*/  @P1 BRA `(.L_x_42) ;  /* 0x00000004000c1947 */ /* 0x000fea0003800000 */
[----:B012---:R-:W0:Y:S01]  /*39c0*/  LDC.64 R104, c[0x0][0x2d8] ;  /* 0x0000b600ff687b82 */ /* 0x007e220000000a00 */
[----:B------:R-:W-:-:S04]  /*39d0*/  ISETP.NE.U32.AND P1, PT, RZ, UR14, PT ;  /* 0x0000000eff007c0c */ /* 0x000fc8000bf25070 */
[----:B------:R-:W-:-:S13]  /*39e0*/  ISETP.NE.AND.EX P3, PT, RZ, UR15, PT, P1 ;  /* 0x0000000fff007c0c */ /* 0x000fda000bf65310 */
[----:B------:R-:W1:Y:S01]  /*39f0*/  @P3 LDC R118, c[0x0][0x2d0] ;  /* 0x0000b400ff763b82 */ /* 0x000e620000000800 */
[----:B0-----:R-:W-:-:S04]  /*3a00*/  ISETP.NE.U32.AND P1, PT, R104, RZ, PT ;  /* 0x000000ff6800720c */ /* 0x001fc80003f25070 */
[----:B------:R-:W-:-:S03]  /*3a10*/  ISETP.NE.AND.EX P1, PT, R105, RZ, PT, P1 ;  /* 0x000000ff6900720c */ /* 0x000fc60003f25310 */
[----:B------:R-:W0:Y:S10]  /*3a20*/  @P3 LDC.64 R104, c[0x0][0x2c8] ;  /* 0x0000b200ff683b82 */ /* 0x000e340000000a00 */
[----:B------:R-:W2:Y:S01]  /*3a30*/  @P1 LDC.64 R106, c[0x0][0x2d8] ;  /* 0x0000b600ff6a1b82 */ /* 0x000ea20000000a00 */
[----:B-1----:R-:W-:-:S05]  /*3a40*/  @P3 IMAD R112, R17, R118, R108 ;  /* 0x0000007611703224 */ /* 0x002fca00078e026c */
[----:B------:R-:W-:-:S05]  /*3a50*/  @P3 IADD3 R113, R112, -0x1, RZ ;  /* 0xffffffff70713810 */ /* 0x000fca0007ffe0ff */
[----:B------:R-:W-:-:S04]  /*3a60*/  @P3 IMAD R113, R113, R118, R114 ;  /* 0x0000007671713224 */ /* 0x000fc800078e0272 */
[----:B0-----:R-:W-:-:S06]  /*3a70*/  @P3 IMAD.WIDE R104, R113, 0x2, R104 ;  /* 0x0000000271683825 */ /* 0x001fcc00078e0268 */
[----:B------:R0:W4:Y:S01]  /*3a80*/  @P3 LDG.E.U16 R104, desc[UR36][R104.64] ;  /* 0x0000002468683981 */ /* 0x000122000c1e1500 */
[----:B--2---:R-:W-:-:S06]  /*3a90*/  @P1 IMAD.WIDE R106, R17, 0x2, R106 ;  /* 0x00000002116a1825 */ /* 0x004fcc00078e026a */
[----:B------:R1:W2:Y:S01]  /*3aa0*/  @P1 LDG.E.U16 R106, desc[UR36][R106.64] ;  /* 0x000000246a6a1981 */ /* 0x0002a2000c1e1500 */
[----:B0----5:R-:W-:Y:S01]  /*3ab0*/  HMUL2 R105, R8, R76 ;  /* 0x0000004c08697232 */ /* 0x021fe20000000000 */
[----:B------:R-:W-:-:S05]  /*3ac0*/  @P1 ISETP.GE.AND P4, PT, R114, R115, PT ;  /* 0x000000737200120c */ /* 0x000fca0003f86270 */
[----:B------:R-:W-:Y:S02]  /*3ad0*/  HFMA2.MMA R105, R12, R4, R105 ;  /* 0x000000040c697235 */ /* 0x000fe40000000069 */
[----:B-1----:R-:W-:-:S06]  /*3ae0*/  HFMA2.MMA R107, R9, R77, -RZ ;  /* 0x0000004d096b7235 */ /* 0x002fcc00001000ff */
[----:B------:R-:W-:-:S04]  /*3af0*/  HFMA2.MMA R105, R20, R80, R105 ;  /* 0x0000005014697235 */ /* 0x000fc80000000069 */
[----:B------:R-:W-:-:S04]  /*3b00*/  HFMA2 R107, R13, R5, R107 ;  /* 0x000000050d6b7231 */ /* 0x000fc8000000006b */
[----:B---3--:R-:W-:Y:S01]  /*3b10*/  HFMA2.MMA R105, R24, R84, R105 ;  /* 0x0000005418697235 */ /* 0x008fe20000000069 */
[----:B------:R-:W-:-:S04]  /*3b20*/  HFMA2 R107, R21, R81, R107 ;  /* 0x00000051156b7231 */ /* 0x000fc8000000006b */
[----:B------:R-:W-:-:S03]  /*3b30*/  HFMA2 R107, R25, R85, R107 ;  /* 0x00000055196b7231 */ /* 0x000fc6000000006b */
[----:B----4-:R-:W-:Y:S01]  /*3b40*/  HFMA2.MMA R105, R28, R88, R105 ;  /* 0x000000581c697235 */ /* 0x010fe20000000069 */
[----:B------:R-:W-:-:S04]  /*3b50*/  HFMA2 R107, R29, R89, R107 ;  /* 0x000000591d6b7231 */ /* 0x000fc8000000006b */
[----:B------:R-:W-:-:S03]  /*3b60*/  HFMA2 R107, R33, R93, R107 ;  /* 0x0000005d216b7231 */ /* 0x000fc6000000006b */
[----:B------:R-:W-:Y:S01]  /*3b70*/  HFMA2.MMA R105, R32, R92, R105 ;  /* 0x0000005c20697235 */ /* 0x000fe20000000069 */
[----:B------:R-:W-:-:S04]  /*3b80*/  HFMA2 R107, R37, R97, R107 ;  /* 0x00000061256b7231 */ /* 0x000fc8000000006b */
[----:B------:R-:W-:-:S03]  /*3b90*/  HFMA2 R107, R41, R101, R107 ;  /* 0x00000065296b7231 */ /* 0x000fc6000000006b */
[----:B------:R-:W-:-:S08]  /*3ba0*/  HFMA2.MMA R105, R36, R96, R105 ;  /* 0x0000006024697235 */ /* 0x000fd00000000069 */
[----:B------:R-:W-:-:S10]  /*3bb0*/  HFMA2.MMA R105, R40, R100, R105 ;  /* 0x0000006428697235 */ /* 0x000fd40000000069 */
[----:B------:R-:W-:Y:S02]  /*3bc0*/  HADD2 R105, R105, R107 ;  /* 0x0000006b69697230 */ /* 0x000fe40000000000 */
[----:B------:R-:W-:-:S06]  /*3bd0*/  HMUL2 R107, R10, R78 ;  /* 0x0000004e0a6b7232 */ /* 0x000fcc0000000000 */
[----:B------:R-:W-:Y:S01]  /*3be0*/  HFMA2.MMA R112, R14, R6, R107 ;  /* 0x000000060e707235 */ /* 0x000fe2000000006b */
[----:B------:R-:W-:-:S06]  /*3bf0*/  HMUL2 R107, R11, R79 ;  /* 0x0000004f0b6b7232 */ /* 0x000fcc0000000000 */
[----:B------:R-:W-:-:S03]  /*3c00*/  HFMA2.MMA R107, R15, R7, R107 ;  /* 0x000000070f6b7235 */ /* 0x000fc6000000006b */
[----:B------:R-:W-:-:S04]  /*3c10*/  HFMA2 R112, R22, R82, R112 ;  /* 0x0000005216707231 */ /* 0x000fc80000000070 */
[----:B------:R-:W-:Y:S01]  /*3c20*/  HFMA2 R112, R26, R86, R112 ;  /* 0x000000561a707231 */ /* 0x000fe20000000070 */
[----:B------:R-:W-:-:S03]  /*3c30*/  HFMA2.MMA R107, R23, R83, R107 ;  /* 0x00000053176b7235 */ /* 0x000fc6000000006b */
[----:B------:R-:W-:-:S04]  /*3c40*/  HFMA2 R112, R30, R90, R112 ;  /* 0x0000005a1e707231 */ /* 0x000fc80000000070 */
[----:B------:R-:W-:Y:S01]  /*3c50*/  HFMA2 R112, R34, R94, R112 ;  /* 0x0000005e22707231 */ /* 0x000fe20000000070 */
[----:B------:R-:W-:-:S03]  /*3c60*/  HFMA2.MMA R107, R27, R87, R107 ;  /* 0x000000571b6b7235 */ /* 0x000fc6000000006b */
[----:B------:R-:W-:-:S04]  /*3c70*/  HFMA2 R112, R38, R98, R112 ;  /* 0x0000006226707231 */ /* 0x000fc80000000070 */
[----:B------:R-:W-:Y:S01]  /*3c80*/  HFMA2 R112, R42, R102, R112 ;  /* 0x000000662a707231 */ /* 0x000fe20000000070 */
[----:B------:R-:W-:-:S03]  /*3c90*/  HFMA2.MMA R107, R31, R91, R107 ;  /* 0x0000005b1f6b7235 */ /* 0x000fc6000000006b */
[----:B------:R-:W-:-:S05]  /*3ca0*/  HADD2 R105, R105, R112 ;  /* 0x0000007069697230 */ /* 0x000fca0000000000 */
[----:B------:R-:W-:-:S08]  /*3cb0*/  HFMA2.MMA R107, R35, R95, R107 ;  /* 0x0000005f236b7235 */ /* 0x000fd0000000006b */
[----:B------:R-:W-:-:S10]  /*3cc0*/  HFMA2.MMA R107, R39, R99, R107 ;  /* 0x00000063276b7235 */ /* 0x000fd4000000006b */
[----:B------:R-:W-:-:S06]  /*3cd0*/  HFMA2 R107, R43, R103, R107 ;  /* 0x000000672b6b7231 */ /* 0x000fcc000000006b */
[----:B------:R-:W-:-:S10]  /*3ce0*/  HFMA2.MMA R105, R105, 1, 1, R107 ;  /* 0x3c003c0069697835 */ /* 0x000fd4000000006b */
[--C-:B------:R-:W-:Y:S02]  /*3cf0*/  HADD2.F32 R107, -RZ, R105.reuse.H0_H0 ;  /* 0x20000069ff6b7230 */ /* 0x100fe40000004100 */
[----:B------:R-:W-:Y:S01]  /*3d00*/  HADD2.F32 R112, -RZ, R105.H1_H1 ;  /* 0x30000069ff707230 */ /* 0x000fe20000004100 */
[----:B------:R-:W-:-:S04]  /*3d10*/  @P1 SEL R105, R18, RZ, !P4 ;  /* 0x000000ff12691207 */ /* 0x000fc80006000000 */
[----:B------:R-:W-:Y:S01]  /*3d20*/  FADD.FTZ R107, R107, R112 ;  /* 0x000000706b6b7221 */ /* 0x000fe20000010000 */
[----:B------:R-:W-:-:S04]  /*3d30*/  @P1 IADD3 R112, R114, 0x1, -R108 ;  /* 0x0000000172701810 */ /* 0x000fc80007ffe86c */
[----:B------:R-:W-:Y:S01]  /*3d40*/  @P1 IADD3 R112, R105, R112, RZ ;  /* 0x0000007069701210 */ /* 0x000fe20007ffe0ff */
[----:B------:R-:W-:Y:S02]  /*3d50*/  @P3 HADD2.F32 R105, -RZ, R104.H0_H0 ;  /* 0x20000068ff693230 */ /* 0x000fe40000004100 */
[----:B------:R-:W-:Y:S01]  /*3d60*/  FMUL.FTZ R104, R107, UR11 ;  /* 0x0000000b6b687c20 */ /* 0x000fe20008410000 */
[----:B------:R-:W-:-:S03]  /*3d70*/  IMAD.IADD R107, R114, 0x1, -R111 ;  /* 0x00000001726b7824 */ /* 0x000fc600078e0a6f */
[----:B------:R-:W-:Y:S01]  /*3d80*/  @P3 FADD.FTZ R104, R104, R105 ;  /* 0x0000006968683221 */ /* 0x000fe20000010000 */
[----:B------:R-:W-:Y:S02]  /*3d90*/  @P1 I2FP.F32.S32 R105, R112 ;  /* 0x0000007000691245 */ /* 0x000fe40000201400 */
[----:B------:R-:W-:Y:S01]  /*3da0*/  LEA R107, R107, UR38, 0x2 ;  /* 0x000000266b6b7c11 */ /* 0x000fe2000f8e10ff */
[----:B--2---:R-:W-:-:S05]  /*3db0*/  @P1 HADD2.F32 R106, -RZ, R106.H0_H0 ;  /* 0x2000006aff6a1230 */ /* 0x004fca0000004100 */
[----:B------:R-:W-:-:S05]  /*3dc0*/  @P1 FFMA.FTZ R104, R105, R106, R104 ;  /* 0x0000006a69681223 */ /* 0x000fca0000010068 */
[----:B------:R0:W-:Y:S01]  /*3dd0*/  STS [R107], R104 ;  /* 0x000000686b007388 */ /* 0x0001e20000000800 */
[----:B------:R-:W-:-:S07]  /*3de0*/  @!P0 FMNMX.FTZ R117, R117, R104, !PT ;  /* 0x0000006875758209 */ /* 0x000fce0007810000 */
.L_x_42:
[----:B------:R-:W-:Y:S05]  /*3df0*/  BSYNC B1 ;  /* 0x0000000000017941 */ /* 0x000fea0003800000 */
.L_x_41:
[----:B012---:R-:W-:Y:S02]  /*3e00*/  IADD3 R104, R108, -0x1, RZ ;  /* 0xffffffff6c687810 */ /* 0x007fe40007ffe0ff */
[----:B------:R-:W-:Y:S02]  /*3e10*/  IADD3 R114, R114, 0x100, RZ ;  /* 0x0000010072727810 */ /* 0x000fe40007ffe0ff */
[----:B------:R-:W-:-:S04]  /*3e20*/  IADD3 R104, R104, 0x1f, -R111 ;  /* 0x0000001f68687810 */ /* 0x000fc80007ffe86f */
[----:B------:R-:W-:-:S04]  /*3e30*/  SHF.R.S32.HI R105, RZ, 0x1f, R104 ;  /* 0x0000001fff697819 */ /* 0x000fc80000011468 */
[----:B------:R-:W-:-:S04]  /*3e40*/  LEA.HI R105, R105, R104, RZ, 0x5 ;  /* 0x0000006869697211 */ /* 0x000fc800078f28ff */
[----:B------:R-:W-:-:S05]  /*3e50*/  LOP3.LUT R104, R105, 0xffffffe0, RZ, 0xc0, !PT ;  /* 0xffffffe069687812 */ /* 0x000fca00078ec0ff */
[----:B------:R-:W-:-:S05]  /*3e60*/  IMAD.IADD R105, R104, 0x1, R111 ;  /* 0x0000000168697824 */ /* 0x000fca00078e026f */
[----:B------:R-:W-:-:S13]  /*3e70*/  ISETP.GE.AND P0, PT, R114, R105, PT ;  /* 0x000000697200720c */ /* 0x000fda0003f06270 */
[----:B------:R-:W-:Y:S05]  /*3e80*/  @!P0 BRA `(.L_x_43) ;  /* 0xffffffdc00fc8947 */ /* 0x000fea000383ffff */
.L_x_24:
[----:B------:R-:W-:Y:S05]  /*3e90*/  BSYNC B0 ;  /* 0x0000000000007941 */ /* 0x000fea0003800000 */
.L_x_23:
[----:B------:R-:W1:Y:S01]  /*3ea0*/  SHFL.BFLY PT, R0, R117, 0x10, 0x1f ;  /* 0x0e001f0075007f89 */ /* 0x000e6200000e0000 */
[----:B------:R-:W-:Y:S01]  /*3eb0*/  ULDC UR6, c[0x0][0x284] ;  /* 0x0000a10000067ab9 */ /* 0x000fe20000000800 */
[----:B------:R-:W-:Y:S01]  /*3ec0*/  ULDC.64 UR8, c[0x0][0x2b0] ;  /* 0x0000ac0000087ab9 */ /* 0x000fe20000000a00 */
[----:B------:R-:W-:Y:S01]  /*3ed0*/  ULDC.64 UR10, c[0x0][0x2b0] ;  /* 0x0000ac00000a7ab9 */ /* 0x000fe20000000a00 */
[----:B0-----:R-:W0:Y:S01]  /*3ee0*/  S2R R36, SR_TID.X ;  /* 0x0000000000247919 */ /* 0x001e220000002100 */
[----:B------:R-:W-:Y:S01]  /*3ef0*/  BSSY B0, `(.L_x_44) ;  /* 0x0000091000007945 */ /* 0x000fe20003800000 */
[----:B-1----:R-:W-:-:S05]  /*3f00*/  FMNMX.FTZ R0, R0, R117, !PT ;  /* 0x0000007500007209 */ /* 0x002fca0007810000 */
[----:B-----5:R-:W1:Y:S01]  /*3f10*/  SHFL.BFLY PT, R5, R0, 0x8, 0x1f ;  /* 0x0d001f0000057f89 */ /* 0x020e6200000e0000 */
[----:B0-----:R-:W-:-:S04]  /*3f20*/  SHF.R.S32.HI R7, RZ, 0x1f, R36 ;  /* 0x0000001fff077819 */ /* 0x001fc80000011424 */
[----:B------:R-:W-:-:S04]  /*3f30*/  LEA.HI R6, R7, R36, RZ, 0x5 ;  /* 0x0000002407067211 */ /* 0x000fc800078f28ff */
[----:B------:R-:W-:-:S04]  /*3f40*/  LOP3.LUT R7, R6, 0xffffffe0, RZ, 0xc0, !PT ;  /* 0xffffffe006077812 */ /* 0x000fc800078ec0ff */
[----:B------:R-:W-:-:S04]  /*3f50*/  IADD3 R8, -R7, R36, RZ ;  /* 0x0000002407087210 */ /* 0x000fc80007ffe1ff */
[----:B------:R-:W-:Y:S02]  /*3f60*/  ISETP.NE.AND P0, PT, R8, RZ, PT ;  /* 0x000000ff0800720c */ /* 0x000fe40003f05270 */
[----:B-1----:R-:W-:Y:S02]  /*3f70*/  FMNMX.FTZ R5, R0, R5, !PT ;  /* 0x0000000500057209 */ /* 0x002fe40007810000 */
[----:B------:R-:W-:-:S03]  /*3f80*/  ISETP.GT.AND P1, PT, R8, 0x7, PT ;  /* 0x000000070800780c */ /* 0x000fc60003f24270 */
[----:B------:R-:W0:Y:S06]  /*3f90*/  SHFL.BFLY PT, R4, R5, 0x4, 0x1f ;  /* 0x0c801f0005047f89 */ /* 0x000e2c00000e0000 */
[----:B------:R-:W1:Y:S01]  /*3fa0*/  @!P0 S2R R10, SR_CgaCtaId ;  /* 0x00000000000a8919 */ /* 0x000e620000008800 */
[----:B------:R-:W-:-:S03]  /*3fb0*/  @!P0 SHF.R.S32.HI R6, RZ, 0x5, R6 ;  /* 0x00000005ff068819 */ /* 0x000fc60000011406 */
[----:B--2---:R-:W2:Y:S01]  /*3fc0*/  @!P1 S2R R12, SR_CgaCtaId ;  /* 0x00000000000c9919 */ /* 0x004ea20000008800 */
[----:B------:R-:W-:Y:S02]  /*3fd0*/  @!P1 MOV R9, 0x400 ;  /* 0x0000040000099802 */ /* 0x000fe40000000f00 */
[----:B0-----:R-:W-:Y:S02]  /*3fe0*/  FMNMX.FTZ R4, R5, R4, !PT ;  /* 0x0000000405047209 */ /* 0x001fe40007810000 */
[----:B------:R-:W-:-:S03]  /*3ff0*/  @!P0 MOV R5, 0x400 ;  /* 0x0000040000058802 */ /* 0x000fc60000000f00 */
[----:B------:R-:W0:Y:S01]  /*4000*/  SHFL.BFLY PT, R7, R4, 0x2, 0x1f ;  /* 0x0c401f0004077f89 */ /* 0x000e2200000e0000 */
[----:B-1----:R-:W-:Y:S02]  /*4010*/  @!P0 LEA R5, R10, R5, 0x18 ;  /* 0x000000050a058211 */ /* 0x002fe400078ec0ff */
[----:B--2---:R-:W-:Y:S02]  /*4020*/  @!P1 LEA R11, R12, R9, 0x18 ;  /* 0x000000090c0b9211 */ /* 0x004fe400078ec0ff */
[----:B------:R-:W-:-:S03]  /*4030*/  @!P0 LEA R6, R6, R5, 0x2 ;  /* 0x0000000506068211 */ /* 0x000fc600078e10ff */
[----:B------:R-:W-:Y:S01]  /*4040*/  @!P1 IMAD R8, R8, 0x4, R11 ;  /* 0x0000000408089824 */ /* 0x000fe200078e020b */
[----:B0-----:R-:W-:-:S05]  /*4050*/  FMNMX.FTZ R7, R4, R7, !PT ;  /* 0x0000000704077209 */ /* 0x001fca0007810000 */
[----:B------:R-:W0:Y:S02]  /*4060*/  SHFL.BFLY PT, R0, R7, 0x1, 0x1f ;  /* 0x0c201f0007007f89 */ /* 0x000e2400000e0000 */
[----:B0-----:R-:W-:Y:S02]  /*4070*/  FMNMX.FTZ R9, R7, R0, !PT ;  /* 0x0000000007097209 */ /* 0x001fe40007810000 */
[----:B------:R-:W-:-:S03]  /*4080*/  MOV R0, 0xff7fffff ;  /* 0xff7fffff00007802 */ /* 0x000fc60000000f00 */
[----:B------:R0:W-:Y:S01]  /*4090*/  @!P0 STS [R6], R9 ;  /* 0x0000000906008388 */ /* 0x0001e20000000800 */
[----:B------:R-:W-:Y:S01]  /*40a0*/  BAR.SYNC.DEFER_BLOCKING 0x0 ;  /* 0x0000000000007b1d */ /* 0x000fe20000010000 */
[----:B0-----:R-:W-:-:S05]  /*40b0*/  IMAD.MOV.U32 R6, RZ, RZ, RZ ;  /* 0x000000ffff067224 */ /* 0x001fca00078e00ff */
[----:B------:R0:W1:Y:S02]  /*40c0*/  @!P1 LDS R0, [R8] ;  /* 0x0000000008009984 */ /* 0x0000640000000800 */
[----:B0-----:R-:W-:-:S04]  /*40d0*/  IADD3 R8, R36, R111, RZ ;  /* 0x0000006f24087210 */ /* 0x001fc80007ffe0ff */
[----:B------:R-:W-:Y:S01]  /*40e0*/  ISETP.GE.AND P1, PT, R8, R108, PT ;  /* 0x0000006c0800720c */ /* 0x000fe20003f26270 */
[----:B-1----:R-:W0:Y:S02]  /*40f0*/  SHFL.BFLY PT, R5, R0, 0x4, 0x1f ;  /* 0x0c801f0000057f89 */ /* 0x002e2400000e0000 */
[----:B0-----:R-:W-:-:S05]  /*4100*/  FMNMX.FTZ R5, R5, R0, !PT ;  /* 0x0000000005057209 */ /* 0x001fca0007810000 */
[----:B------:R-:W0:Y:S02]  /*4110*/  SHFL.BFLY PT, R4, R5, 0x2, 0x1f ;  /* 0x0c401f0005047f89 */ /* 0x000e2400000e0000 */
[----:B0-----:R-:W-:-:S05]  /*4120*/  FMNMX.FTZ R4, R5, R4, !PT ;  /* 0x0000000405047209 */ /* 0x001fca0007810000 */
[----:B------:R-:W0:Y:S02]  /*4130*/  SHFL.BFLY PT, R7, R4, 0x1, 0x1f ;  /* 0x0c201f0004077f89 */ /* 0x000e2400000e0000 */
[----:B0-----:R-:W-:-:S05]  /*4140*/  FMNMX.FTZ R7, R4, R7, !PT ;  /* 0x0000000704077209 */ /* 0x001fca0007810000 */
[----:B------:R0:W1:Y:S01]  /*4150*/  SHFL.IDX PT, R11, R7, RZ, 0x1f ;  /* 0x00001fff070b7589 */ /* 0x00006200000e0000 */
[----:B------:R-:W-:Y:S05]  /*4160*/  @P1 BRA `(.L_x_45) ;  /* 0x0000000400a41947 */ /* 0x000fea0003800000 */
[----:B------:R-:W-:Y:S01]  /*4170*/  LOP3.LUT R5, RZ, R111, RZ, 0x33, !PT ;  /* 0x0000006fff057212 */ /* 0x000fe200078e33ff */
[----:B------:R-:W-:Y:S01]  /*4180*/  BSSY B1, `(.L_x_46) ;  /* 0x0000023000017945 */ /* 0x000fe20003800000 */
[----:B------:R-:W-:Y:S02]  /*4190*/  HFMA2.MMA R6, -RZ, RZ, 0, 0 ;  /* 0x00000000ff067435 */ /* 0x000fe400000001ff */
[----:B------:R-:W-:-:S04]  /*41a0*/  IADD3 R0, -R36, R108, R5 ;  /* 0x0000006c24007210 */ /* 0x000fc80007ffe105 */
[----:B------:R-:W-:-:S04]  /*41b0*/  LEA.HI R4, R0, 0x1, RZ, 0x18 ;  /* 0x0000000100047811 */ /* 0x000fc800078fc0ff */
[----:B------:R-:W-:-:S13]  /*41c0*/  LOP3.LUT P0, R4, R4, 0x3, RZ, 0xc0, !PT ;  /* 0x0000000304047812 */ /* 0x000fda000780c0ff */
[----:B------:R-:W-:Y:S05]  /*41d0*/  @!P0 BRA `(.L_x_47) ;  /* 0x0000000000748947 */ /* 0x000fea0003800000 */
[----:B------:R-:W-:Y:S01]  /*41e0*/  ULDC.64 UR4, c[0x0][0x2b0] ;  /* 0x0000ac0000047ab9 */ /* 0x000fe20000000a00 */
[----:B0-----:R-:W-:Y:S01]  /*41f0*/  MOV R7, R4 ;  /* 0x0000000400077202 */ /* 0x001fe20000000f00 */
[----:B------:R-:W-:Y:S01]  /*4200*/  IMAD.MOV.U32 R6, RZ, RZ, RZ ;  /* 0x000000ffff067224 */ /* 0x000fe200078e00ff */
[----:B------:R-:W-:-:S04]  /*4210*/  ISETP.NE.U32.AND P0, PT, RZ, UR4, PT ;  /* 0x00000004ff007c0c */ /* 0x000fc8000bf05070 */
[----:B------:R-:W-:-:S13]  /*4220*/  ISETP.NE.AND.EX P0, PT, RZ, UR5, PT, P0 ;  /* 0x00000005ff007c0c */ /* 0x000fda000bf05300 */
.L_x_51:
[----:B------:R-:W-:Y:S01]  /*4230*/  IADD3 R7, R7, -0x1, RZ ;  /* 0xffffffff07077810 */ /* 0x000fe20007ffe0ff */
[----:B------:R-:W-:Y:S01]  /*4240*/  BSSY B2, `(.L_x_48) ;  /* 0x0000012000027945 */ /* 0x000fe20003800000 */
[----:B0-----:R-:W-:Y:S02]  /*4250*/  IADD3 R4, R8, -R111, RZ ;  /* 0x8000006f08047210 */ /* 0x001fe40007ffe0ff */
[----:B------:R-:W-:Y:S02]  /*4260*/  ISETP.NE.AND P3, PT, R7, RZ, PT ;  /* 0x000000ff0700720c */ /* 0x000fe40003f65270 */
[----:B--2---:R-:W-:Y:S01]  /*4270*/  LEA R10, R4, UR38, 0x2 ;  /* 0x00000026040a7c11 */ /* 0x004fe2000f8e10ff */
[----:B------:R-:W-:Y:S10]  /*4280*/  @!P0 BRA `(.L_x_49) ;  /* 0x0000000000248947 */ /* 0x000ff40003800000 */
[----:B------:R-:W-:Y:S01]  /*4290*/  IMAD R9, R2, UR6, RZ ;  /* 0x0000000602097c24 */ /* 0x000fe2000f8e02ff */
[----:B------:R-:W-:-:S04]  /*42a0*/  SHF.R.S32.HI R5, RZ, 0x1f, R8 ;  /* 0x0000001fff057819 */ /* 0x000fc80000011408 */
[--C-:B------:R-:W-:Y:S02]  /*42b0*/  SHF.R.S32.HI R12, RZ, 0x1f, R9.reuse ;  /* 0x0000001fff0c7819 */ /* 0x100fe40000011409 */
[----:B------:R-:W-:-:S04]  /*42c0*/  IADD3 R4, P4, P5, R8, UR8, R9 ;  /* 0x0000000808047c10 */ /* 0x000fc8000fd9e009 */
[----:B------:R-:W-:-:S05]  /*42d0*/  IADD3.X R5, R5, UR9, R12, P4, P5 ;  /* 0x0000000905057c10 */ /* 0x000fca000a7ea40c */
[----:B------:R-:W2:Y:S02]  /*42e0*/  LDG.E.U8 R4, desc[UR36][R4.64] ;  /* 0x0000002404047981 */ /* 0x000ea4000c1e1100 */
[----:B--2---:R-:W-:-:S13]  /*42f0*/  ISETP.NE.AND P4, PT, R4, RZ, PT ;  /* 0x000000ff0400720c */ /* 0x004fda0003f85270 */
[----:B------:R-:W-:Y:S01]  /*4300*/  @P4 IMAD.MOV.U32 R9, RZ, RZ, RZ ;  /* 0x000000ffff094224 */ /* 0x000fe200078e00ff */
[----:B------:R-:W-:Y:S06]  /*4310*/  @P4 BRA `(.L_x_50) ;  /* 0x0000000000104947 */ /* 0x000fec0003800000 */
.L_x_49:
[----:B------:R-:W1:Y:S02]  /*4320*/  LDS R4, [R10] ;  /* 0x000000000a047984 */ /* 0x000e640000000800 */
[----:B-1----:R-:W-:-:S04]  /*4330*/  FADD.FTZ R4, -R11, R4 ;  /* 0x000000040b047221 */ /* 0x002fc80000010100 */
[----:B------:R-:W-:-:S04]  /*4340*/  FMUL.FTZ R4, R4, 1.4426950216293334961 ;  /* 0x3fb8aa3b04047820 */ /* 0x000fc80000410000 */
[----:B------:R0:W2:Y:S03]  /*4350*/  MUFU.EX2 R9, R4 ;  /* 0x0000000400097308 */ /* 0x0000a60000000800 */
.L_x_50:
[----:B------:R-:W-:Y:S05]  /*4360*/  BSYNC B2 ;  /* 0x0000000000027941 */ /* 0x000fea0003800000 */
.L_x_48:
[----:B--2---:R2:W-:Y:S01]  /*4370*/  STS [R10], R9 ;  /* 0x000000090a007388 */ /* 0x0045e20000000800 */
[----:B------:R-:W-:Y:S01]  /*4380*/  FADD.FTZ R6, R9, R6 ;  /* 0x0000000609067221 */ /* 0x000fe20000010000 */
[----:B------:R-:W-:Y:S01]  /*4390*/  IADD3 R8, R8, 0x100, RZ ;  /* 0x0000010008087810 */ /* 0x000fe20007ffe0ff */
[----:B------:R-:W-:Y:S06]  /*43a0*/  @P3 BRA `(.L_x_51) ;  /* 0xfffffffc00a03947 */ /* 0x000fec000383ffff */
.L_x_47:
[----:B------:R-:W-:Y:S05]  /*43b0*/  BSYNC B1 ;  /* 0x0000000000017941 */ /* 0x000fea0003800000 */
.L_x_46:
[----:B------:R-:W-:-:S13]  /*43c0*/  ISETP.GE.U32.AND P0, PT, R0, 0x300, PT ;  /* 0x000003000000780c */ /* 0x000fda0003f06070 */
[----:B------:R-:W-:Y:S05]  /*43d0*/  @!P0 BRA `(.L_x_45) ;  /* 0x0000000400088947 */ /* 0x000fea0003800000 */
[----:B------:R-:W-:Y:S02]  /*43e0*/  ULDC.64 UR4, c[0x0][0x2b0] ;  /* 0x0000ac0000047ab9 */ /* 0x000fe40000000a00 */
[----:B------:R-:W-:Y:S01]  /*43f0*/  ISETP.NE.U32.AND P0, PT, RZ, UR4, PT ;  /* 0x00000004ff007c0c */ /* 0x000fe2000bf05070 */
[----:B------:R-:W-:Y:S02]  /*4400*/  ULDC UR4, c[0x0][0x284] ;  /* 0x0000a10000047ab9 */ /* 0x000fe40000000800 */
[----:B------:R-:W-:Y:S01]  /*4410*/  IMAD R15, R2, UR4, RZ ;  /* 0x00000004020f7c24 */ /* 0x000fe2000f8e02ff */
[----:B------:R-:W-:-:S04]  /*4420*/  ISETP.NE.AND.EX P0, PT, RZ, UR5, PT, P0 ;  /* 0x00000005ff007c0c */ /* 0x000fc8000bf05300 */
[----:B--2---:R-:W-:-:S09]  /*4430*/  SHF.R.S32.HI R10, RZ, 0x1f, R15 ;  /* 0x0000001fff0a7819 */ /* 0x004fd2000001140f */
.L_x_64:
[----:B------:R-:W-:Y:S01]  /*4440*/  SHF.R.S32.HI R5, RZ, 0x1f, R8 ;  /* 0x0000001fff057819 */ /* 0x000fe20000011408 */
[----:B------:R-:W-:Y:S01]  /*4450*/  BSSY B1, `(.L_x_52) ;  /* 0x0000010000017945 */ /* 0x000fe20003800000 */
[C---:B0-----:R-:W-:Y:S02]  /*4460*/  IADD3 R4, P4, P5, R8.reuse, UR10, R15 ;  /* 0x0000000a08047c10 */ /* 0x041fe4000fd9e00f */
[----:B------:R-:W-:Y:S01]  /*4470*/  IADD3 R0, -R111, R8, RZ ;  /* 0x000000086f007210 */ /* 0x000fe20007ffe1ff */
[----:B------:R-:W-:Y:S01]  /*4480*/  VIADD R8, R8, 0x400 ;  /* 0x0000040008087836 */ /* 0x000fe20000000000 */
[----:B------:R-:W-:Y:S02]  /*4490*/  IADD3.X R5, R5, UR11, R10, P4, P5 ;  /* 0x0000000b05057c10 */ /* 0x000fe4000a7ea40a */
[----:B--2---:R-:W-:Y:S02]  /*44a0*/  LEA R9, R0, UR38, 0x2 ;  /* 0x0000002600097c11 */ /* 0x004fe4000f8e10ff */
[----:B------:R-:W-:Y:S01]  /*44b0*/  ISETP.GE.AND P3, PT, R8, R108, PT ;  /* 0x0000006c0800720c */ /* 0x000fe20003f66270 */
[----:B------:R-:W-:-:S12]  /*44c0*/  @!P0 BRA `(.L_x_53) ;  /* 0x0000000000108947 */ /* 0x000fd80003800000 */
[----:B------:R-:W2:Y:S02]  /*44d0*/  LDG.E.U8 R0, desc[UR36][R4.64] ;  /* 0x0000002404007981 */ /* 0x000ea4000c1e1100 */
[----:B--2---:R-:W-:-:S13]  /*44e0*/  ISETP.NE.AND P4, PT, R0, RZ, PT ;  /* 0x000000ff0000720c */ /* 0x004fda0003f85270 */
[----:B------:R-:W-:Y:S01]  /*44f0*/  @P4 MOV R7, RZ ;  /* 0x000000ff00074202 */ /* 0x000fe20000000f00 */
[----:B------:R-:W-:Y:S06]  /*4500*/  @P4 BRA `(.L_x_54) ;  /* 0x0000000000104947 */ /* 0x000fec0003800000 */
.L_x_53:
[----:B------:R-:W1:Y:S02]  /*4510*/  LDS R0, [R9] ;  /* 0x0000000009007984 */ /* 0x000e640000000800 */
[----:B-1----:R-:W-:-:S04]  /*4520*/  FADD.FTZ R0, -R11, R0 ;  /* 0x000000000b007221 */ /* 0x002fc80000010100 */
[----:B------:R-:W-:-:S04]  /*4530*/  FMUL.FTZ R0, R0, 1.4426950216293334961 ;  /* 0x3fb8aa3b00007820 */ /* 0x000fc80000410000 */
[----:B------:R0:W2:Y:S03]  /*4540*/  MUFU.EX2 R7, R0 ;  /* 0x0000000000077308 */ /* 0x0000a60000000800 */
.L_x_54:
[----:B------:R-:W-:Y:S05]  /*4550*/  BSYNC B1 ;  /* 0x0000000000017941 */ /* 0x000fea0003800000 */
.L_x_52:
[----:B--2---:R2:W-:Y:S01]  /*4560*/  STS [R9], R7 ;  /* 0x0000000709007388 */ /* 0x0045e20000000800 */
[----:B------:R-:W-:Y:S01]  /*4570*/  BSSY B1, `(.L_x_55) ;  /* 0x000000b000017945 */ /* 0x000fe20003800000 */
[----:B------:R-:W-:-:S03]  /*4580*/  FADD.FTZ R13, R7, R6 ;  /* 0x00000006070d7221 */ /* 0x000fc60000010000 */
[----:B------:R-:W-:Y:S05]  /*4590*/  @!P0 BRA `(.L_x_56) ;  /* 0x0000000000108947 */ /* 0x000fea0003800000 */
[----:B0-----:R-:W5:Y:S02]  /*45a0*/  LDG.E.U8 R0, desc[UR36][R4.64+0x100] ;  /* 0x0001002404007981 */ /* 0x001f64000c1e1100 */
[----:B-----5:R-:W-:-:S13]  /*45b0*/  ISETP.NE.AND P4, PT, R0, RZ, PT ;  /* 0x000000ff0000720c */ /* 0x020fda0003f85270 */
[----:B------:R-:W-:Y:S01]  /*45c0*/  @P4 MOV R0, RZ ;  /* 0x000000ff00004202 */ /* 0x000fe20000000f00 */
[----:B------:R-:W-:Y:S06]  /*45d0*/  @P4 BRA `(.L_x_57) ;  /* 0x0000000000104947 */ /* 0x000fec0003800000 */
.L_x_56:
[----:B0-----:R-:W1:Y:S02]  /*45e0*/  LDS R0, [R9+0x400] ;  /* 0x0004000009007984 */ /* 0x001e640000000800 */
[----:B-1----:R-:W-:-:S04]  /*45f0*/  FADD.FTZ R0, -R11, R0 ;  /* 0x000000000b007221 */ /* 0x002fc80000010100 */
[----:B------:R-:W-:-:S06]  /*4600*/  FMUL.FTZ R0, R0, 1.4426950216293334961 ;  /* 0x3fb8aa3b00007820 */ /* 0x000fcc0000410000 */
[----:B------:R-:W0:Y:S02]  /*4610*/  MUFU.EX2 R0, R0 ;  /* 0x0000000000007308 */ /* 0x000e240000000800 */
.L_x_57:
[----:B------:R-:W-:Y:S05]  /*4620*/  BSYNC B1 ;  /* 0x0000000000017941 */ /* 0x000fea0003800000 */
.L_x_55:
[----:B0-----:R0:W-:Y:S01]  /*4630*/  STS [R9+0x400], R0 ;  /* 0x0004000009007388 */ /* 0x0011e20000000800 */
[----:B------:R-:W-:Y:S01]  /*4640*/  BSSY B1, `(.L_x_58) ;  /* 0x000000b000017945 */ /* 0x000fe20003800000 */
[----:B------:R-:W-:-:S03]  /*4650*/  FADD.FTZ R13, R13, R0 ;  /* 0x000000000d0d7221 */ /* 0x000fc60000010000 */
[----:B------:R-:W-:Y:S05]  /*4660*/  @!P0 BRA `(.L_x_59) ;  /* 0x0000000000108947 */ /* 0x000fea0003800000 */
[----:B0-----:R-:W5:Y:S02]  /*4670*/  LDG.E.U8 R0, desc[UR36][R4.64+0x200] ;  /* 0x0002002404007981 */ /* 0x001f64000c1e1100 */
[----:B-----5:R-:W-:-:S13]  /*4680*/  ISETP.NE.AND P4, PT, R0, RZ, PT ;  /* 0x000000ff0000720c */ /* 0x020fda0003f85270 */
[----:B------:R-:W-:Y:S01]  /*4690*/  @P4 IMAD.MOV.U32 R0, RZ, RZ, RZ ;  /* 0x000000ffff004224 */ /* 0x000fe200078e00ff */
[----:B------:R-:W-:Y:S06]  /*46a0*/  @P4 BRA `(.L_x_60) ;  /* 0x0000000000104947 */ /* 0x000fec0003800000 */
.L_x_59:
[----:B0-----:R-:W1:Y:S02]  /*46b0*/  LDS R0, [R9+0x800] ;  /* 0x0008000009007984 */ /* 0x001e640000000800 */
[----:B-1----:R-:W-:-:S04]  /*46c0*/  FADD.FTZ R0, -R11, R0 ;  /* 0x000000000b007221 */ /* 0x002fc80000010100 */
[----:B------:R-:W-:-:S06]  /*46d0*/  FMUL.FTZ R0, R0, 1.4426950216293334961 ;  /* 0x3fb8aa3b00007820 */ /* 0x000fcc0000410000 */
[----:B------:R-:W0:Y:S02]  /*46e0*/  MUFU.EX2 R0, R0 ;  /* 0x0000000000007308 */ /* 0x000e240000000800 */
.L_x_60:
[----:B------:R-:W-:Y:S05]  /*46f0*/  BSYNC B1 ;  /* 0x0000000000017941 */ /* 0x000fea0003800000 */
.L_x_58:
[----:B0-----:R0:W-:Y:S01]  /*4700*/  STS [R9+0x800], R0 ;  /* 0x0008000009007388 */ /* 0x0011e20000000800 */
[----:B------:R-:W-:Y:S01]  /*4710*/  BSSY B1, `(.L_x_61) ;  /* 0x000000b000017945 */ /* 0x000fe20003800000 */
[----:B------:R-:W-:-:S03]  /*4720*/  FADD.FTZ R13, R13, R0 ;  /* 0x000000000d0d7221 */ /* 0x000fc60000010000 */
[----:B------:R-:W-:Y:S05]  /*4730*/  @!P0 BRA `(.L_x_62) ;  /* 0x0000000000108947 */ /* 0x000fea0003800000 */
[----:B------:R-:W5:Y:S02]  /*4740*/  LDG.E.U8 R4, desc[UR36][R4.64+0x300] ;  /* 0x0003002404047981 */ /* 0x000f64000c1e1100 */
[----:B-----5:R-:W-:-:S13]  /*4750*/  ISETP.NE.AND P4, PT, R4, RZ, PT ;  /* 0x000000ff0400720c */ /* 0x020fda0003f85270 */
[----:B0-----:R-:W-:Y:S01]  /*4760*/  @P4 MOV R0, RZ ;  /* 0x000000ff00004202 */ /* 0x001fe20000000f00 */
[----:B------:R-:W-:Y:S06]  /*4770*/  @P4 BRA `(.L_x_63) ;  /* 0x0000000000104947 */ /* 0x000fec0003800000 */
.L_x_62:
[----:B0-----:R-:W1:Y:S02]  /*4780*/  LDS R0, [R9+0xc00] ;  /* 0x000c000009007984 */ /* 0x001e640000000800 */
[----:B-1----:R-:W-:-:S04]  /*4790*/  FADD.FTZ R0, -R11, R0 ;  /* 0x000000000b007221 */ /* 0x002fc80000010100 */
[----:B------:R-:W-:-:S06]  /*47a0*/  FMUL.FTZ R0, R0, 1.4426950216293334961 ;  /* 0x3fb8aa3b00007820 */ /* 0x000fcc0000410000 */
[----:B------:R-:W0:Y:S02]  /*47b0*/  MUFU.EX2 R0, R0 ;  /* 0x0000000000007308 */ /* 0x000e240000000800 */
.L_x_63:
[----:B------:R-:W-:Y:S05]  /*47c0*/  BSYNC B1 ;  /* 0x0000000000017941 */ /* 0x000fea0003800000 */
.L_x_61:
[----:B0-----:R0:W-:Y:S01]  /*47d0*/  STS [R9+0xc00], R0 ;  /* 0x000c000009007388 */ /* 0x0011e20000000800 */
[----:B------:R-:W-:Y:S01]  /*47e0*/  FADD.FTZ R6, R13, R0 ;  /* 0x000000000d067221 */ /* 0x000fe20000010000 */
[----:B------:R-:W-:Y:S06]  /*47f0*/  @!P3 BRA `(.L_x_64) ;  /* 0xfffffffc0010b947 */ /* 0x000fec000383ffff */
.L_x_45:
[----:B------:R-:W-:Y:S05]  /*4800*/  BSYNC B0 ;  /* 0x0000000000007941 */ /* 0x000fea0003800000 */
.L_x_44:
[----:B------:R-:W5:Y:S01]  /*4810*/  SHFL.BFLY PT, R5, R6, 0x10, 0x1f ;  /* 0x0e001f0006057f89 */ /* 0x000f6200000e0000 */
[----:B------:R-:W-:Y:S01]  /*4820*/  LOP3.LUT P0, R8, R36, 0x1f, RZ, 0xc0, !PT ;  /* 0x0000001f24087812 */ /* 0x000fe2000780c0ff */
[----:B------:R-:W-:Y:S02]  /*4830*/  ULDC UR4, c[0x0][0x284] ;  /* 0x0000a10000047ab9 */ /* 0x000fe40000000800 */
[----:B------:R-:W-:Y:S01]  /*4840*/  UIADD3 UR4, UR4, 0x4, URZ ;  /* 0x0000000404047890 */ /* 0x000fe2000fffe03f */
[----:B------:R-:W-:-:S03]  /*4850*/  ISETP.GT.U32.AND P3, PT, R8, 0x7, PT ;  /* 0x000000070800780c */ /* 0x000fc60003f64070 */
[----:B------:R-:W-:-:S04]  /*4860*/  USHF.R.S32.HI UR5, URZ, 0x1f, UR4 ;  /* 0x0000001f3f057899 */ /* 0x000fc80008011404 */
[----:B------:R-:W-:Y:S02]  /*4870*/  ULEA.HI UR5, UR5, UR4, URZ, 0x2 ;  /* 0x0000000405057291 */ /* 0x000fe4000f8f103f */
[----:B-1----:R-:W1:Y:S01]  /*4880*/  @!P0 S2R R11, SR_CgaCtaId ;  /* 0x00000000000b8919 */ /* 0x002e620000008800 */
[----:B------:R-:W-:Y:S01]  /*4890*/  ULDC.U8 UR4, c[0x0][0x31c] ;  /* 0x0000c70000047ab9 */ /* 0x000fe20000000000 */
[----:B------:R-:W-:Y:S02]  /*48a0*/  USHF.L.U32 UR5, UR5, 0x2, URZ ;  /* 0x0000000205057899 */ /* 0x000fe4000800063f */
[----:B------:R-:W3:Y:S02]  /*48b0*/  @!P3 S2R R13, SR_CgaCtaId ;  /* 0x00000000000db919 */ /* 0x000ee40000008800 */
[----:B------:R-:W-:Y:S01]  /*48c0*/  ULOP3.LUT UR6, UR5, 0xfffffff0, URZ, 0xc0, !UPT ;  /* 0xfffffff005067892 */ /* 0x000fe2000f8ec03f */
[----:B-----5:R-:W-:Y:S01]  /*48d0*/  FADD.FTZ R5, R5, R6 ;  /* 0x0000000605057221 */ /* 0x020fe20000010000 */
[----:B------:R-:W-:-:S02]  /*48e0*/  @!P0 MOV R6, 0x400 ;  /* 0x0000040000068802 */ /* 0x000fc40000000f00 */
[----:B------:R-:W-:Y:S02]  /*48f0*/  UIADD3 UR14, UR6, UR38, URZ ;  /* 0x00000026060e7290 */ /* 0x000fe4000fffe03f */
[----:B0-----:R-:W0:Y:S02]  /*4900*/  SHFL.BFLY PT, R0, R5, 0x8, 0x1f ;  /* 0x0d001f0005007f89 */ /* 0x001e2400000e0000 */
[----:B0-----:R-:W-:Y:S01]  /*4910*/  FADD.FTZ R0, R5, R0 ;  /* 0x0000000005007221 */ /* 0x001fe20000010000 */
[----:B------:R-:W-:-:S04]  /*4920*/  @!P0 SHF.R.U32.HI R5, RZ, 0x3, R36 ;  /* 0x00000003ff058819 */ /* 0x000fc80000011624 */
[----:B--2---:R-:W0:Y:S01]  /*4930*/  SHFL.BFLY PT, R7, R0, 0x4, 0x1f ;  /* 0x0c801f0000077f89 */ /* 0x004e2200000e0000 */
[----:B------:R-:W-:Y:S01]  /*4940*/  @!P0 LOP3.LUT R5, R5, 0x1ffffffc, RZ, 0xc0, !PT ;  /* 0x1ffffffc05058812 */ /* 0x000fe200078ec0ff */
[----:B0-----:R-:W-:Y:S01]  /*4950*/  FADD.FTZ R7, R0, R7 ;  /* 0x0000000700077221 */ /* 0x001fe20000010000 */
[----:B-1----:R-:W-:Y:S02]  /*4960*/  @!P0 LEA R0, R11, R6, 0x18 ;  /* 0x000000060b008211 */ /* 0x002fe400078ec0ff */
[----:B------:R-:W-:Y:S02]  /*4970*/  @!P3 MOV R6, 0x400 ;  /* 0x000004000006b802 */ /* 0x000fe40000000f00 */
[----:B------:R-:W0:Y:S01]  /*4980*/  SHFL.BFLY PT, R4, R7, 0x2, 0x1f ;  /* 0x0c401f0007047f89 */ /* 0x000e2200000e0000 */
[----:B------:R-:W-:Y:S02]  /*4990*/  @!P0 IADD3 R0, R5, R0, RZ ;  /* 0x0000000005008210 */ /* 0x000fe40007ffe0ff */
[----:B---3--:R-:W-:-:S05]  /*49a0*/  @!P3 LEA R13, R13, R6, 0x18 ;  /* 0x000000060d0db211 */ /* 0x008fca00078ec0ff */
[----:B------:R-:W-:Y:S02]  /*49b0*/  @!P3 IMAD R8, R8, 0x4, R13 ;  /* 0x000000040808b824 */ /* 0x000fe400078e020d */
[----:B0-----:R-:W-:-:S05]  /*49c0*/  FADD.FTZ R4, R7, R4 ;  /* 0x0000000407047221 */ /* 0x001fca0000010000 */
[----:B------:R-:W0:Y:S02]  /*49d0*/  SHFL.BFLY PT, R9, R4, 0x1, 0x1f ;  /* 0x0c201f0004097f89 */ /* 0x000e2400000e0000 */
[----:B0-----:R-:W-:-:S05]  /*49e0*/  FADD.FTZ R9, R4, R9 ;  /* 0x0000000904097221 */ /* 0x001fca0000010000 */
[----:B------:R-:W-:Y:S01]  /*49f0*/  @!P0 STS [R0+0x20], R9 ;  /* 0x0000200900008388 */ /* 0x000fe20000000800 */
[----:B------:R-:W-:Y:S01]  /*4a00*/  BAR.SYNC.DEFER_BLOCKING 0x0 ;  /* 0x0000000000007b1d */ /* 0x000fe20000010000 */
[----:B------:R-:W-:-:S05]  /*4a10*/  ISETP.NE.AND P0, PT, RZ, UR4, PT ;  /* 0x00000004ff007c0c */ /* 0x000fca000bf05270 */
[----:B------:R-:W0:Y:S04]  /*4a20*/  @!P3 LDS R9, [R8+0x20] ;  /* 0x000020000809b984 */ /* 0x000e280000000800 */
[----:B0-----:R-:W0:Y:S02]  /*4a30*/  SHFL.BFLY PT, R4, R9, 0x4, 0x1f ;  /* 0x0c801f0009047f89 */ /* 0x001e2400000e0000 */
[----:B0-----:R-:W-:-:S05]  /*4a40*/  FADD.FTZ R4, R4, R9 ;  /* 0x0000000904047221 */ /* 0x001fca0000010000 */
[----:B------:R-:W0:Y:S02]  /*4a50*/  SHFL.BFLY PT, R5, R4, 0x2, 0x1f ;  /* 0x0c401f0004057f89 */ /* 0x000e2400000e0000 */
[----:B0-----:R-:W-:-:S05]  /*4a60*/  FADD.FTZ R5, R4, R5 ;  /* 0x0000000504057221 */ /* 0x001fca0000010000 */
[----:B------:R-:W0:Y:S02]  /*4a70*/  SHFL.BFLY PT, R6, R5, 0x1, 0x1f ;  /* 0x0c201f0005067f89 */ /* 0x000e2400000e0000 */
[----:B0-----:R-:W-:Y:S01]  /*4a80*/  FADD.FTZ R6, R5, R6 ;  /* 0x0000000605067221 */ /* 0x001fe20000010000 */
[----:B------:R-:W-:-:S05]  /*4a90*/  CS2R R4, SRZ ;  /* 0x0000000000047805 */ /* 0x000fca000001ff00 */
[----:B------:R-:W0:Y:S02]  /*4aa0*/  SHFL.IDX PT, R6, R6, RZ, 0x1f ;  /* 0x00001fff06067589 */ /* 0x000e2400000e0000 */
[----:B0-----:R-:W-:-:S04]  /*4ab0*/  FADD.FTZ R0, R6, 9.9999999747524270788e-07 ;  /* 0x358637bd06007421 */ /* 0x001fc80000010000 */
[----:B------:R0:W1:Y:S01]  /*4ac0*/  MUFU.RCP R13, R0 ;  /* 0x00000000000d7308 */ /* 0x0000620000001000 */
[----:B------:R-:W-:Y:S05]  /*4ad0*/  @!P0 BRA `(.L_x_65) ;  /* 0x0000000000188947 */ /* 0x000fea0003800000 */
[----:B0-----:R-:W0:Y:S08]  /*4ae0*/  LDC R0, c[0x0][0x318] ;  /* 0x0000c600ff007b82 */ /* 0x001e300000000800 */
[----:B------:R-:W0:Y:S08]  /*4af0*/  LDC R4, c[0x0][0x29c] ;  /* 0x0000a700ff047b82 */ /* 0x000e300000000800 */
[----:B------:R-:W2:Y:S01]  /*4b00*/  LDC R5, c[0x0][0x284] ;  /* 0x0000a100ff057b82 */ /* 0x000ea20000000800 */
[----:B0-----:R-:W-:-:S04]  /*4b10*/  IMAD R0, R109, R0, R4 ;  /* 0x000000006d007224 */ /* 0x001fc800078e0204 */
[----:B--2---:R-:W-:-:S05]  /*4b20*/  IMAD R4, R0, R5, RZ ;  /* 0x0000000500047224 */ /* 0x004fca00078e02ff */
[----:B------:R-:W-:-:S07]  /*4b30*/  SHF.R.S32.HI R5, RZ, 0x1f, R4 ;  /* 0x0000001fff057819 */ /* 0x000fce0000011404 */
.L_x_65:
[----:B------:R-:W-:Y:S01]  /*4b40*/  ULDC.64 UR8, c[0x0][0x310] ;  /* 0x0000c40000087ab9 */ /* 0x000fe20000000a00 */
[----:B------:R-:W-:Y:S01]  /*4b50*/  ULDC.64 UR10, c[0x0][0x310] ;  /* 0x0000c400000a7ab9 */ /* 0x000fe20000000a00 */
[----:B------:R-:W-:Y:S04]  /*4b60*/  BSSY B0, `(.L_x_66) ;  /* 0x0000046000007945 */ /* 0x000fe80003800000 */
[----:B------:R-:W-:Y:S05]  /*4b70*/  @P1 BRA `(.L_x_67) ;  /* 0x0000000400101947 */ /* 0x000fea0003800000 */
[-C--:B------:R-:W-:Y:S01]  /*4b80*/  LOP3.LUT R7, RZ, R111.reuse, RZ, 0x33, !PT ;  /* 0x0000006fff077212 */ /* 0x080fe200078e33ff */
[----:B------:R-:W-:Y:S01]  /*4b90*/  BSSY B1, `(.L_x_68) ;  /* 0x0000017000017945 */ /* 0x000fe20003800000 */
[C---:B------:R-:W-:Y:S02]  /*4ba0*/  IADD3 R9, R36.reuse, R111, RZ ;  /* 0x0000006f24097210 */ /* 0x040fe40007ffe0ff */
[----:B------:R-:W-:-:S04]  /*4bb0*/  IADD3 R10, -R36, R108, R7 ;  /* 0x0000006c240a7210 */ /* 0x000fc80007ffe107 */
[----:B0-----:R-:W-:-:S04]  /*4bc0*/  LEA.HI R0, R10, 0x1, RZ, 0x18 ;  /* 0x000000010a007811 */ /* 0x001fc800078fc0ff */
[----:B------:R-:W-:-:S13]  /*4bd0*/  LOP3.LUT P1, R0, R0, 0x3, RZ, 0xc0, !PT ;  /* 0x0000000300007812 */ /* 0x000fda000782c0ff */
[----:B------:R-:W-:Y:S05]  /*4be0*/  @!P1 BRA `(.L_x_69) ;  /* 0x0000000000449947 */ /* 0x000fea0003800000 */
.L_x_71:
[----:B01----:R-:W-:Y:S01]  /*4bf0*/  IADD3 R7, R9, -R111, RZ ;  /* 0x8000006f09077210 */ /* 0x003fe20007ffe0ff */
[----:B------:R-:W-:-:S03]  /*4c00*/  VIADD R0, R0, 0xffffffff ;  /* 0xffffffff00007836 */ /* 0x000fc60000000000 */
[C---:B------:R-:W-:Y:S02]  /*4c10*/  LEA R6, R7.reuse, UR38, 0x2 ;  /* 0x0000002607067c11 */ /* 0x040fe4000f8e10ff */
[----:B------:R-:W-:Y:S02]  /*4c20*/  LEA R7, R7, UR14, 0x1 ;  /* 0x0000000e07077c11 */ /* 0x000fe4000f8e08ff */
[----:B------:R-:W-:Y:S02]  /*4c30*/  ISETP.NE.AND P3, PT, R0, RZ, PT ;  /* 0x000000ff0000720c */ /* 0x000fe40003f65270 */
[----:B------:R-:W1:Y:S02]  /*4c40*/  LDS R6, [R6] ;  /* 0x0000000006067984 */ /* 0x000e640000000800 */
[----:B-1----:R-:W-:-:S05]  /*4c50*/  FMUL.FTZ R11, R6, R13 ;  /* 0x0000000d060b7220 */ /* 0x002fca0000410000 */
[----:B------:R-:W-:-:S05]  /*4c60*/  F2FP.F16.F32.PACK_AB R8, RZ, R11 ;  /* 0x0000000bff08723e */ /* 0x000fca00000000ff */
[----:B------:R0:W-:Y:S01]  /*4c70*/  STS.U16 [R7], R8 ;  /* 0x0000000807007388 */ /* 0x0001e20000000400 */
[----:B------:R-:W-:Y:S05]  /*4c80*/  @!P0 BRA `(.L_x_70) ;  /* 0x0000000000148947 */ /* 0x000fea0003800000 */
[----:B0-----:R-:W-:-:S04]  /*4c90*/  IADD3 R7, P1, R9, R4, RZ ;  /* 0x0000000409077210 */ /* 0x001fc80007f3e0ff */
[----:B------:R-:W-:Y:S02]  /*4ca0*/  LEA.HI.X.SX32 R8, R9, R5, 0x1, P1 ;  /* 0x0000000509087211 */ /* 0x000fe400008f0eff */
[----:B------:R-:W-:-:S04]  /*4cb0*/  LEA R6, P1, R7, UR8, 0x2 ;  /* 0x0000000807067c11 */ /* 0x000fc8000f8210ff */
[----:B------:R-:W-:-:S05]  /*4cc0*/  LEA.HI.X R7, R7, UR9, R8, 0x2, P1 ;  /* 0x0000000907077c11 */ /* 0x000fca00088f1408 */
[----:B------:R1:W-:Y:S04]  /*4cd0*/  STG.E desc[UR36][R6.64], R11 ;  /* 0x0000000b06007986 */ /* 0x0003e8000c101924 */
.L_x_70:
[----:B------:R-:W-:Y:S01]  /*4ce0*/  IADD3 R9, R9, 0x100, RZ ;  /* 0x0000010009097810 */ /* 0x000fe20007ffe0ff */
[----:B------:R-:W-:Y:S06]  /*4cf0*/  @P3 BRA `(.L_x_71) ;  /* 0xfffffffc00bc3947 */ /* 0x000fec000383ffff */
.L_x_69:
[----:B------:R-:W-:Y:S05]  /*4d00*/  BSYNC B1 ;  /* 0x0000000000017941 */ /* 0x000fea0003800000 */
.L_x_68:
[----:B------:R-:W-:-:S13]  /*4d10*/  ISETP.GE.U32.AND P0, PT, R10, 0x300, PT ;  /* 0x000003000a00780c */ /* 0x000fda0003f06070 */
[----:B------:R-:W-:Y:S05]  /*4d20*/  @!P0 BRA `(.L_x_67) ;  /* 0x0000000000a48947 */ /* 0x000fea0003800000 */
[----:B------:R-:W-:Y:S02]  /*4d30*/  LEA R0, R9, UR6, 0x1 ;  /* 0x0000000609007c11 */ /* 0x000fe4000f8e08ff */
[C---:B-1----:R-:W-:Y:S02]  /*4d40*/  SHF.L.U32 R6, R111.reuse, 0x2, RZ ;  /* 0x000000026f067819 */ /* 0x042fe400000006ff */
[----:B------:R-:W-:Y:S01]  /*4d50*/  ISETP.NE.AND P1, PT, RZ, UR4, PT ;  /* 0x00000004ff007c0c */ /* 0x000fe2000bf25270 */
[----:B------:R-:W-:Y:S02]  /*4d60*/  IMAD R0, R111, -0x2, R0 ;  /* 0xfffffffe6f007824 */ /* 0x000fe400078e0200 */
[----:B------:R-:W-:-:S03]  /*4d70*/  IMAD R6, R9, 0x4, -R6 ;  /* 0x0000000409067824 */ /* 0x000fc600078e0a06 */
[----:B------:R-:W-:Y:S02]  /*4d80*/  IADD3 R0, R0, UR38, RZ ;  /* 0x0000002600007c10 */ /* 0x000fe4000fffe0ff */
[----:B0-----:R-:W-:-:S07]  /*4d90*/  IADD3 R8, R6, UR38, RZ ;  /* 0x0000002606087c10 */ /* 0x001fce000fffe0ff */
.L_x_72:
[----:B------:R-:W0:Y:S01]  /*4da0*/  LDS R6, [R8] ;  /* 0x0000000008067984 */ /* 0x000e220000000800 */
[----:B------:R-:W-:-:S04]  /*4db0*/  IADD3 R10, P0, R9, R4, RZ ;  /* 0x00000004090a7210 */ /* 0x000fc80007f1e0ff */
[C---:B------:R-:W-:Y:S01]  /*4dc0*/  LEA.HI.X.SX32 R11, R9.reuse, R5, 0x1, P0 ;  /* 0x00000005090b7211 */ /* 0x040fe200000f0eff */
[----:B------:R-:W-:Y:S02]  /*4dd0*/  VIADD R9, R9, 0x400 ;  /* 0x0000040009097836 */ /* 0x000fe40000000000 */
[----:B0-----:R-:W-:-:S05]  /*4de0*/  FMUL.FTZ R15, R6, R13 ;  /* 0x0000000d060f7220 */ /* 0x001fca0000410000 */
[----:B------:R-:W-:-:S04]  /*4df0*/  F2FP.F16.F32.PACK_AB R6, RZ, R15 ;  /* 0x0000000fff06723e */ /* 0x000fc800000000ff */
[----:B------:R-:W-:-:S05]  /*4e00*/  PRMT R7, R6, 0x7610, R7 ;  /* 0x0000761006077816 */ /* 0x000fca0000000007 */
[----:B------:R-:W-:Y:S04]  /*4e10*/  STS.U16 [R0], R7 ;  /* 0x0000000700007388 */ /* 0x000fe80000000400 */
[----:B------:R-:W0:Y:S02]  /*4e20*/  LDS R6, [R8+0x400] ;  /* 0x0004000008067984 */ /* 0x000e240000000800 */
[----:B0-----:R-:W-:-:S05]  /*4e30*/  FMUL.FTZ R21, R6, R13 ;  /* 0x0000000d06157220 */ /* 0x001fca0000410000 */
[----:B------:R-:W-:-:S04]  /*4e40*/  F2FP.F16.F32.PACK_AB R6, RZ, R21 ;  /* 0x00000015ff06723e */ /* 0x000fc800000000ff */
[----:B------:R-:W-:-:S05]  /*4e50*/  PRMT R12, R6, 0x7610, R12 ;  /* 0x00007610060c7816 */ /* 0x000fca000000000c */
[----:B------:R-:W-:Y:S04]  /*4e60*/  STS.U16 [R0+0x200], R12 ;  /* 0x0002000c00007388 */ /* 0x000fe80000000400 */
[----:B------:R-:W0:Y:S02]  /*4e70*/  LDS R6, [R8+0x800] ;  /* 0x0008000008067984 */ /* 0x000e240000000800 */
[----:B0-----:R-:W-:-:S05]  /*4e80*/  FMUL.FTZ R23, R6, R13 ;  /* 0x0000000d06177220 */ /* 0x001fca0000410000 */
[----:B------:R-:W-:-:S04]  /*4e90*/  F2FP.F16.F32.PACK_AB R6, RZ, R23 ;  /* 0x00000017ff06723e */ /* 0x000fc800000000ff */
[----:B------:R-:W-:Y:S02]  /*4ea0*/  PRMT R14, R6, 0x7610, R14 ;  /* 0x00007610060e7816 */ /* 0x000fe4000000000e */
[----:B------:R-:W-:-:S03]  /*4eb0*/  LEA R6, P0, R10, UR10, 0x2 ;  /* 0x0000000a0a067c11 */ /* 0x000fc6000f8010ff */
[----:B------:R-:W-:Y:S04]  /*4ec0*/  STS.U16 [R0+0x400], R14 ;  /* 0x0004000e00007388 */ /* 0x000fe80000000400 */
[----:B------:R0:W1:Y:S02]  /*4ed0*/  LDS R7, [R8+0xc00] ;  /* 0x000c000008077984 */ /* 0x0000640000000800 */
[----:B0-----:R-:W-:Y:S01]  /*4ee0*/  IADD3 R8, R8, 0x1000, RZ ;  /* 0x0000100008087810 */ /* 0x001fe20007ffe0ff */
[----:B-1----:R-:W-:Y:S01]  /*4ef0*/  FMUL.FTZ R25, R7, R13 ;  /* 0x0000000d07197220 */ /* 0x002fe20000410000 */
[----:B------:R-:W-:Y:S02]  /*4f00*/  LEA.HI.X R7, R10, UR11, R11, 0x2, P0 ;  /* 0x0000000b0a077c11 */ /* 0x000fe400080f140b */
[----:B------:R-:W-:-:S02]  /*4f10*/  ISETP.GE.AND P0, PT, R9, R108, PT ;  /* 0x0000006c0900720c */ /* 0x000fc40003f06270 */
[----:B------:R-:W-:Y:S01]  /*4f20*/  F2FP.F16.F32.PACK_AB R10, RZ, R25 ;  /* 0x00000019ff0a723e */ /* 0x000fe200000000ff */
[----:B------:R-:W-:Y:S03]  /*4f30*/  @P1 STG.E desc[UR36][R6.64], R15 ;  /* 0x0000000f06001986 */ /* 0x000fe6000c101924 */
[----:B------:R-:W-:Y:S01]  /*4f40*/  PRMT R11, R10, 0x7610, R11 ;  /* 0x000076100a0b7816 */ /* 0x000fe2000000000b */
[----:B------:R-:W-:Y:S01]  /*4f50*/  @P1 STG.E desc[UR36][R6.64+0x400], R21 ;  /* 0x0004001506001986 */ /* 0x000fe2000c101924 */
[----:B------:R-:W-:-:S03]  /*4f60*/  IADD3 R10, R0, 0x800, RZ ;  /* 0x00000800000a7810 */ /* 0x000fc60007ffe0ff */
[----:B------:R-:W-:Y:S04]  /*4f70*/  @P1 STG.E desc[UR36][R6.64+0x800], R23 ;  /* 0x0008001706001986 */ /* 0x000fe8000c101924 */
[----:B------:R-:W-:Y:S04]  /*4f80*/  @P1 STG.E desc[UR36][R6.64+0xc00], R25 ;  /* 0x000c001906001986 */ /* 0x000fe8000c101924 */
[----:B------:R0:W-:Y:S02]  /*4f90*/  STS.U16 [R0+0x600], R11 ;  /* 0x0006000b00007388 */ /* 0x0001e40000000400 */
[----:B0-----:R-:W-:Y:S01]  /*4fa0*/  IMAD.MOV.U32 R0, RZ, RZ, R10 ;  /* 0x000000ffff007224 */ /* 0x001fe200078e000a */
[----:B------:R-:W-:Y:S06]  /*4fb0*/  @!P0 BRA `(.L_x_72) ;  /* 0xfffffffc00788947 */ /* 0x000fec000383ffff */
.L_x_67:
[----:B------:R-:W-:Y:S05]  /*4fc0*/  BSYNC B0 ;  /* 0x0000000000007941 */ /* 0x000fea0003800000 */
.L_x_66:
[----:B------:R-:W-:Y:S01]  /*4fd0*/  IADD3 R37, R108, -0x1, RZ ;  /* 0xffffffff6c257810 */ /* 0x000fe20007ffe0ff */
[----:B------:R-:W2:Y:S01]  /*4fe0*/  S2UR UR5, SR_CgaCtaId ;  /* 0x00000000000579c3 */ /* 0x000ea20000008800 */
[----:B------:R-:W-:Y:S01]  /*4ff0*/  SHF.R.S32.HI R33, RZ, 0x1f, R36 ;  /* 0x0000001fff217819 */ /* 0x000fe20000011424 */
[----:B------:R-:W-:Y:S01]  /*5000*/  UMOV UR4, 0x400 ;  /* 0x0000040000047882 */ /* 0x000fe20000000000 */
[----:B0-----:R-:W-:Y:S01]  /*5010*/  SHF.R.S32.HI R0, RZ, 0x1f, R37 ;  /* 0x0000001fff007819 */ /* 0x001fe20000011425 */
[----:B------:R-:W-:Y:S01]  /*5020*/  UIADD3 UR4, UR4, 0xc0, URZ ;  /* 0x000000c004047890 */ /* 0x000fe2000fffe03f */
[----:B------:R-:W-:Y:S01]  /*5030*/  LEA.HI R33, R33, R36, RZ, 0x3 ;  /* 0x0000002421217211 */ /* 0x000fe200078f18ff */
[----:B------:R-:W-:Y:S01]  /*5040*/  ULDC UR7, c[0x0][0x284] ;  /* 0x0000a10000077ab9 */ /* 0x000fe20000000800 */
[----:B------:R-:W-:Y:S01]  /*5050*/  LEA.HI R0, R0, R37, RZ, 0x5 ;  /* 0x0000002500007211 */ /* 0x000fe200078f28ff */
[----:B------:R-:W-:Y:S01]  /*5060*/  IMAD R32, R109, 0x30, RZ ;  /* 0x000000306d207824 */ /* 0x000fe200078e02ff */
[----:B------:R-:W-:Y:S01]  /*5070*/  LOP3.LUT R35, R33, 0xfffffff8, RZ, 0xc0, !PT ;  /* 0xfffffff821237812 */ /* 0x000fe200078ec0ff */
[----:B------:R-:W-:Y:S01]  /*5080*/  BSSY B0, `(.L_x_73) ;  /* 0x000001e000007945 */ /* 0x000fe20003800000 */
[----:B------:R-:W-:-:S02]  /*5090*/  LOP3.LUT R0, R0, 0xffffffe0, RZ, 0xc0, !PT ;  /* 0xffffffe000007812 */ /* 0x000fc400078ec0ff */
[----:B------:R-:W-:Y:S02]  /*50a0*/  CS2R R22, SRZ ;  /* 0x0000000000167805 */ /* 0x000fe4000001ff00 */
[----:B------:R-:W-:Y:S02]  /*50b0*/  IADD3 R35, -R35, R36, RZ ;  /* 0x0000002423237210 */ /* 0x000fe40007ffe1ff */
[----:B------:R-:W-:Y:S02]  /*50c0*/  CS2R R20, SRZ ;  /* 0x0000000000147805 */ /* 0x000fe4000001ff00 */
[----:B------:R-:W-:Y:S01]  /*50d0*/  SHF.R.S32.HI R33, RZ, 0x3, R33 ;  /* 0x00000003ff217819 */ /* 0x000fe20000011421 */
[----:B------:R-:W-:Y:S01]  /*50e0*/  IMAD.IADD R0, R37, 0x1, -R0 ;  /* 0x0000000125007824 */ /* 0x000fe200078e0a00 */
[----:B------:R-:W-:Y:S02]  /*50f0*/  ISETP.GT.OR P0, PT, R35, 0x5, P2 ;  /* 0x000000052300780c */ /* 0x000fe40001704670 */
[----:B------:R-:W-:-:S02]  /*5100*/  MOV R45, UR7 ;  /* 0x00000007002d7c02 */ /* 0x000fc40008000f00 */
[-C--:B------:R-:W-:Y:S02]  /*5110*/  ISETP.NE.OR P3, PT, R33, R0.reuse, P0 ;  /* 0x000000002100720c */ /* 0x080fe40000765670 */
[----:B------:R-:W-:Y:S01]  /*5120*/  SHF.L.U32 R34, R35, 0x3, RZ ;  /* 0x0000000323227819 */ /* 0x000fe200000006ff */
[----:B--2---:R-:W-:Y:S01]  /*5130*/  ULEA UR4, UR5, UR4, 0x18 ;  /* 0x0000000405047291 */ /* 0x004fe2000f8ec03f */
[----:B------:R-:W-:Y:S02]  /*5140*/  ISETP.NE.AND P1, PT, R33, R0, PT ;  /* 0x000000002100720c */ /* 0x000fe40003f25270 */
[----:B------:R-:W-:Y:S01]  /*5150*/  ISETP.GT.AND P0, PT, R35, 0x5, PT ;  /* 0x000000052300780c */ /* 0x000fe20003f04270 */
[-CC-:B------:R-:W-:Y:S02]  /*5160*/  IMAD R32, R32, R45.reuse, R34.reuse ;  /* 0x0000002d20207224 */ /* 0x180fe400078e0222 */
[----:B----4-:R-:W-:Y:S01]  /*5170*/  IMAD R31, R3, R45, R34 ;  /* 0x0000002d031f7224 */ /* 0x010fe200078e0222 */
[----:B------:R-:W-:-:S02]  /*5180*/  LEA R30, R35, UR4, 0x4 ;  /* 0x00000004231e7c11 */ /* 0x000fc4000f8e20ff */
[----:B------:R-:W-:Y:S02]  /*5190*/  SHF.R.S32.HI R29, RZ, 0x1f, R32 ;  /* 0x0000001fff1d7819 */ /* 0x000fe40000011420 */
[----:B------:R-:W-:Y:S01]  /*51a0*/  SHF.R.S32.HI R28, RZ, 0x1f, R31 ;  /* 0x0000001fff1c7819 */ /* 0x000fe2000001141f */
[----:B------:R-:W-:Y:S06]  /*51b0*/  @P3 BRA `(.L_x_74) ;  /* 0x0000000000283947 */ /* 0x000fec0003800000 */
[----:B------:R-:W-:Y:S01]  /*51c0*/  ULDC.64 UR4, c[0x0][0x240] ;  /* 0x0000900000047ab9 */ /* 0x000fe20000000a00 */
[----:B------:R-:W-:Y:S01]  /*51d0*/  IMAD.MOV.U32 R23, RZ, RZ, RZ ;  /* 0x000000ffff177224 */ /* 0x000fe200078e00ff */
[----:B------:R-:W-:-:S04]  /*51e0*/  ISETP.NE.U32.AND P3, PT, RZ, UR4, PT ;  /* 0x00000004ff007c0c */ /* 0x000fc8000bf65070 */
[----:B------:R-:W-:-:S13]  /*51f0*/  ISETP.NE.AND.EX P3, PT, RZ, UR5, PT, P3 ;  /* 0x00000005ff007c0c */ /* 0x000fda000bf65330 */
[----:B------:R-:W-:Y:S05]  /*5200*/  @!P3 BRA `(.L_x_75) ;  /* 0x000000000010b947 */ /* 0x000fea0003800000 */
[----:B------:R-:W0:Y:S01]  /*5210*/  LDC.64 R20, c[0x0][0x240] ;  /* 0x00009000ff147b82 */ /* 0x000e220000000a00 */
[----:B------:R-:W-:-:S04]  /*5220*/  IMAD R3, R17, 0x30, R34 ;  /* 0x0000003011037824 */ /* 0x000fc800078e0222 */
[----:B0-----:R-:W-:-:S06]  /*5230*/  IMAD.WIDE R20, R3, 0x2, R20 ;  /* 0x0000000203147825 */ /* 0x001fcc00078e0214 */
[----:B------:R-:W5:Y:S02]  /*5240*/  LDG.E.128 R20, desc[UR36][R20.64] ;  /* 0x0000002414147981 */ /* 0x000f64000c1e1d00 */
.L_x_75:
[----:B-----5:R0:W-:Y:S02]  /*5250*/  STS.128 [R30], R20 ;  /* 0x000000141e007388 */ /* 0x0201e40000000c00 */
.L_x_74:
[----:B------:R-:W-:Y:S05]  /*5260*/  BSYNC B0 ;  /* 0x0000000000007941 */ /* 0x000fea0003800000 */
.L_x_73:
[----:B------:R-:W-:Y:S01]  /*5270*/  BAR.SYNC.DEFER_BLOCKING 0x0 ;  /* 0x0000000000007b1d */ /* 0x000fe20000010000 */
[----:B------:R-:W-:Y:S01]  /*5280*/  HFMA2.MMA R44, -RZ, RZ, 0, 0 ;  /* 0x00000000ff2c7435 */ /* 0x000fe200000001ff */
[----:B------:R-:W-:Y:S02]  /*5290*/  CS2R R42, SRZ ;  /* 0x00000000002a7805 */ /* 0x000fe4000001ff00 */
[----:B------:R-:W-:Y:S02]  /*52a0*/  CS2R R38, SRZ ;  /* 0x0000000000267805 */ /* 0x000fe4000001ff00 */
[----:B------:R-:W-:Y:S02]  /*52b0*/  CS2R R40, SRZ ;  /* 0x0000000000287805 */ /* 0x000fe4000001ff00 */
[----:B------:R-:W-:Y:S01]  /*52c0*/  MOV R3, RZ ;  /* 0x000000ff00037202 */ /* 0x000fe20000000f00 */
[----:B------:R-:W-:Y:S01]  /*52d0*/  ULDC UR10, c[0x0][0x284] ;  /* 0x0000a100000a7ab9 */ /* 0x000fe20000000800 */
[----:B------:R-:W-:Y:S01]  /*52e0*/  ULDC UR7, c[0x0][0x288] ;  /* 0x0000a20000077ab9 */ /* 0x000fe20000000800 */
[----:B------:R-:W-:Y:S01]  /*52f0*/  ULDC.64 UR8, c[0x0][0x258] ;  /* 0x0000960000087ab9 */ /* 0x000fe20000000a00 */
[----:B------:R-:W-:Y:S01]  /*5300*/  ULDC.64 UR12, c[0x0][0x250] ;  /* 0x00009400000c7ab9 */ /* 0x000fe20000000a00 */
[----:B------:R-:W-:Y:S04]  /*5310*/  BSSY B0, `(.L_x_76) ;  /* 0x00001cb000007945 */ /* 0x000fe80003800000 */
[----:B------:R-:W-:Y:S05]  /*5320*/  @P0 BRA `(.L_x_77) ;  /* 0x0000001c00240947 */ /* 0x000fea0003800000 */
[----:B------:R-:W-:Y:S01]  /*5330*/  IMAD.IADD R18, R33, 0x1, R111 ;  /* 0x0000000121127824 */ /* 0x000fe200078e026f */
[----:B------:R-:W-:Y:S01]  /*5340*/  VIMNMX R49, R37, R45, PT ;  /* 0x0000002d25317248 */ /* 0x000fe20003fe0100 */
[----:B------:R-:W-:Y:S01]  /*5350*/  ULDC.64 UR4, c[0x0][0x250] ;  /* 0x0000940000047ab9 */ /* 0x000fe20000000a00 */
[----:B------:R-:W-:Y:S01]  /*5360*/  BSSY B1, `(.L_x_78) ;  /* 0x00000bb000017945 */ /* 0x000fe20003800000 */
[----:B------:R-:W-:Y:S01]  /*5370*/  IMAD R0, R18, 0x30, RZ ;  /* 0x0000003012007824 */ /* 0x000fe200078e02ff */
[----:B------:R-:W-:Y:S01]  /*5380*/  MOV R48, UR4 ;  /* 0x0000000400307c02 */ /* 0x000fe20008000f00 */
[----:B------:R-:W-:Y:S01]  /*5390*/  IMAD.MOV.U32 R43, RZ, RZ, RZ ;  /* 0x000000ffff2b7224 */ /* 0x000fe200078e00ff */
[----:B------:R-:W-:Y:S02]  /*53a0*/  MOV R47, UR5 ;  /* 0x00000005002f7c02 */ /* 0x000fe40008000f00 */
[----:B------:R-:W-:Y:S02]  /*53b0*/  IADD3 R4, P3, R32, R0, RZ ;  /* 0x0000000020047210 */ /* 0x000fe40007f7e0ff */
[----:B------:R-:W-:-:S02]  /*53c0*/  LEA R46, R33, UR14, 0x1 ;  /* 0x0000000e212e7c11 */ /* 0x000fc4000f8e08ff */
[----:B------:R-:W-:Y:S02]  /*53d0*/  LEA.HI.X.SX32 R0, R0, R29, 0x1, P3 ;  /* 0x0000001d00007211 */ /* 0x000fe400018f0eff */
[----:B------:R-:W-:Y:S02]  /*53e0*/  ISETP.GE.AND P3, PT, R18, R49, PT ;  /* 0x000000311200720c */ /* 0x000fe40003f66270 */
[----:B------:R-:W-:-:S04]  /*53f0*/  LEA R24, P4, R4, R48, 0x1 ;  /* 0x0000003004187211 */ /* 0x000fc800078808ff */
[----:B------:R-:W-:-:S07]  /*5400*/  LEA.HI.X R25, R4, R47, R0, 0x1, P4 ;  /* 0x0000002f04197211 */ /* 0x000fce00020f0c00 */
[----:B------:R-:W-:Y:S05]  /*5410*/  @P3 BRA `(.L_x_79) ;  /* 0x0000000800bc3947 */ /* 0x000fea0003800000 */
[----:B-1----:R-:W1:Y:S01]  /*5420*/  LDC R7, c[0x0][0x288] ;  /* 0x0000a200ff077b82 */ /* 0x002e620000000800 */
[----:B------:R-:W-:Y:S01]  /*5430*/  LOP3.LUT R0, RZ, R45, RZ, 0x33, !PT ;  /* 0x0000002dff007212 */ /* 0x000fe200078e33ff */
[----:B------:R-:W-:Y:S01]  /*5440*/  BSSY B2, `(.L_x_80) ;  /* 0x0000044000027945 */ /* 0x000fe20003800000 */
[----:B------:R-:W-:Y:S02]  /*5450*/  IADD3 R5, -R108, RZ, RZ ;  /* 0x000000ff6c057210 */ /* 0x000fe40007ffe1ff */
[----:B------:R-:W-:Y:S02]  /*5460*/  CS2R R38, SRZ ;  /* 0x0000000000267805 */ /* 0x000fe4000001ff00 */
[----:B------:R-:W-:Y:S02]  /*5470*/  CS2R R40, SRZ ;  /* 0x0000000000287805 */ /* 0x000fe4000001ff00 */
[----:B------:R-:W-:Y:S02]  /*5480*/  MOV R44, RZ ;  /* 0x000000ff002c7202 */ /* 0x000fe40000000f00 */
[----:B------:R-:W-:Y:S01]  /*5490*/  CS2R R42, SRZ ;  /* 0x00000000002a7805 */ /* 0x000fe2000001ff00 */
[----:B------:R-:W2:Y:S01]  /*54a0*/  LDC.64 R26, c[0x0][0x2e8] ;  /* 0x0000ba00ff1a7b82 */ /* 0x000ea20000000a00 */
[----:B------:R-:W-:-:S02]  /*54b0*/  VIMNMX R5, R0, R5, !PT ;  /* 0x0000000500057248 */ /* 0x000fc40007fe0100 */
[----:B------:R-:W-:-:S04]  /*54c0*/  IADD3 R0, -R111, -0x2, -R33 ;  /* 0xfffffffe6f007810 */ /* 0x000fc80007ffe921 */
[----:B------:R-:W-:Y:S01]  /*54d0*/  IADD3 R50, R0, -R5, RZ ;  /* 0x8000000500327210 */ /* 0x000fe20007ffe0ff */
[----:B------:R-:W-:-:S03]  /*54e0*/  IMAD.MOV.U32 R0, RZ, RZ, R18 ;  /* 0x000000ffff007224 */ /* 0x000fc600078e0012 */
[----:B------:R-:W-:Y:S01]  /*54f0*/  LOP3.LUT P3, RZ, R50, 0x20, RZ, 0xc0, !PT ;  /* 0x0000002032ff7812 */ /* 0x000fe2000786c0ff */
[----:B-1----:R-:W-:-:S04]  /*5500*/  IMAD R3, R16, R7, R17 ;  /* 0x0000000710037224 */ /* 0x002fc800078e0211 */
[----:B------:R-:W-:-:S04]  /*5510*/  IMAD R3, R3, 0x30, R34 ;  /* 0x0000003003037824 */ /* 0x000fc800078e0222 */
[----:B--2---:R-:W-:Y:S01]  /*5520*/  IMAD.WIDE R26, R3, 0x2, R26 ;  /* 0x00000002031a7825 */ /* 0x004fe200078e021a */
[----:B------:R-:W-:-:S03]  /*5530*/  HFMA2.MMA R3, -RZ, RZ, 0, 0 ;  /* 0x00000000ff037435 */ /* 0x000fc600000001ff */
[----:B------:R-:W-:Y:S08]  /*5540*/  @P3 BRA `(.L_x_81) ;  /* 0x0000000000cc3947 */ /* 0x000ff00003800000 */
[----:B------:R-:W-:Y:S01]  /*5550*/  IMAD R5, R2, R45, RZ ;  /* 0x0000002d02057224 */ /* 0x000fe200078e02ff */
[----:B------:R-:W-:Y:S01]  /*5560*/  SHF.R.S32.HI R0, RZ, 0x1f, R18 ;  /* 0x0000001fff007819 */ /* 0x000fe20000011412 */
[----:B------:R-:W-:-:S03]  /*5570*/  ULDC.64 UR4, c[0x0][0x258] ;  /* 0x0000960000047ab9 */ /* 0x000fc60000000a00 */
[----:B------:R-:W-:-:S04]  /*5580*/  IADD3 R3, P2, R5, R18, RZ ;  /* 0x0000001205037210 */ /* 0x000fc80007f5e0ff */
[----:B------:R-:W-:Y:S02]  /*5590*/  LEA.HI.X.SX32 R0, R5, R0, 0x1, P2 ;  /* 0x0000000005007211 */ /* 0x000fe400010f0eff */
[----:B------:R-:W-:Y:S01]  /*55a0*/  LEA R4, P2, R3, UR4, 0x2 ;  /* 0x0000000403047c11 */ /* 0x000fe2000f8410ff */
[----:B------:R-:W-:-:S03]  /*55b0*/  ULDC UR4, c[0x0][0x29c] ;  /* 0x0000a70000047ab9 */ /* 0x000fc60000000800 */
[----:B------:R-:W-:-:S05]  /*55c0*/  LEA.HI.X R5, R3, UR5, R0, 0x2, P2 ;  /* 0x0000000503057c11 */ /* 0x000fca00090f1400 */
[----:B------:R-:W2:Y:S02]  /*55d0*/  LDG.E R4, desc[UR36][R4.64] ;  /* 0x0000002404047981 */ /* 0x000ea4000c1e1900 */
[----:B--2---:R-:W-:-:S04]  /*55e0*/  IMAD R0, R4, R7, RZ ;  /* 0x0000000704007224 */ /* 0x004fc800078e02ff */
[----:B------:R-:W-:-:S04]  /*55f0*/  IMAD R0, R0, R45, R18 ;  /* 0x0000002d00007224 */ /* 0x000fc800078e0212 */
[----:B------:R-:W-:-:S05]  /*5600*/  IMAD R0, R0, 0x30, RZ ;  /* 0x0000003000007824 */ /* 0x000fca00078e02ff */
[----:B------:R-:W-:-:S04]  /*5610*/  IADD3 R3, P2, R31, R0, RZ ;  /* 0x000000001f037210 */ /* 0x000fc80007f5e0ff */
[----:B------:R-:W-:Y:S02]  /*5620*/  LEA.HI.X.SX32 R0, R0, R28, 0x1, P2 ;  /* 0x0000001c00007211 */ /* 0x000fe400010f0eff */
[----:B------:R-:W-:-:S04]  /*5630*/  LEA R12, P2, R3, R48, 0x1 ;  /* 0x00000030030c7211 */ /* 0x000fc800078408ff */
[----:B------:R-:W-:Y:S02]  /*5640*/  LEA.HI.X R13, R3, R47, R0, 0x1, P2 ;  /* 0x0000002f030d7211 */ /* 0x000fe400010f0c00 */
[----:B------:R-:W1:Y:S04]  /*5650*/  LDS.U16 R0, [R46] ;  /* 0x000000002e007984 */ /* 0x000e680000000400 */
[----:B------:R-:W5:Y:S01]  /*5660*/  LDG.E.128 R12, desc[UR36][R12.64] ;  /* 0x000000240c0c7981 */ /* 0x000f62000c1e1d00 */
[----:B------:R-:W-:-:S06]  /*5670*/  UISETP.NE.AND UP0, UPT, UR4, URZ, UPT ;  /* 0x0000003f0400728c */ /* 0x000fcc000bf05270 */
[----:B------:R-:W-:Y:S01]  /*5680*/  PLOP3.LUT P2, PT, PT, PT, UP0, 0x80, 0x0 ;  /* 0x000000000000781c */ /* 0x000fe20003f4f008 */
[----:B-1----:R-:W-:-:S12]  /*5690*/  HADD2.F32 R0, -RZ, R0.H0_H0 ;  /* 0x20000000ff007230 */ /* 0x002fd80000004100 */
[----:B------:R-:W-:Y:S05]  /*56a0*/  @P2 BRA `(.L_x_82) ;  /* 0x0000000000302947 */ /* 0x000fea0003800000 */
[----:B------:R-:W-:Y:S01]  /*56b0*/  ISETP.NE.AND P5, PT, R110, RZ, PT ;  /* 0x000000ff6e00720c */ /* 0x000fe20003fa5270 */
[----:B------:R-:W1:-:S12]  /*56c0*/  LDS.128 R8, [R30] ;  /* 0x000000001e087984 */ /* 0x000e580000000c00 */
[----:B------:R-:W2:Y:S01]  /*56d0*/  @P5 LDG.E.128 R4, desc[UR36][R26.64] ;  /* 0x000000241a045981 */ /* 0x000ea2000c1e1d00 */
[----:B-1---5:R-:W-:Y:S01]  /*56e0*/  HFMA2.MMA R12, R12, 1, 1, R8 ;  /* 0x3c003c000c0c7835 */ /* 0x022fe20000000008 */
[----:B------:R-:W-:Y:S01]  /*56f0*/  HADD2 R13, R13, R9 ;  /* 0x000000090d0d7230 */ /* 0x000fe20000000000 */
[----:B------:R-:W-:Y:S01]  /*5700*/  HFMA2.MMA R14, R14, 1, 1, R10 ;  /* 0x3c003c000e0e7835 */ /* 0x000fe2000000000a */
[----:B------:R-:W-:-:S04]  /*5710*/  HADD2 R15, R15, R11 ;  /* 0x0000000b0f0f7230 */ /* 0x000fc80000000000 */
[----:B--2---:R-:W-:-:S03]  /*5720*/  @P5 HFMA2.MMA R13, R13, R5, -RZ ;  /* 0x000000050d0d5235 */ /* 0x004fc600001000ff */
[----:B------:R-:W-:Y:S01]  /*5730*/  @P5 HMUL2 R12, R12, R4 ;  /* 0x000000040c0c5232 */ /* 0x000fe20000000000 */
[----:B------:R-:W-:Y:S01]  /*5740*/  @P5 HFMA2.MMA R15, R15, R7, -RZ ;  /* 0x000000070f0f5235 */ /* 0x000fe200001000ff */
[----:B------:R-:W-:-:S06]  /*5750*/  @P5 HMUL2 R14, R14, R6 ;  /* 0x000000060e0e5232 */ /* 0x000fcc0000000000 */
[----:B------:R1:W-:Y:S04]  /*5760*/  STG.E.128 desc[UR36][R24.64], R12 ;  /* 0x0000000c18007986 */ /* 0x0003e8000c101d24 */
.L_x_82:
[--C-:B-----5:R-:W-:Y:S02]  /*5770*/  HADD2.F32 R5, -RZ, R13.reuse.H0_H0 ;  /* 0x2000000dff057230 */ /* 0x120fe40000004100 */
[----:B------:R-:W-:Y:S02]  /*5780*/  HADD2.F32 R7, -RZ, R13.H1_H1 ;  /* 0x3000000dff077230 */ /* 0x000fe40000004100 */
[--C-:B------:R-:W-:Y:S02]  /*5790*/  HADD2.F32 R39, -RZ, R12.reuse.H0_H0 ;  /* 0x2000000cff277230 */ /* 0x100fe40000004100 */
[----:B------:R-:W-:Y:S02]  /*57a0*/  HADD2.F32 R3, -RZ, R12.H1_H1 ;  /* 0x3000000cff037230 */ /* 0x000fe40000004100 */
[C---:B------:R-:W-:Y:S01]  /*57b0*/  FFMA.FTZ R40, R0.reuse, R7, RZ ;  /* 0x0000000700287223 */ /* 0x040fe200000100ff */
[----:B-1----:R-:W-:Y:S02]  /*57c0*/  HADD2.F32 R13, -RZ, R15.H0_H0 ;  /* 0x2000000fff0d7230 */ /* 0x002fe40000004100 */
[----:B------:R-:W-:Y:S01]  /*57d0*/  FFMA.FTZ R38, R0, R39, RZ ;  /* 0x0000002700267223 */ /* 0x000fe200000100ff */
[----:B------:R-:W-:-:S02]  /*57e0*/  HADD2.F32 R9, -RZ, R14.H0_H0 ;  /* 0x2000000eff097230 */ /* 0x000fc40000004100 */
[C---:B------:R-:W-:Y:S01]  /*57f0*/  FFMA.FTZ R41, R0.reuse, R3, RZ ;  /* 0x0000000300297223 */ /* 0x040fe200000100ff */
[----:B------:R-:W-:Y:S02]  /*5800*/  HADD2.F32 R11, -RZ, R14.H1_H1 ;  /* 0x3000000eff0b7230 */ /* 0x000fe40000004100 */
[C---:B------:R-:W-:Y:S01]  /*5810*/  FFMA.FTZ R3, R0.reuse, R5, RZ ;  /* 0x0000000500037223 */ /* 0x040fe200000100ff */
[----:B------:R-:W-:Y:S02]  /*5820*/  HADD2.F32 R15, -RZ, R15.H1_H1 ;  /* 0x3000000fff0f7230 */ /* 0x000fe40000004100 */
[C---:B------:R-:W-:Y:S01]  /*5830*/  FFMA.FTZ R39, R0.reuse, R9, RZ ;  /* 0x0000000900277223 */ /* 0x040fe200000100ff */
[C---:B------:R-:W-:Y:S01]  /*5840*/  FFMA.FTZ R42, R0.reuse, R13, RZ ;  /* 0x0000000d002a7223 */ /* 0x040fe200000100ff */
[C---:B------:R-:W-:Y:S01]  /*5850*/  FFMA.FTZ R44, R0.reuse, R11, RZ ;  /* 0x0000000b002c7223 */ /* 0x040fe200000100ff */
[----:B------:R-:W-:Y:S01]  /*5860*/  FFMA.FTZ R43, R0, R15, RZ ;  /* 0x0000000f002b7223 */ /* 0x000fe200000100ff */
[----:B------:R-:W-:-:S07]  /*5870*/  VIADD R0, R18, 0x20 ;  /* 0x0000002012007836 */ /* 0x000fce0000000000 */
.L_x_81:
[----:B------:R-:W-:Y:S05]  /*5880*/  BSYNC B2 ;  /* 0x0000000000027941 */ /* 0x000fea0003800000 */
.L_x_80:
[----:B------:R-:W-:-:S13]  /*5890*/  LOP3.LUT P3, RZ, R50, 0xffffffe0, RZ, 0xc0, !PT ;  /* 0xffffffe032ff7812 */ /* 0x000fda000786c0ff */
[----:B------:R-:W-:Y:S05]  /*58a0*/  @!P3 BRA `(.L_x_79) ;  /* 0x000000040098b947 */ /* 0x000fea0003800000 */
[----:B------:R-:W-:Y:S01]  /*58b0*/  ULDC UR4, c[0x0][0x29c] ;  /* 0x0000a70000047ab9 */ /* 0x000fe20000000800 */
[----:B------:R-:W-:Y:S01]  /*58c0*/  IMAD R63, R2, R45, RZ ;  /* 0x0000002d023f7224 */ /* 0x000fe200078e02ff */
[----:B------:R-:W-:-:S06]  /*58d0*/  UISETP.NE.AND UP0, UPT, UR4, URZ, UPT ;  /* 0x0000003f0400728c */ /* 0x000fcc000bf05270 */
[----:B------:R-:W-:-:S13]  /*58e0*/  PLOP3.LUT P2, PT, PT, PT, UP0, 0x80, 0x0 ;  /* 0x000000000000781c */ /* 0x000fda0003f4f008 */
.L_x_85:
[----:B------:R-:W-:Y:S02]  /*58f0*/  SHF.R.S32.HI R4, RZ, 0x1f, R0 ;  /* 0x0000001fff047819 */ /* 0x000fe40000011400 */
[C---:B------:R-:W-:Y:S02]  /*5900*/  IADD3 R5, P3, R63.reuse, R0, RZ ;  /* 0x000000003f057210 */ /* 0x040fe40007f7e0ff */
[----:B------:R-:W-:Y:S02]  /*5910*/  ISETP.NE.AND P5, PT, R110, RZ, PT ;  /* 0x000000ff6e00720c */ /* 0x000fe40003fa5270 */
[----:B------:R-:W-:Y:S02]  /*5920*/  LEA.HI.X.SX32 R4, R63, R4, 0x1, P3 ;  /* 0x000000043f047211 */ /* 0x000fe400018f0eff */
[----:B------:R-:W-:-:S04]  /*5930*/  LEA R52, P3, R5, UR8, 0x2 ;  /* 0x0000000805347c11 */ /* 0x000fc8000f8610ff */
[----:B------:R-:W-:-:S05]  /*5940*/  LEA.HI.X R53, R5, UR9, R4, 0x2, P3 ;  /* 0x0000000905357c11 */ /* 0x000fca00098f1404 */
[----:B------:R-:W2:Y:S01]  /*5950*/  LDG.E R4, desc[UR36][R52.64] ;  /* 0x0000002434047981 */ /* 0x000ea2000c1e1900 */
[----:B------:R-:W-:Y:S01]  /*5960*/  MOV R45, UR10 ;  /* 0x0000000a002d7c02 */ /* 0x000fe20008000f00 */
[----:B------:R-:W-:Y:S01]  /*5970*/  IMAD R5, R0, 0x30, RZ ;  /* 0x0000003000057824 */ /* 0x000fe200078e02ff */
[----:B------:R-:W-:Y:S01]  /*5980*/  MOV R48, UR12 ;  /* 0x0000000c00307c02 */ /* 0x000fe20008000f00 */
[----:B------:R-:W-:-:S03]  /*5990*/  IMAD.U32 R47, RZ, RZ, UR13 ;  /* 0x0000000dff2f7e24 */ /* 0x000fc6000f8e00ff */
[----:B------:R-:W-:-:S04]  /*59a0*/  IADD3 R6, P4, R32, R5, RZ ;  /* 0x0000000520067210 */ /* 0x000fc80007f9e0ff */
[----:B------:R-:W-:Y:S02]  /*59b0*/  LEA.HI.X.SX32 R5, R5, R29, 0x1, P4 ;  /* 0x0000001d05057211 */ /* 0x000fe400020f0eff */
[----:B------:R-:W-:-:S04]  /*59c0*/  LEA R50, P4, R6, R48, 0x1 ;  /* 0x0000003006327211 */ /* 0x000fc800078808ff */
[----:B------:R-:W-:Y:S01]  /*59d0*/  LEA.HI.X R51, R6, R47, R5, 0x1, P4 ;  /* 0x0000002f06337211 */ /* 0x000fe200020f0c05 */
[----:B--2---:R-:W-:-:S04]  /*59e0*/  IMAD R4, R4, UR7, RZ ;  /* 0x0000000704047c24 */ /* 0x004fc8000f8e02ff */
[----:B------:R-:W-:-:S04]  /*59f0*/  IMAD R4, R4, R45, R0 ;  /* 0x0000002d04047224 */ /* 0x000fc800078e0200 */
[----:B------:R-:W-:-:S05]  /*5a00*/  IMAD R4, R4, 0x30, RZ ;  /* 0x0000003004047824 */ /* 0x000fca00078e02ff */
[----:B------:R-:W-:-:S04]  /*5a10*/  IADD3 R7, P3, R31, R4, RZ ;  /* 0x000000041f077210 */ /* 0x000fc80007f7e0ff */
[----:B------:R-:W-:Y:S02]  /*5a20*/  LEA.HI.X.SX32 R8, R4, R28, 0x1, P3 ;  /* 0x0000001c04087211 */ /* 0x000fe400018f0eff */
[----:B------:R-:W-:-:S04]  /*5a30*/  LEA R4, P3, R7, R48, 0x1 ;  /* 0x0000003007047211 */ /* 0x000fc800078608ff */
[----:B------:R-:W-:-:S06]  /*5a40*/  LEA.HI.X R5, R7, R47, R8, 0x1, P3 ;  /* 0x0000002f07057211 */ /* 0x000fcc00018f0c08 */
[----:B------:R-:W5:Y:S01]  /*5a50*/  LDG.E.128 R4, desc[UR36][R4.64] ;  /* 0x0000002404047981 */ /* 0x000f62000c1e1d00 */
[----:B------:R-:W-:Y:S05]  /*5a60*/  @P2 BRA `(.L_x_83) ;  /* 0x00000000002c2947 */ /* 0x000fea0003800000 */
[----:B------:R-:W2:Y:S04]  /*5a70*/  @P5 LDG.E.128 R8, desc[UR36][R26.64] ;  /* 0x000000241a085981 */ /* 0x000ea8000c1e1d00 */
[----:B------:R-:W1:Y:S02]  /*5a80*/  LDS.128 R12, [R30] ;  /* 0x000000001e0c7984 */ /* 0x000e640000000c00 */
        /* <DEDUP_REMOVED lines=9> */
.L_x_83:
[----:B------:R-:W2:Y:S01]  /*5b20*/  LDG.E R52, desc[UR36][R52.64+0x80] ;  /* 0x0000802434347981 */ /* 0x000ea2000c1e1900 */
[----:B------:R-:W-:Y:S02]  /*5b30*/  MOV R9, 0x30 ;  /* 0x0000003000097802 */ /* 0x000fe40000000f00 */
[----:B------:R-:W-:-:S04]  /*5b40*/  IADD3 R12, R0, -R111, RZ ;  /* 0x8000006f000c7210 */ /* 0x000fc80007ffe0ff */
[----:B------:R-:W-:-:S05]  /*5b50*/  LEA R54, R12, UR14, 0x1 ;  /* 0x0000000e0c367c11 */ /* 0x000fca000f8e08ff */
[----:B------:R-:W3:Y:S01]  /*5b60*/  LDS.U16 R12, [R54] ;  /* 0x00000000360c7984 */ /* 0x000ee20000000400 */
[----:B--2---:R-:W-:-:S04]  /*5b70*/  IMAD R8, R52, UR7, RZ ;  /* 0x0000000734087c24 */ /* 0x004fc8000f8e02ff */
[----:B------:R-:W-:-:S04]  /*5b80*/  IMAD R8, R8, R45, R0 ;  /* 0x0000002d08087224 */ /* 0x000fc800078e0200 */
[----:B------:R-:W-:-:S05]  /*5b90*/  IMAD R8, R8, R9, 0x600 ;  /* 0x0000060008087424 */ /* 0x000fca00078e0209 */
[----:B------:R-:W-:-:S04]  /*5ba0*/  IADD3 R9, P3, R31, R8, RZ ;  /* 0x000000081f097210 */ /* 0x000fc80007f7e0ff */
[----:B------:R-:W-:Y:S02]  /*5bb0*/  LEA.HI.X.SX32 R10, R8, R28, 0x1, P3 ;  /* 0x0000001c080a7211 */ /* 0x000fe400018f0eff */
[----:B------:R-:W-:-:S04]  /*5bc0*/  LEA R8, P3, R9, R48, 0x1 ;  /* 0x0000003009087211 */ /* 0x000fc800078608ff */
[----:B------:R-:W-:-:S06]  /*5bd0*/  LEA.HI.X R9, R9, R47, R10, 0x1, P3 ;  /* 0x0000002f09097211 */ /* 0x000fcc00018f0c0a */
[----:B------:R-:W5:Y:S01]  /*5be0*/  LDG.E.128 R8, desc[UR36][R8.64] ;  /* 0x0000002408087981 */ /* 0x000f62000c1e1d00 */
[----:B---3--:R-:W-:Y:S02]  /*5bf0*/  HADD2.F32 R13, -RZ, R12.H0_H0 ;  /* 0x2000000cff0d7230 */ /* 0x008fe40000004100 */
[----:B-----5:R-:W-:Y:S02]  /*5c00*/  HADD2.F32 R12, -RZ, R4.H0_H0 ;  /* 0x20000004ff0c7230 */ /* 0x020fe40000004100 */
[----:B------:R-:W-:Y:S02]  /*5c10*/  HADD2.F32 R14, -RZ, R5.H0_H0 ;  /* 0x20000005ff0e7230 */ /* 0x000fe40000004100 */
[--C-:B------:R-:W-:Y:S02]  /*5c20*/  HADD2.F32 R52, -RZ, R6.reuse.H0_H0 ;  /* 0x20000006ff347230 */ /* 0x100fe40000004100 */
[----:B------:R-:W-:Y:S01]  /*5c30*/  FFMA.FTZ R56, R13, R12, R38 ;  /* 0x0000000c0d387223 */ /* 0x000fe20000010026 */
[----:B------:R-:W-:-:S02]  /*5c40*/  HADD2.F32 R15, -RZ, R6.H1_H1 ;  /* 0x30000006ff0f7230 */ /* 0x000fc40000004100 */
[C---:B------:R-:W-:Y:S01]  /*5c50*/  FFMA.FTZ R55, R13.reuse, R14, R3 ;  /* 0x0000000e0d377223 */ /* 0x040fe20000010003 */
[----:B-1----:R-:W-:Y:S02]  /*5c60*/  HADD2.F32 R4, -RZ, R4.H1_H1 ;  /* 0x30000004ff047230 */ /* 0x002fe40000004100 */
[C---:B------:R-:W-:Y:S01]  /*5c70*/  FFMA.FTZ R39, R13.reuse, R52, R39 ;  /* 0x000000340d277223 */ /* 0x040fe20000010027 */
[----:B------:R-:W-:Y:S02]  /*5c80*/  HADD2.F32 R5, -RZ, R5.H1_H1 ;  /* 0x30000005ff057230 */ /* 0x000fe40000004100 */
[C---:B------:R-:W-:Y:S01]  /*5c90*/  FFMA.FTZ R59, R13.reuse, R15, R44 ;  /* 0x0000000f0d3b7223 */ /* 0x040fe2000001002c */
[--C-:B------:R-:W-:Y:S02]  /*5ca0*/  HADD2.F32 R53, -RZ, R7.reuse.H0_H0 ;  /* 0x20000007ff357230 */ /* 0x100fe40000004100 */
[----:B------:R-:W-:Y:S01]  /*5cb0*/  FFMA.FTZ R41, R13, R4, R41 ;  /* 0x000000040d297223 */ /* 0x000fe20000010029 */
[----:B------:R-:W-:-:S02]  /*5cc0*/  HADD2.F32 R6, -RZ, R7.H1_H1 ;  /* 0x30000007ff067230 */ /* 0x000fc40000004100 */
[C---:B------:R-:W-:Y:S01]  /*5cd0*/  FFMA.FTZ R57, R13.reuse, R5, R40 ;  /* 0x000000050d397223 */ /* 0x040fe20000010028 */
[C---:B------:R-:W-:Y:S02]  /*5ce0*/  FFMA.FTZ R53, R13.reuse, R53, R42 ;  /* 0x000000350d357223 */ /* 0x040fe4000001002a */
[----:B------:R-:W-:Y:S01]  /*5cf0*/  FFMA.FTZ R61, R13, R6, R43 ;  /* 0x000000060d3d7223 */ /* 0x000fe2000001002b */
[----:B------:R-:W-:Y:S06]  /*5d00*/  @P2 BRA `(.L_x_84) ;  /* 0x00000000002c2947 */ /* 0x000fec0003800000 */
[----:B------:R-:W2:Y:S04]  /*5d10*/  @P5 LDG.E.128 R4, desc[UR36][R26.64] ;  /* 0x000000241a045981 */ /* 0x000ea8000c1e1d00 */
[----:B------:R-:W1:Y:S02]  /*5d20*/  LDS.128 R12, [R30] ;  /* 0x000000001e0c7984 */ /* 0x000e640000000c00 */
[----:B-1----:R-:W-:Y:S01]  /*5d30*/  HFMA2.MMA R8, R8, 1, 1, R12 ;  /* 0x3c003c0008087835 */ /* 0x002fe2000000000c */
        /* <DEDUP_REMOVED lines=8> */
.L_x_84:
[----:B------:R-:W2:Y:S01]  /*5dc0*/  LDS.U16 R3, [R54+0x40] ;  /* 0x0000400036037984 */ /* 0x000ea20000000400 */
[----:B------:R-:W-:Y:S02]  /*5dd0*/  VIADD R0, R0, 0x40 ;  /* 0x0000004000007836 */ /* 0x000fe40000000000 */
[----:B------:R-:W-:Y:S02]  /*5de0*/  HADD2.F32 R38, -RZ, R8.H0_H0 ;  /* 0x20000008ff267230 */ /* 0x000fe40000004100 */
[----:B------:R-:W-:Y:S01]  /*5df0*/  HADD2.F32 R6, -RZ, R10.H0_H0 ;  /* 0x2000000aff067230 */ /* 0x000fe20000004100 */
[----:B------:R-:W-:Y:S01]  /*5e00*/  ISETP.GE.AND P3, PT, R0, R49, PT ;  /* 0x000000310000720c */ /* 0x000fe20003f66270 */
[----:B-1----:R-:W-:Y:S02]  /*5e10*/  HADD2.F32 R8, -RZ, R8.H1_H1 ;  /* 0x30000008ff087230 */ /* 0x002fe40000004100 */
[--C-:B------:R-:W-:Y:S02]  /*5e20*/  HADD2.F32 R4, -RZ, R9.reuse.H0_H0 ;  /* 0x20000009ff047230 */ /* 0x100fe40000004100 */
[----:B------:R-:W-:-:S02]  /*5e30*/  HADD2.F32 R40, -RZ, R9.H1_H1 ;  /* 0x30000009ff287230 */ /* 0x000fc40000004100 */
[----:B------:R-:W-:Y:S02]  /*5e40*/  HADD2.F32 R10, -RZ, R10.H1_H1 ;  /* 0x3000000aff0a7230 */ /* 0x000fe40000004100 */
[--C-:B------:R-:W-:Y:S02]  /*5e50*/  HADD2.F32 R42, -RZ, R11.reuse.H0_H0 ;  /* 0x2000000bff2a7230 */ /* 0x100fe40000004100 */
[----:B------:R-:W-:Y:S02]  /*5e60*/  HADD2.F32 R12, -RZ, R11.H1_H1 ;  /* 0x3000000bff0c7230 */ /* 0x000fe40000004100 */
[----:B--2---:R-:W-:-:S05]  /*5e70*/  HADD2.F32 R43, -RZ, R3.H0_H0 ;  /* 0x20000003ff2b7230 */ /* 0x004fca0000004100 */
[C---:B------:R-:W-:Y:S01]  /*5e80*/  FFMA.FTZ R38, R43.reuse, R38, R56 ;  /* 0x000000262b267223 */ /* 0x040fe20000010038 */
[C---:B------:R-:W-:Y:S01]  /*5e90*/  FFMA.FTZ R41, R43.reuse, R8, R41 ;  /* 0x000000082b297223 */ /* 0x040fe20000010029 */
[C---:B------:R-:W-:Y:S01]  /*5ea0*/  FFMA.FTZ R3, R43.reuse, R4, R55 ;  /* 0x000000042b037223 */ /* 0x040fe20000010037 */
[C---:B------:R-:W-:Y:S01]  /*5eb0*/  FFMA.FTZ R40, R43.reuse, R40, R57 ;  /* 0x000000282b287223 */ /* 0x040fe20000010039 */
[C---:B------:R-:W-:Y:S01]  /*5ec0*/  FFMA.FTZ R39, R43.reuse, R6, R39 ;  /* 0x000000062b277223 */ /* 0x040fe20000010027 */
[C---:B------:R-:W-:Y:S01]  /*5ed0*/  FFMA.FTZ R44, R43.reuse, R10, R59 ;  /* 0x0000000a2b2c7223 */ /* 0x040fe2000001003b */
[C---:B------:R-:W-:Y:S01]  /*5ee0*/  FFMA.FTZ R42, R43.reuse, R42, R53 ;  /* 0x0000002a2b2a7223 */ /* 0x040fe20000010035 */
[----:B------:R-:W-:Y:S01]  /*5ef0*/  FFMA.FTZ R43, R43, R12, R61 ;  /* 0x0000000c2b2b7223 */ /* 0x000fe2000001003d */
[----:B------:R-:W-:Y:S06]  /*5f00*/  @!P3 BRA `(.L_x_85) ;  /* 0xfffffff80078b947 */ /* 0x000fec000383ffff */
.L_x_79:
[----:B------:R-:W-:Y:S05]  /*5f10*/  BSYNC B1 ;  /* 0x0000000000017941 */ /* 0x000fea0003800000 */
.L_x_78:
[----:B------:R-:W-:-:S13]  /*5f20*/  ISETP.GE.AND P3, PT, R18, R37, PT ;  /* 0x000000251200720c */ /* 0x000fda0003f66270 */
[----:B------:R-:W-:Y:S05]  /*5f30*/  @P3 BRA `(.L_x_77) ;  /* 0x0000001000203947 */ /* 0x000fea0003800000 */
[----:B-1----:R-:W1:Y:S01]  /*5f40*/  LDC R7, c[0x0][0x288] ;  /* 0x0000a200ff077b82 */ /* 0x002e620000000800 */
[----:B------:R-:W-:Y:S01]  /*5f50*/  IADD3 R0, -R33, -0x2, R108 ;  /* 0xfffffffe21007810 */ /* 0x000fe20007ffe16c */
[----:B------:R-:W-:Y:S03]  /*5f60*/  BSSY B1, `(.L_x_86) ;  /* 0x0000055000017945 */ /* 0x000fe60003800000 */
[----:B------:R-:W-:-:S03]  /*5f70*/  IADD3 R0, R0, -R111, RZ ;  /* 0x8000006f00007210 */ /* 0x000fc60007ffe0ff */
[----:B------:R-:W2:Y:S01]  /*5f80*/  LDC.64 R26, c[0x0][0x2e8] ;  /* 0x0000ba00ff1a7b82 */ /* 0x000ea20000000a00 */
[----:B------:R-:W-:Y:S01]  /*5f90*/  LOP3.LUT P3, RZ, R0, 0x20, RZ, 0xc0, !PT ;  /* 0x0000002000ff7812 */ /* 0x000fe2000786c0ff */
[----:B-1----:R-:W-:-:S04]  /*5fa0*/  IMAD R5, R16, R7, R17 ;  /* 0x0000000710057224 */ /* 0x002fc800078e0211 */
[----:B------:R-:W-:-:S04]  /*5fb0*/  IMAD R5, R5, 0x30, R34 ;  /* 0x0000003005057824 */ /* 0x000fc800078e0222 */
[----:B--2---:R-:W-:-:S04]  /*5fc0*/  IMAD.WIDE R26, R5, 0x2, R26 ;  /* 0x00000002051a7825 */ /* 0x004fc800078e021a */
[----:B------:R-:W-:Y:S05]  /*5fd0*/  @P3 BRA `(.L_x_87) ;  /* 0x0000000400343947 */ /* 0x000fea0003800000 */
[----:B------:R-:W-:Y:S01]  /*5fe0*/  ISETP.GE.AND P3, PT, R18, R45, PT ;  /* 0x0000002d1200720c */ /* 0x000fe20003f66270 */
[----:B------:R-:W-:-:S12]  /*5ff0*/  BSSY B2, `(.L_x_88) ;  /* 0x000004a000027945 */ /* 0x000fd80003800000 */
[----:B------:R-:W-:Y:S05]  /*6000*/  @!P3 BRA `(.L_x_89) ;  /* 0x000000040020b947 */ /* 0x000fea0003800000 */
[----:B------:R-:W-:Y:S01]  /*6010*/  IABS R9, R45 ;  /* 0x0000002d00097213 */ /* 0x000fe20000000000 */
[----:B------:R-:W-:Y:S01]  /*6020*/  ULDC.64 UR4, c[0x0][0x258] ;  /* 0x0000960000047ab9 */ /* 0x000fe20000000a00 */
[----:B------:R-:W-:Y:S01]  /*6030*/  IABS R10, R18 ;  /* 0x00000012000a7213 */ /* 0x000fe20000000000 */
[----:B------:R-:W1:Y:S01]  /*6040*/  LDS.U16 R46, [R46] ;  /* 0x000000002e2e7984 */ /* 0x000e620000000400 */
[----:B------:R-:W2:Y:S01]  /*6050*/  I2F.RP R6, R9 ;  /* 0x0000000900067306 */ /* 0x000ea20000209400 */
[----:B------:R-:W-:Y:S02]  /*6060*/  ISETP.GE.AND P3, PT, R18, RZ, PT ;  /* 0x000000ff1200720c */ /* 0x000fe40003f66270 */
[----:B------:R-:W-:-:S05]  /*6070*/  ISETP.NE.AND P4, PT, R45, RZ, PT ;  /* 0x000000ff2d00720c */ /* 0x000fca0003f85270 */
[----:B--2---:R-:W2:Y:S02]  /*6080*/  MUFU.RCP R6, R6 ;  /* 0x0000000600067308 */ /* 0x004ea40000001000 */
[----:B--2---:R-:W-:-:S06]  /*6090*/  IADD3 R8, R6, 0xffffffe, RZ ;  /* 0x0ffffffe06087810 */ /* 0x004fcc0007ffe0ff */
[----:B------:R2:W3:Y:S02]  /*60a0*/  F2I.FTZ.U32.TRUNC.NTZ R5, R8 ;  /* 0x0000000800057305 */ /* 0x0004e4000021f000 */
[----:B--2---:R-:W-:Y:S02]  /*60b0*/  IMAD R8, R2, R45, RZ ;  /* 0x0000002d02087224 */ /* 0x004fe400078e02ff */
[----:B---3--:R-:W-:-:S04]  /*60c0*/  IMAD.MOV R4, RZ, RZ, -R5 ;  /* 0x000000ffff047224 */ /* 0x008fc800078e0a05 */
[----:B------:R-:W-:Y:S01]  /*60d0*/  IMAD R11, R4, R9, RZ ;  /* 0x00000009040b7224 */ /* 0x000fe200078e02ff */
[----:B------:R-:W-:-:S05]  /*60e0*/  MOV R4, RZ ;  /* 0x000000ff00047202 */ /* 0x000fca0000000f00 */
[----:B------:R-:W-:Y:S01]  /*60f0*/  IMAD.HI.U32 R4, R5, R11, R4 ;  /* 0x0000000b05047227 */ /* 0x000fe200078e0004 */
[----:B------:R-:W-:-:S05]  /*6100*/  MOV R5, R10 ;  /* 0x0000000a00057202 */ /* 0x000fca0000000f00 */
[----:B------:R-:W-:-:S04]  /*6110*/  IMAD.HI.U32 R4, R4, R5, RZ ;  /* 0x0000000504047227 */ /* 0x000fc800078e00ff */
[----:B------:R-:W-:-:S04]  /*6120*/  IMAD.MOV R4, RZ, RZ, -R4 ;  /* 0x000000ffff047224 */ /* 0x000fc800078e0a04 */
[----:B------:R-:W-:-:S05]  /*6130*/  IMAD R4, R9, R4, R5 ;  /* 0x0000000409047224 */ /* 0x000fca00078e0205 */
[----:B------:R-:W-:-:S13]  /*6140*/  ISETP.GT.U32.AND P2, PT, R9, R4, PT ;  /* 0x000000040900720c */ /* 0x000fda0003f44070 */
[----:B------:R-:W-:-:S04]  /*6150*/  @!P2 IADD3 R4, R4, -R9, RZ ;  /* 0x800000090404a210 */ /* 0x000fc80007ffe0ff */
[----:B------:R-:W-:-:S13]  /*6160*/  ISETP.GT.U32.AND P2, PT, R9, R4, PT ;  /* 0x000000040900720c */ /* 0x000fda0003f44070 */
[----:B------:R-:W-:-:S05]  /*6170*/  @!P2 IADD3 R4, R4, -R9, RZ ;  /* 0x800000090404a210 */ /* 0x000fca0007ffe0ff */
[----:B------:R-:W-:Y:S01]  /*6180*/  @!P3 IMAD.MOV R4, RZ, RZ, -R4 ;  /* 0x000000ffff04b224 */ /* 0x000fe200078e0a04 */
[----:B------:R-:W-:-:S04]  /*6190*/  @!P4 LOP3.LUT R4, RZ, R45, RZ, 0x33, !PT ;  /* 0x0000002dff04c212 */ /* 0x000fc800078e33ff */
[----:B------:R-:W-:Y:S02]  /*61a0*/  SHF.R.S32.HI R5, RZ, 0x1f, R4 ;  /* 0x0000001fff057819 */ /* 0x000fe40000011404 */
        /* <DEDUP_REMOVED lines=12> */
[----:B------:R-:W-:-:S06]  /*6270*/  LEA.HI.X R5, R6, R47, R5, 0x1, P2 ;  /* 0x0000002f06057211 */ /* 0x000fcc00010f0c05 */
[----:B------:R-:W5:Y:S01]  /*6280*/  LDG.E.128 R4, desc[UR36][R4.64] ;  /* 0x0000002404047981 */ /* 0x000f62000c1e1d00 */
[----:B------:R-:W-:Y:S01]  /*6290*/  UISETP.NE.AND UP0, UPT, UR4, URZ, UPT ;  /* 0x0000003f0400728c */ /* 0x000fe2000bf05270 */
[----:B-1----:R-:W-:-:S05]  /*62a0*/  HADD2.F32 R45, -RZ, R46.H0_H0 ;  /* 0x2000002eff2d7230 */ /* 0x002fca0000004100 */
[----:B------:R-:W-:-:S13]  /*62b0*/  PLOP3.LUT P2, PT, PT, PT, UP0, 0x80, 0x0 ;  /* 0x000000000000781c */ /* 0x000fda0003f4f008 */
        /* <DEDUP_REMOVED lines=13> */
.L_x_90:
[----:B-----5:R-:W-:Y:S02]  /*6390*/  HADD2.F32 R8, -RZ, R4.H0_H0 ;  /* 0x20000004ff087230 */ /* 0x020fe40000004100 */
[----:B------:R-:W-:Y:S02]  /*63a0*/  HADD2.F32 R10, -RZ, R5.H0_H0 ;  /* 0x20000005ff0a7230 */ /* 0x000fe40000004100 */
[--C-:B------:R-:W-:Y:S02]  /*63b0*/  HADD2.F32 R12, -RZ, R6.reuse.H0_H0 ;  /* 0x20000006ff0c7230 */ /* 0x100fe40000004100 */
[C---:B------:R-:W-:Y:S01]  /*63c0*/  FFMA.FTZ R38, R45.reuse, R8, R38 ;  /* 0x000000082d267223 */ /* 0x040fe20000010026 */
[----:B------:R-:W-:Y:S02]  /*63d0*/  HADD2.F32 R9, -RZ, R6.H1_H1 ;  /* 0x30000006ff097230 */ /* 0x000fe40000004100 */
[----:B------:R-:W-:Y:S01]  /*63e0*/  FFMA.FTZ R3, R45, R10, R3 ;  /* 0x0000000a2d037223 */ /* 0x000fe20000010003 */
[----:B-1----:R-:W-:-:S02]  /*63f0*/  HADD2.F32 R4, -RZ, R4.H1_H1 ;  /* 0x30000004ff047230 */ /* 0x002fc40000004100 */
[C---:B------:R-:W-:Y:S01]  /*6400*/  FFMA.FTZ R39, R45.reuse, R12, R39 ;  /* 0x0000000c2d277223 */ /* 0x040fe20000010027 */
[----:B------:R-:W-:Y:S02]  /*6410*/  HADD2.F32 R5, -RZ, R5.H1_H1 ;  /* 0x30000005ff057230 */ /* 0x000fe40000004100 */
[C---:B------:R-:W-:Y:S01]  /*6420*/  FFMA.FTZ R44, R45.reuse, R9, R44 ;  /* 0x000000092d2c7223 */ /* 0x040fe2000001002c */
[--C-:B------:R-:W-:Y:S02]  /*6430*/  HADD2.F32 R11, -RZ, R7.reuse.H0_H0 ;  /* 0x20000007ff0b7230 */ /* 0x100fe40000004100 */
[C---:B------:R-:W-:Y:S01]  /*6440*/  FFMA.FTZ R41, R45.reuse, R4, R41 ;  /* 0x000000042d297223 */ /* 0x040fe20000010029 */
[----:B------:R-:W-:Y:S02]  /*6450*/  HADD2.F32 R6, -RZ, R7.H1_H1 ;  /* 0x30000007ff067230 */ /* 0x000fe40000004100 */
[C---:B------:R-:W-:Y:S01]  /*6460*/  FFMA.FTZ R40, R45.reuse, R5, R40 ;  /* 0x000000052d287223 */ /* 0x040fe20000010028 */
[----:B------:R-:W-:-:S02]  /*6470*/  FFMA.FTZ R42, R45, R11, R42 ;  /* 0x0000000b2d2a7223 */ /* 0x000fc4000001002a */
[----:B------:R-:W-:-:S07]  /*6480*/  FFMA.FTZ R43, R45, R6, R43 ;  /* 0x000000062d2b7223 */ /* 0x000fce000001002b */
.L_x_89:
[----:B------:R-:W-:Y:S05]  /*6490*/  BSYNC B2 ;  /* 0x0000000000027941 */ /* 0x000fea0003800000 */
.L_x_88:
[----:B------:R-:W-:-:S07]  /*64a0*/  IADD3 R18, R18, 0x20, RZ ;  /* 0x0000002012127810 */ /* 0x000fce0007ffe0ff */
.L_x_87:
[----:B------:R-:W-:Y:S05]  /*64b0*/  BSYNC B1 ;  /* 0x0000000000017941 */ /* 0x000fea0003800000 */
.L_x_86:
[----:B------:R-:W-:-:S13]  /*64c0*/  LOP3.LUT P3, RZ, R0, 0xffffffe0, RZ, 0xc0, !PT ;  /* 0xffffffe000ff7812 */ /* 0x000fda000786c0ff */
[----:B------:R-:W-:Y:S05]  /*64d0*/  @!P3 BRA `(.L_x_77) ;  /* 0x0000000800b8b947 */ /* 0x000fea0003800000 */
[----:B------:R-:W-:Y:S02]  /*64e0*/  LEA R0, R18, UR6, 0x1 ;  /* 0x0000000612007c11 */ /* 0x000fe4000f8e08ff */
[----:B------:R-:W-:-:S03]  /*64f0*/  MOV R45, 0x30 ;  /* 0x00000030002d7802 */ /* 0x000fc60000000f00 */
[----:B------:R-:W-:Y:S02]  /*6500*/  IMAD R49, R111, -0x2, R0 ;  /* 0xfffffffe6f317824 */ /* 0x000fe400078e0200 */
[----:B------:R-:W-:Y:S02]  /*6510*/  IMAD.MOV.U32 R0, RZ, RZ, RZ ;  /* 0x000000ffff007224 */ /* 0x000fe400078e00ff */
[----:B------:R-:W-:Y:S01]  /*6520*/  IMAD R45, R18, R45, 0x600 ;  /* 0x00000600122d7424 */ /* 0x000fe200078e022d */
[----:B------:R-:W-:-:S07]  /*6530*/  IADD3 R49, R49, UR38, RZ ;  /* 0x0000002631317c10 */ /* 0x000fce000fffe0ff */
.L_x_97:
[----:B------:R-:W1:Y:S01]  /*6540*/  LDC R53, c[0x0][0x284] ;  /* 0x0000a100ff357b82 */ /* 0x000e620000000800 */
[----:B------:R-:W-:Y:S01]  /*6550*/  IADD3 R4, R45, -0x600, RZ ;  /* 0xfffffa002d047810 */ /* 0x000fe20007ffe0ff */
[----:B------:R-:W-:Y:S01]  /*6560*/  BSSY B1, `(.L_x_91) ;  /* 0x0000052000017945 */ /* 0x000fe20003800000 */
[----:B------:R-:W-:Y:S02]  /*6570*/  IMAD.IADD R48, R49, 0x1, R0 ;  /* 0x0000000131307824 */ /* 0x000fe400078e0200 */
[----:B------:R-:W-:-:S03]  /*6580*/  IADD3 R5, P3, R32, R4, RZ ;  /* 0x0000000420057210 */ /* 0x000fc60007f7e0ff */
[----:B------:R-:W2:Y:S01]  /*6590*/  LDC.64 R46, c[0x0][0x250] ;  /* 0x00009400ff2e7b82 */ /* 0x000ea20000000a00 */
[----:B------:R-:W-:Y:S02]  /*65a0*/  LEA.HI.X.SX32 R4, R4, R29, 0x1, P3 ;  /* 0x0000001d04047211 */ /* 0x000fe400018f0eff */
[----:B-1----:R-:W-:Y:S02]  /*65b0*/  ISETP.GE.AND P3, PT, R18, R53, PT ;  /* 0x000000351200720c */ /* 0x002fe40003f66270 */
[----:B--2---:R-:W-:-:S04]  /*65c0*/  LEA R24, P4, R5, R46, 0x1 ;  /* 0x0000002e05187211 */ /* 0x004fc800078808ff */
[----:B------:R-:W-:-:S07]  /*65d0*/  LEA.HI.X R25, R5, R47, R4, 0x1, P4 ;  /* 0x0000002f05197211 */ /* 0x000fce00020f0c04 */
[----:B------:R-:W-:Y:S05]  /*65e0*/  @!P3 BRA `(.L_x_92) ;  /* 0x000000040024b947 */ /* 0x000fea0003800000 */
[----:B------:R-:W-:Y:S01]  /*65f0*/  IABS R7, R53 ;  /* 0x0000003500077213 */ /* 0x000fe20000000000 */
[----:B------:R-:W-:Y:S01]  /*6600*/  ULDC.64 UR4, c[0x0][0x258] ;  /* 0x0000960000047ab9 */ /* 0x000fe20000000a00 */
[----:B------:R-:W-:Y:S02]  /*6610*/  IABS R10, R18 ;  /* 0x00000012000a7213 */ /* 0x000fe40000000000 */
[----:B------:R-:W1:Y:S01]  /*6620*/  I2F.RP R6, R7 ;  /* 0x0000000700067306 */ /* 0x000e620000209400 */
[----:B------:R-:W-:Y:S02]  /*6630*/  ISETP.GE.AND P3, PT, R18, RZ, PT ;  /* 0x000000ff1200720c */ /* 0x000fe40003f66270 */
[----:B------:R-:W-:-:S05]  /*6640*/  ISETP.NE.AND P4, PT, R53, RZ, PT ;  /* 0x000000ff3500720c */ /* 0x000fca0003f85270 */
[----:B-1----:R-:W1:Y:S02]  /*6650*/  MUFU.RCP R6, R6 ;  /* 0x0000000600067308 */ /* 0x002e640000001000 */
[----:B-1----:R-:W-:-:S06]  /*6660*/  IADD3 R8, R6, 0xffffffe, RZ ;  /* 0x0ffffffe06087810 */ /* 0x002fcc0007ffe0ff */
[----:B------:R-:W1:Y:S02]  /*6670*/  F2I.FTZ.U32.TRUNC.NTZ R5, R8 ;  /* 0x0000000800057305 */ /* 0x000e64000021f000 */
[----:B-1----:R-:W-:-:S05]  /*6680*/  IADD3 R4, RZ, -R5, RZ ;  /* 0x80000005ff047210 */ /* 0x002fca0007ffe0ff */
[----:B------:R-:W-:Y:S02]  /*6690*/  IMAD R9, R4, R7, RZ ;  /* 0x0000000704097224 */ /* 0x000fe400078e02ff */
[----:B------:R-:W-:-:S04]  /*66a0*/  IMAD.MOV.U32 R4, RZ, RZ, RZ ;  /* 0x000000ffff047224 */ /* 0x000fc800078e00ff */
[----:B------:R-:W-:Y:S01]  /*66b0*/  IMAD.HI.U32 R4, R5, R9, R4 ;  /* 0x0000000905047227 */ /* 0x000fe200078e0004 */
[----:B------:R-:W-:Y:S02]  /*66c0*/  MOV R5, R10 ;  /* 0x0000000a00057202 */ /* 0x000fe40000000f00 */
[----:B------:R-:W1:Y:S03]  /*66d0*/  LDS.U16 R10, [R48] ;  /* 0x00000000300a7984 */ /* 0x000e660000000400 */
[----:B------:R-:W-:-:S05]  /*66e0*/  IMAD.HI.U32 R4, R4, R5, RZ ;  /* 0x0000000504047227 */ /* 0x000fca00078e00ff */
[----:B------:R-:W-:-:S05]  /*66f0*/  IADD3 R4, -R4, RZ, RZ ;  /* 0x000000ff04047210 */ /* 0x000fca0007ffe1ff */
[----:B------:R-:W-:-:S05]  /*6700*/  IMAD R4, R7, R4, R5 ;  /* 0x0000000407047224 */ /* 0x000fca00078e0205 */
[----:B------:R-:W-:-:S13]  /*6710*/  ISETP.GT.U32.AND P2, PT, R7, R4, PT ;  /* 0x000000040700720c */ /* 0x000fda0003f44070 */
[----:B------:R-:W-:-:S05]  /*6720*/  @!P2 IMAD.IADD R4, R4, 0x1, -R7 ;  /* 0x000000010404a824 */ /* 0x000fca00078e0a07 */
[----:B------:R-:W-:-:S13]  /*6730*/  ISETP.GT.U32.AND P2, PT, R7, R4, PT ;  /* 0x000000040700720c */ /* 0x000fda0003f44070 */
[----:B------:R-:W-:Y:S01]  /*6740*/  @!P2 IADD3 R4, R4, -R7, RZ ;  /* 0x800000070404a210 */ /* 0x000fe20007ffe0ff */
[----:B------:R-:W-:-:S03]  /*6750*/  IMAD R7, R2, R53, RZ ;  /* 0x0000003502077224 */ /* 0x000fc600078e02ff */
[----:B------:R-:W-:Y:S02]  /*6760*/  @!P3 IADD3 R4, -R4, RZ, RZ ;  /* 0x000000ff0404b210 */ /* 0x000fe40007ffe1ff */
        /* <DEDUP_REMOVED lines=8> */
[----:B--2---:R-:W-:Y:S01]  /*67f0*/  IMAD R5, R8, UR4, RZ ;  /* 0x0000000408057c24 */ /* 0x004fe2000f8e02ff */
[----:B------:R-:W-:-:S03]  /*6800*/  ULDC UR4, c[0x0][0x29c] ;  /* 0x0000a70000047ab9 */ /* 0x000fc60000000800 */
        /* <DEDUP_REMOVED lines=23> */
.L_x_93:
        /* <DEDUP_REMOVED lines=16> */
.L_x_92:
[----:B------:R-:W-:Y:S05]  /*6a80*/  BSYNC B1 ;  /* 0x0000000000017941 */ /* 0x000fea0003800000 */
.L_x_91:
[----:B------:R-:W-:Y:S01]  /*6a90*/  VIADD R6, R18, 0x20 ;  /* 0x0000002012067836 */ /* 0x000fe20000000000 */
[----:B------:R-:W-:Y:S04]  /*6aa0*/  BSSY B1, `(.L_x_94) ;  /* 0x000004c000017945 */ /* 0x000fe80003800000 */
[----:B------:R-:W-:-:S13]  /*6ab0*/  ISETP.GE.AND P3, PT, R6, R53, PT ;  /* 0x000000350600720c */ /* 0x000fda0003f66270 */
[----:B------:R-:W-:Y:S05]  /*6ac0*/  @!P3 BRA `(.L_x_95) ;  /* 0x000000040024b947 */ /* 0x000fea0003800000 */
[----:B------:R-:W-:Y:S01]  /*6ad0*/  IABS R7, R53 ;  /* 0x0000003500077213 */ /* 0x000fe20000000000 */
[----:B------:R-:W-:Y:S01]  /*6ae0*/  ULDC.64 UR4, c[0x0][0x258] ;  /* 0x0000960000047ab9 */ /* 0x000fe20000000a00 */
[----:B------:R-:W-:Y:S01]  /*6af0*/  IABS R10, R6 ;  /* 0x00000006000a7213 */ /* 0x000fe20000000000 */
[----:B------:R-:W1:Y:S01]  /*6b00*/  LDS.U16 R48, [R48+0x40] ;  /* 0x0000400030307984 */ /* 0x000e620000000400 */
[----:B------:R-:W2:Y:S01]  /*6b10*/  I2F.RP R8, R7 ;  /* 0x0000000700087306 */ /* 0x000ea20000209400 */
[----:B------:R-:W-:Y:S02]  /*6b20*/  ISETP.GE.AND P3, PT, R6, RZ, PT ;  /* 0x000000ff0600720c */ /* 0x000fe40003f66270 */
[----:B------:R-:W-:-:S05]  /*6b30*/  ISETP.NE.AND P4, PT, R53, RZ, PT ;  /* 0x000000ff3500720c */ /* 0x000fca0003f85270 */
[----:B--2---:R-:W2:Y:S02]  /*6b40*/  MUFU.RCP R8, R8 ;  /* 0x0000000800087308 */ /* 0x004ea40000001000 */
[----:B--2---:R-:W-:-:S06]  /*6b50*/  IADD3 R9, R8, 0xffffffe, RZ ;  /* 0x0ffffffe08097810 */ /* 0x004fcc0007ffe0ff */
[----:B------:R-:W2:Y:S02]  /*6b60*/  F2I.FTZ.U32.TRUNC.NTZ R5, R9 ;  /* 0x0000000900057305 */ /* 0x000ea4000021f000 */
[----:B--2---:R-:W-:-:S05]  /*6b70*/  IADD3 R4, RZ, -R5, RZ ;  /* 0x80000005ff047210 */ /* 0x004fca0007ffe0ff */
[----:B------:R-:W-:Y:S02]  /*6b80*/  IMAD R11, R4, R7, RZ ;  /* 0x00000007040b7224 */ /* 0x000fe400078e02ff */
[----:B------:R-:W-:-:S04]  /*6b90*/  IMAD.MOV.U32 R4, RZ, RZ, RZ ;  /* 0x000000ffff047224 */ /* 0x000fc800078e00ff */
[----:B------:R-:W-:Y:S01]  /*6ba0*/  IMAD.HI.U32 R4, R5, R11, R4 ;  /* 0x0000000b05047227 */ /* 0x000fe200078e0004 */
[----:B------:R-:W-:-:S05]  /*6bb0*/  MOV R5, R10 ;  /* 0x0000000a00057202 */ /* 0x000fca0000000f00 */
        /* <DEDUP_REMOVED lines=42> */
.L_x_96:
        /* <DEDUP_REMOVED lines=16> */
.L_x_95:
[----:B------:R-:W-:Y:S05]  /*6f60*/  BSYNC B1 ;  /* 0x0000000000017941 */ /* 0x000fea0003800000 */
.L_x_94:
[----:B------:R-:W-:Y:S01]  /*6f70*/  VIADD R18, R18, 0x40 ;  /* 0x0000004012127836 */ /* 0x000fe20000000000 */
[----:B------:R-:W-:Y:S02]  /*6f80*/  IADD3 R0, R0, 0x80, RZ ;  /* 0x0000008000007810 */ /* 0x000fe40007ffe0ff */
[----:B------:R-:W-:Y:S02]  /*6f90*/  IADD3 R45, R45, 0xc00, RZ ;  /* 0x00000c002d2d7810 */ /* 0x000fe40007ffe0ff */
[----:B------:R-:W-:-:S13]  /*6fa0*/  ISETP.GE.AND P3, PT, R18, R37, PT ;  /* 0x000000251200720c */ /* 0x000fda0003f66270 */
[----:B------:R-:W-:Y:S05]  /*6fb0*/  @!P3 BRA `(.L_x_97) ;  /* 0xfffffff40060b947 */ /* 0x000fea000383ffff */
.L_x_77:
[----:B------:R-:W-:Y:S05]  /*6fc0*/  BSYNC B0 ;  /* 0x0000000000007941 */ /* 0x000fea0003800000 */
.L_x_76:
[----:B------:R-:W-:Y:S01]  /*6fd0*/  ISETP.GT.OR P1, PT, R35, 0x5, P1 ;  /* 0x000000052300780c */ /* 0x000fe20000f24670 */
[----:B------:R-:W-:-:S12]  /*6fe0*/  BSSY B0, `(.L_x_98) ;  /* 0x0000036000007945 */ /* 0x000fd80003800000 */
[----:B------:R-:W-:Y:S05]  /*6ff0*/  @P1 BRA `(.L_x_99) ;  /* 0x0000000000d01947 */ /* 0x000fea0003800000 */
[----:B------:R-:W2:Y:S01]  /*7000*/  LDC.64 R26, c[0x0][0x250] ;  /* 0x00009400ff1a7b82 */ /* 0x000ea20000000a00 */
[----:B------:R-:W-:-:S04]  /*7010*/  IMAD.MOV.U32 R5, RZ, RZ, 0x30 ;  /* 0x00000030ff057424 */ /* 0x000fc800078e00ff */
[----:B------:R-:W-:-:S05]  /*7020*/  IMAD R108, R108, R5, -0x30 ;  /* 0xffffffd06c6c7424 */ /* 0x000fca00078e0205 */
[----:B------:R-:W-:-:S04]  /*7030*/  IADD3 R0, P1, R32, R108, RZ ;  /* 0x0000006c20007210 */ /* 0x000fc80007f3e0ff */
[----:B------:R-:W-:Y:S02]  /*7040*/  LEA.HI.X.SX32 R108, R108, R29, 0x1, P1 ;  /* 0x0000001d6c6c7211 */ /* 0x000fe400008f0eff */
[----:B--2---:R-:W-:-:S04]  /*7050*/  LEA R4, P1, R0, R26, 0x1 ;  /* 0x0000001a00047211 */ /* 0x004fc800078208ff */
[----:B------:R-:W-:-:S06]  /*7060*/  LEA.HI.X R5, R0, R27, R108, 0x1, P1 ;  /* 0x0000001b00057211 */ /* 0x000fcc00008f0c6c */
[----:B-1----:R-:W5:Y:S01]  /*7070*/  LDG.E.128 R4, desc[UR36][R4.64] ;  /* 0x0000002404047981 */ /* 0x002f62000c1e1d00 */
[----:B------:R-:W-:Y:S01]  /*7080*/  IADD3 R0, R37, -R111, RZ ;  /* 0x8000006f25007210 */ /* 0x000fe20007ffe0ff */
[----:B------:R-:W-:Y:S03]  /*7090*/  BSSY B1, `(.L_x_100) ;  /* 0x000001a000017945 */ /* 0x000fe60003800000 */
[----:B------:R-:W-:-:S06]  /*70a0*/  LEA R0, R0, UR14, 0x1 ;  /* 0x0000000e00007c11 */ /* 0x000fcc000f8e08ff */
[----:B------:R-:W1:Y:S02]  /*70b0*/  LDS.U16 R0, [R0] ;  /* 0x0000000000007984 */ /* 0x000e640000000400 */
[----:B-1----:R-:W-:Y:S01]  /*70c0*/  HADD2.F32 R25, -RZ, R0.H0_H0 ;  /* 0x20000000ff197230 */ /* 0x002fe20000004100 */
[----:B------:R-:W-:Y:S06]  /*70d0*/  @P2 BRA `(.L_x_101) ;  /* 0x0000000000542947 */ /* 0x000fec0003800000 */
[----:B------:R-:W-:-:S13]  /*70e0*/  ISETP.NE.AND P3, PT, R110, RZ, PT ;  /* 0x000000ff6e00720c */ /* 0x000fda0003f65270 */
[----:B------:R-:W1:Y:S08]  /*70f0*/  @P3 LDC R0, c[0x0][0x288] ;  /* 0x0000a200ff003b82 */ /* 0x000e700000000800 */
[----:B------:R-:W2:Y:S01]  /*7100*/  @P3 LDC.64 R8, c[0x0][0x2e8] ;  /* 0x0000ba00ff083b82 */ /* 0x000ea20000000a00 */
[----:B-1----:R-:W-:-:S04]  /*7110*/  @P3 IMAD R17, R16, R0, R17 ;  /* 0x0000000010113224 */ /* 0x002fc800078e0211 */
[----:B------:R-:W-:-:S04]  /*7120*/  @P3 IMAD R11, R17, 0x30, R34 ;  /* 0x00000030110b3824 */ /* 0x000fc800078e0222 */
[----:B--2---:R-:W-:-:S05]  /*7130*/  @P3 IMAD.WIDE R10, R11, 0x2, R8 ;  /* 0x000000020b0a3825 */ /* 0x004fca00078e0208 */
[----:B------:R-:W2:Y:S01]  /*7140*/  @P3 LDG.E.128 R12, desc[UR36][R10.64] ;  /* 0x000000240a0c3981 */ /* 0x000ea2000c1e1d00 */
[----:B------:R-:W-:Y:S01]  /*7150*/  IMAD R19, R19, 0x30, RZ ;  /* 0x0000003013137824 */ /* 0x000fe200078e02ff */
[----:B-----5:R-:W-:Y:S01]  /*7160*/  HFMA2.MMA R4, R4, 1, 1, R20 ;  /* 0x3c003c0004047835 */ /* 0x020fe20000000014 */
[----:B------:R-:W-:Y:S01]  /*7170*/  HADD2 R5, R5, R21 ;  /* 0x0000001505057230 */ /* 0x000fe20000000000 */
[----:B------:R-:W-:Y:S01]  /*7180*/  HFMA2.MMA R6, R6, 1, 1, R22 ;  /* 0x3c003c0006067835 */ /* 0x000fe20000000016 */
[----:B------:R-:W-:Y:S01]  /*7190*/  HADD2 R7, R7, R23 ;  /* 0x0000001707077230 */ /* 0x000fe20000000000 */
[----:B------:R-:W-:-:S04]  /*71a0*/  IADD3 R32, P1, R32, R19, RZ ;  /* 0x0000001320207210 */ /* 0x000fc80007f3e0ff */
[----:B------:R-:W-:Y:S02]  /*71b0*/  LEA.HI.X.SX32 R19, R19, R29, 0x1, P1 ;  /* 0x0000001d13137211 */ /* 0x000fe400008f0eff */
[----:B------:R-:W-:-:S04]  /*71c0*/  LEA R8, P1, R32, R26, 0x1 ;  /* 0x0000001a20087211 */ /* 0x000fc800078208ff */
[----:B------:R-:W-:Y:S01]  /*71d0*/  LEA.HI.X R9, R32, R27, R19, 0x1, P1 ;  /* 0x0000001b20097211 */ /* 0x000fe200008f0c13 */
[----:B--2---:R-:W-:Y:S01]  /*71e0*/  @P3 HFMA2.MMA R5, R5, R13, -RZ ;  /* 0x0000000d05053235 */ /* 0x004fe200001000ff */
[----:B------:R-:W-:Y:S01]  /*71f0*/  @P3 HMUL2 R4, R4, R12 ;  /* 0x0000000c04043232 */ /* 0x000fe20000000000 */
[----:B------:R-:W-:Y:S01]  /*7200*/  @P3 HFMA2.MMA R7, R7, R15, -RZ ;  /* 0x0000000f07073235 */ /* 0x000fe200001000ff */
[----:B------:R-:W-:-:S06]  /*7210*/  @P3 HMUL2 R6, R6, R14 ;  /* 0x0000000e06063232 */ /* 0x000fcc0000000000 */
[----:B------:R1:W-:Y:S04]  /*7220*/  STG.E.128 desc[UR36][R8.64], R4 ;  /* 0x0000000408007986 */ /* 0x0003e8000c101d24 */
.L_x_101:
[----:B------:R-:W-:Y:S05]  /*7230*/  BSYNC B1 ;  /* 0x0000000000017941 */ /* 0x000fea0003800000 */
.L_x_100:
[----:B-----5:R-:W-:Y:S02]  /*7240*/  HADD2.F32 R0, -RZ, R4.H0_H0 ;  /* 0x20000004ff007230 */ /* 0x020fe40000004100 */
[----:B------:R-:W-:Y:S02]  /*7250*/  HADD2.F32 R2, -RZ, R5.H0_H0 ;  /* 0x20000005ff027230 */ /* 0x000fe40000004100 */
[--C-:B-1----:R-:W-:Y:S02]  /*7260*/  HADD2.F32 R8, -RZ, R6.reuse.H0_H0 ;  /* 0x20000006ff087230 */ /* 0x102fe40000004100 */
[C---:B------:R-:W-:Y:S01]  /*7270*/  FFMA.FTZ R38, R25.reuse, R0, R38 ;  /* 0x0000000019267223 */ /* 0x040fe20000010026 */
[----:B------:R-:W-:Y:S02]  /*7280*/  HADD2.F32 R9, -RZ, R6.H1_H1 ;  /* 0x30000006ff097230 */ /* 0x000fe40000004100 */
[----:B------:R-:W-:Y:S01]  /*7290*/  FFMA.FTZ R3, R25, R2, R3 ;  /* 0x0000000219037223 */ /* 0x000fe20000010003 */
[----:B------:R-:W-:-:S02]  /*72a0*/  HADD2.F32 R4, -RZ, R4.H1_H1 ;  /* 0x30000004ff047230 */ /* 0x000fc40000004100 */
        /* <DEDUP_REMOVED lines=9> */
.L_x_99:
[----:B------:R-:W-:Y:S05]  /*7340*/  BSYNC B0 ;  /* 0x0000000000007941 */ /* 0x000fea0003800000 */
.L_x_98:
[----:B------:R-:W-:Y:S06]  /*7350*/  BAR.SYNC.DEFER_BLOCKING 0x0 ;  /* 0x0000000000007b1d */ /* 0x000fec0000010000 */
[----:B------:R-:W-:Y:S05]  /*7360*/  @P0 BRA `(.L_x_102) ;  /* 0x0000000800b00947 */ /* 0x000fea0003800000 */
[C---:B------:R-:W-:Y:S01]  /*7370*/  LOP3.LUT R2, R36.reuse, 0xffffff80, RZ, 0xc0, !PT ;  /* 0xffffff8024027812 */ /* 0x040fe200078ec0ff */
[----:B------:R-:W-:Y:S01]  /*7380*/  IMAD R33, R33, 0x30, R34 ;  /* 0x0000003021217824 */ /* 0x000fe200078e0222 */
[----:B------:R-:W-:Y:S02]  /*7390*/  LOP3.LUT R4, R36, 0xffffffc0, RZ, 0xc0, !PT ;  /* 0xffffffc024047812 */ /* 0x000fe400078ec0ff */
[----:B------:R-:W-:Y:S02]  /*73a0*/  ISETP.NE.AND P1, PT, R2, 0x80, PT ;  /* 0x000000800200780c */ /* 0x000fe40003f25270 */
[----:B------:R-:W-:Y:S02]  /*73b0*/  P2R R0, PR, RZ, 0x1 ;  /* 0x00000001ff007803 */ /* 0x000fe40000000000 */
[----:B------:R-:W-:Y:S02]  /*73c0*/  LOP3.LUT R2, R36, 0xfffffff0, RZ, 0xc0, !PT ;  /* 0xfffffff024027812 */ /* 0x000fe400078ec0ff */
[----:B------:R-:W-:-:S02]  /*73d0*/  ISETP.NE.AND P5, PT, R4, 0x40, PT ;  /* 0x000000400400780c */ /* 0x000fc40003fa5270 */
[C---:B------:R-:W-:Y:S02]  /*73e0*/  ISETP.GT.AND P0, PT, R36.reuse, 0x3f, PT ;  /* 0x0000003f2400780c */ /* 0x040fe40003f04270 */
[C---:B------:R-:W-:Y:S02]  /*73f0*/  LOP3.LUT R5, R36.reuse, 0xffffffe0, RZ, 0xc0, !PT ;  /* 0xffffffe024057812 */ /* 0x040fe400078ec0ff */
[----:B------:R-:W-:Y:S02]  /*7400*/  LOP3.LUT R4, R36, 0xfffffff8, RZ, 0xc0, !PT ;  /* 0xfffffff824047812 */ /* 0x000fe400078ec0ff */
[----:B------:R-:W-:Y:S02]  /*7410*/  ISETP.NE.AND P3, PT, R2, 0x10, PT ;  /* 0x000000100200780c */ /* 0x000fe40003f65270 */
[----:B------:R-:W-:Y:S02]  /*7420*/  P2R R2, PR, RZ, 0x1 ;  /* 0x00000001ff027803 */ /* 0x000fe40000000000 */
[----:B------:R-:W-:-:S02]  /*7430*/  ISETP.NE.AND P4, PT, R5, 0x20, PT ;  /* 0x000000200500780c */ /* 0x000fc40003f85270 */
[----:B------:R-:W-:Y:S02]  /*7440*/  ISETP.NE.AND P2, PT, R4, 0x8, PT ;  /* 0x000000080400780c */ /* 0x000fe40003f45270 */
[----:B------:R-:W-:Y:S02]  /*7450*/  ISETP.GT.AND P6, PT, R36, 0x7f, PT ;  /* 0x0000007f2400780c */ /* 0x000fe40003fc4270 */
[----:B------:R-:W-:Y:S02]  /*7460*/  LEA R33, R33, UR38, 0x1 ;  /* 0x0000002621217c11 */ /* 0x000fe4000f8e08ff */
[----:B------:R-:W-:Y:S01]  /*7470*/  ISETP.NE.AND P0, PT, R0, RZ, PT ;  /* 0x000000ff0000720c */ /* 0x000fe20003f05270 */
[----:B------:R-:W-:-:S12]  /*7480*/  @P1 BRA `(.L_x_103) ;  /* 0x0000000000141947 */ /* 0x000fd80003800000 */
[----:B------:R-:W-:Y:S02]  /*7490*/  F2FP.F16.F32.PACK_AB R4, R41, R38 ;  /* 0x000000262904723e */ /* 0x000fe400000000ff */
[----:B------:R-:W-:Y:S02]  /*74a0*/  F2FP.F16.F32.PACK_AB R5, R40, R3 ;  /* 0x000000032805723e */ /* 0x000fe400000000ff */
[----:B-1----:R-:W-:Y:S02]  /*74b0*/  F2FP.F16.F32.PACK_AB R6, R44, R39 ;  /* 0x000000272c06723e */ /* 0x002fe400000000ff */
[----:B------:R-:W-:-:S05]  /*74c0*/  F2FP.F16.F32.PACK_AB R7, R43, R42 ;  /* 0x0000002a2b07723e */ /* 0x000fca00000000ff */
[----:B------:R2:W-:Y:S02]  /*74d0*/  STS.128 [R33+-0x600], R4 ;  /* 0xfffa000421007388 */ /* 0x0005e40000000c00 */
.L_x_103:
[----:B------:R-:W-:Y:S05]  /*74e0*/  WARPSYNC.ALL ;  /* 0x0000000000007948 */ /* 0x000fea0003800000 */
[----:B------:R-:W-:Y:S01]  /*74f0*/  BAR.SYNC.DEFER_BLOCKING 0x0 ;  /* 0x0000000000007b1d */ /* 0x000fe20000010000 */
[----:B------:R-:W-:-:S05]  /*7500*/  ISETP.GT.AND P1, PT, R36, 0x1f, PT ;  /* 0x0000001f2400780c */ /* 0x000fca0003f24270 */
[----:B------:R-:W-:Y:S04]  /*7510*/  BSSY B0, `(.L_x_104) ;  /* 0x0000013000007945 */ /* 0x000fe80003800000 */
[----:B------:R-:W-:Y:S05]  /*7520*/  @P6 BRA `(.L_x_105) ;  /* 0x0000000000446947 */ /* 0x000fea0003800000 */
[----:B-12---:R-:W1:Y:S02]  /*7530*/  LDS.128 R4, [R33] ;  /* 0x0000000021047984 */ /* 0x006e640000000c00 */
[----:B-1----:R-:W-:Y:S02]  /*7540*/  HADD2.F32 R9, -RZ, R4.H0_H0 ;  /* 0x20000004ff097230 */ /* 0x002fe40000004100 */
[----:B------:R-:W-:Y:S02]  /*7550*/  HADD2.F32 R0, -RZ, R5.H0_H0 ;  /* 0x20000005ff007230 */ /* 0x000fe40000004100 */
[--C-:B------:R-:W-:Y:S02]  /*7560*/  HADD2.F32 R2, -RZ, R6.reuse.H0_H0 ;  /* 0x20000006ff027230 */ /* 0x100fe40000004100 */
[----:B------:R-:W-:Y:S01]  /*7570*/  FADD.FTZ R38, R38, R9 ;  /* 0x0000000926267221 */ /* 0x000fe20000010000 */
[----:B------:R-:W-:Y:S02]  /*7580*/  HADD2.F32 R11, -RZ, R6.H1_H1 ;  /* 0x30000006ff0b7230 */ /* 0x000fe40000004100 */
[----:B------:R-:W-:Y:S01]  /*7590*/  FADD.FTZ R3, R3, R0 ;  /* 0x0000000003037221 */ /* 0x000fe20000010000 */
[----:B------:R-:W-:-:S02]  /*75a0*/  HADD2.F32 R4, -RZ, R4.H1_H1 ;  /* 0x30000004ff047230 */ /* 0x000fc40000004100 */
[----:B------:R-:W-:Y:S01]  /*75b0*/  FADD.FTZ R39, R39, R2 ;  /* 0x0000000227277221 */ /* 0x000fe20000010000 */
[----:B------:R-:W-:Y:S02]  /*75c0*/  HADD2.F32 R5, -RZ, R5.H1_H1 ;  /* 0x30000005ff057230 */ /* 0x000fe40000004100 */
[----:B------:R-:W-:Y:S01]  /*75d0*/  FADD.FTZ R44, R44, R11 ;  /* 0x0000000b2c2c7221 */ /* 0x000fe20000010000 */
[--C-:B------:R-:W-:Y:S02]  /*75e0*/  HADD2.F32 R13, -RZ, R7.reuse.H0_H0 ;  /* 0x20000007ff0d7230 */ /* 0x100fe40000004100 */
[----:B------:R-:W-:Y:S01]  /*75f0*/  FADD.FTZ R41, R41, R4 ;  /* 0x0000000429297221 */ /* 0x000fe20000010000 */
[----:B------:R-:W-:Y:S02]  /*7600*/  HADD2.F32 R6, -RZ, R7.H1_H1 ;  /* 0x30000007ff067230 */ /* 0x000fe40000004100 */
[----:B------:R-:W-:Y:S01]  /*7610*/  FADD.FTZ R40, R40, R5 ;  /* 0x0000000528287221 */ /* 0x000fe20000010000 */
[----:B------:R-:W-:-:S02]  /*7620*/  FADD.FTZ R42, R42, R13 ;  /* 0x0000000d2a2a7221 */ /* 0x000fc40000010000 */
[----:B------:R-:W-:-:S07]  /*7630*/  FADD.FTZ R43, R43, R6 ;  /* 0x000000062b2b7221 */ /* 0x000fce0000010000 */
.L_x_105:
[----:B------:R-:W-:Y:S05]  /*7640*/  BSYNC B0 ;  /* 0x0000000000007941 */ /* 0x000fea0003800000 */
.L_x_104:
[----:B------:R-:W-:Y:S01]  /*7650*/  BAR.SYNC.DEFER_BLOCKING 0x0 ;  /* 0x0000000000007b1d */ /* 0x000fe20000010000 */
[----:B------:R-:W-:-:S04]  /*7660*/  ISETP.GT.AND P6, PT, R36, 0xf, PT ;  /* 0x0000000f2400780c */ /* 0x000fc80003fc4270 */
[----:B------:R-:W-:Y:S01]  /*7670*/  P2R R0, PR, RZ, 0x40 ;  /* 0x00000040ff007803 */ /* 0x000fe20000000000 */
[----:B------:R-:W-:Y:S04]  /*7680*/  BSSY B0, `(.L_x_106) ;  /* 0x0000007000007945 */ /* 0x000fe80003800000 */
[----:B------:R-:W-:Y:S05]  /*7690*/  @P5 BRA `(.L_x_107) ;  /* 0x0000000000145947 */ /* 0x000fea0003800000 */
[----:B--2---:R-:W-:Y:S02]  /*76a0*/  F2FP.F16.F32.PACK_AB R4, R41, R38 ;  /* 0x000000262904723e */ /* 0x004fe400000000ff */
[----:B------:R-:W-:Y:S02]  /*76b0*/  F2FP.F16.F32.PACK_AB R5, R40, R3 ;  /* 0x000000032805723e */ /* 0x000fe400000000ff */
[----:B-1----:R-:W-:Y:S02]  /*76c0*/  F2FP.F16.F32.PACK_AB R6, R44, R39 ;  /* 0x000000272c06723e */ /* 0x002fe400000000ff */
[----:B------:R-:W-:-:S05]  /*76d0*/  F2FP.F16.F32.PACK_AB R7, R43, R42 ;  /* 0x0000002a2b07723e */ /* 0x000fca00000000ff */
[----:B------:R3:W-:Y:S02]  /*76e0*/  STS.128 [R33+-0x300], R4 ;  /* 0xfffd000421007388 */ /* 0x0007e40000000c00 */
.L_x_107:
[----:B------:R-:W-:Y:S05]  /*76f0*/  BSYNC B0 ;  /* 0x0000000000007941 */ /* 0x000fea0003800000 */
.L_x_106:
[----:B------:R-:W-:Y:S01]  /*7700*/  BAR.SYNC.DEFER_BLOCKING 0x0 ;  /* 0x0000000000007b1d */ /* 0x000fe20000010000 */
[C---:B------:R-:W-:Y:S02]  /*7710*/  ISETP.GT.AND P6, PT, R36.reuse, 0x3f, PT ;  /* 0x0000003f2400780c */ /* 0x040fe40003fc4270 */
[----:B------:R-:W-:-:S03]  /*7720*/  ISETP.GT.AND P5, PT, R36, 0x7, PT ;  /* 0x000000072400780c */ /* 0x000fc60003fa4270 */
[----:B------:R-:W-:Y:S08]  /*7730*/  BSSY B0, `(.L_x_108) ;  /* 0x0000013000007945 */ /* 0x000ff00003800000 */
[----:B------:R-:W-:Y:S05]  /*7740*/  @P6 BRA `(.L_x_109) ;  /* 0x0000000000446947 */ /* 0x000fea0003800000 */
[----:B-123--:R-:W1:Y:S02]  /*7750*/  LDS.128 R4, [R33] ;  /* 0x0000000021047984 */ /* 0x00ee640000000c00 */
        /* <DEDUP_REMOVED lines=16> */
.L_x_109:
[----:B------:R-:W-:Y:S05]  /*7860*/  BSYNC B0 ;  /* 0x0000000000007941 */ /* 0x000fea0003800000 */
.L_x_108:
[----:B------:R-:W-:Y:S06]  /*7870*/  BAR.SYNC.DEFER_BLOCKING 0x0 ;  /* 0x0000000000007b1d */ /* 0x000fec0000010000 */
[----:B------:R-:W-:Y:S04]  /*7880*/  BSSY B0, `(.L_x_110) ;  /* 0x0000007000007945 */ /* 0x000fe80003800000 */
[----:B------:R-:W-:Y:S05]  /*7890*/  @P4 BRA `(.L_x_111) ;  /* 0x0000000000144947 */ /* 0x000fea0003800000 */
[----:B--23--:R-:W-:Y:S02]  /*78a0*/  F2FP.F16.F32.PACK_AB R4, R41, R38 ;  /* 0x000000262904723e */ /* 0x00cfe400000000ff */
[----:B------:R-:W-:Y:S02]  /*78b0*/  F2FP.F16.F32.PACK_AB R5, R40, R3 ;  /* 0x000000032805723e */ /* 0x000fe400000000ff */
[----:B-1----:R-:W-:Y:S02]  /*78c0*/  F2FP.F16.F32.PACK_AB R6, R44, R39 ;  /* 0x000000272c06723e */ /* 0x002fe400000000ff */
[----:B------:R-:W-:-:S05]  /*78d0*/  F2FP.F16.F32.PACK_AB R7, R43, R42 ;  /* 0x0000002a2b07723e */ /* 0x000fca00000000ff */
[----:B------:R4:W-:Y:S02]  /*78e0*/  STS.128 [R33+-0x180], R4 ;  /* 0xfffe800421007388 */ /* 0x0009e40000000c00 */
.L_x_111:
[----:B------:R-:W-:Y:S05]  /*78f0*/  BSYNC B0 ;  /* 0x0000000000007941 */ /* 0x000fea0003800000 */
.L_x_110:
[----:B------:R-:W-:Y:S06]  /*7900*/  BAR.SYNC.DEFER_BLOCKING 0x0 ;  /* 0x0000000000007b1d */ /* 0x000fec0000010000 */
[----:B------:R-:W-:Y:S04]  /*7910*/  BSSY B0, `(.L_x_112) ;  /* 0x0000013000007945 */ /* 0x000fe80003800000 */
[----:B------:R-:W-:Y:S05]  /*7920*/  @P1 BRA `(.L_x_113) ;  /* 0x0000000000441947 */ /* 0x000fea0003800000 */
[----:B-1234-:R-:W1:Y:S02]  /*7930*/  LDS.128 R4, [R33] ;  /* 0x0000000021047984 */ /* 0x01ee640000000c00 */
        /* <DEDUP_REMOVED lines=16> */
.L_x_113:
[----:B------:R-:W-:Y:S05]  /*7a40*/  BSYNC B0 ;  /* 0x0000000000007941 */ /* 0x000fea0003800000 */
.L_x_112:
[----:B------:R-:W-:Y:S06]  /*7a50*/  BAR.SYNC.DEFER_BLOCKING 0x0 ;  /* 0x0000000000007b1d */ /* 0x000fec0000010000 */
[----:B------:R-:W-:Y:S04]  /*7a60*/  BSSY B0, `(.L_x_114) ;  /* 0x0000007000007945 */ /* 0x000fe80003800000 */
[----:B------:R-:W-:Y:S05]  /*7a70*/  @P3 BRA `(.L_x_115) ;  /* 0x0000000000143947 */ /* 0x000fea0003800000 */
[----:B--234-:R-:W-:Y:S02]  /*7a80*/  F2FP.F16.F32.PACK_AB R4, R41, R38 ;  /* 0x000000262904723e */ /* 0x01cfe400000000ff */
[----:B------:R-:W-:Y:S02]  /*7a90*/  F2FP.F16.F32.PACK_AB R5, R40, R3 ;  /* 0x000000032805723e */ /* 0x000fe400000000ff */
[----:B-1----:R-:W-:Y:S02]  /*7aa0*/  F2FP.F16.F32.PACK_AB R6, R44, R39 ;  /* 0x000000272c06723e */ /* 0x002fe400000000ff */
[----:B------:R-:W-:-:S05]  /*7ab0*/  F2FP.F16.F32.PACK_AB R7, R43, R42 ;  /* 0x0000002a2b07723e */ /* 0x000fca00000000ff */
[----:B------:R1:W-:Y:S02]  /*7ac0*/  STS.128 [R33+-0xc0], R4 ;  /* 0xffff400421007388 */ /* 0x0003e40000000c00 */
.L_x_115:
[----:B------:R-:W-:Y:S05]  /*7ad0*/  BSYNC B0 ;  /* 0x0000000000007941 */ /* 0x000fea0003800000 */
.L_x_114:
[----:B------:R-:W-:Y:S01]  /*7ae0*/  BAR.SYNC.DEFER_BLOCKING 0x0 ;  /* 0x0000000000007b1d */ /* 0x000fe20000010000 */
[----:B------:R-:W-:-:S05]  /*7af0*/  ISETP.GT.AND P1, PT, R36, 0xf, PT ;  /* 0x0000000f2400780c */ /* 0x000fca0003f24270 */
[----:B------:R-:W-:Y:S08]  /*7b00*/  BSSY B0, `(.L_x_116) ;  /* 0x0000013000007945 */ /* 0x000ff00003800000 */
        /* <DEDUP_REMOVED lines=18> */
.L_x_117:
[----:B------:R-:W-:Y:S05]  /*7c30*/  BSYNC B0 ;  /* 0x0000000000007941 */ /* 0x000fea0003800000 */
.L_x_116:
[----:B------:R-:W-:Y:S06]  /*7c40*/  BAR.SYNC.DEFER_BLOCKING 0x0 ;  /* 0x0000000000007b1d */ /* 0x000fec0000010000 */
[----:B------:R-:W-:Y:S04]  /*7c50*/  BSSY B0, `(.L_x_118) ;  /* 0x0000007000007945 */ /* 0x000fe80003800000 */
[----:B------:R-:W-:Y:S05]  /*7c60*/  @P2 BRA `(.L_x_119) ;  /* 0x0000000000142947 */ /* 0x000fea0003800000 */
[----:B-1234-:R-:W-:Y:S02]  /*7c70*/  F2FP.F16.F32.PACK_AB R4, R41, R38 ;  /* 0x000000262904723e */ /* 0x01efe400000000ff */
[----:B------:R-:W-:Y:S02]  /*7c80*/  F2FP.F16.F32.PACK_AB R5, R40, R3 ;  /* 0x000000032805723e */ /* 0x000fe400000000ff */
[----:B------:R-:W-:Y:S02]  /*7c90*/  F2FP.F16.F32.PACK_AB R6, R44, R39 ;  /* 0x000000272c06723e */ /* 0x000fe400000000ff */
[----:B------:R-:W-:-:S05]  /*7ca0*/  F2FP.F16.F32.PACK_AB R7, R43, R42 ;  /* 0x0000002a2b07723e */ /* 0x000fca00000000ff */
[----:B------:R1:W-:Y:S02]  /*7cb0*/  STS.128 [R33+-0x60], R4 ;  /* 0xffffa00421007388 */ /* 0x0003e40000000c00 */
.L_x_119:
[----:B------:R-:W-:Y:S05]  /*7cc0*/  BSYNC B0 ;  /* 0x0000000000007941 */ /* 0x000fea0003800000 */
.L_x_118:
        /* <DEDUP_REMOVED lines=20> */
.L_x_121:
[----:B------:R-:W-:Y:S05]  /*7e10*/  BSYNC B0 ;  /* 0x0000000000007941 */ /* 0x000fea0003800000 */
.L_x_120:
[----:B------:R-:W-:Y:S06]  /*7e20*/  BAR.SYNC.DEFER_BLOCKING 0x0 ;  /* 0x0000000000007b1d */ /* 0x000fec0000010000 */
.L_x_102:
[----:B------:R-:W-:-:S04]  /*7e30*/  IADD3 R36, R36, 0x7, RZ ;  /* 0x0000000724247810 */ /* 0x000fc80007ffe0ff */
[----:B------:R-:W-:-:S13]  /*7e40*/  ISETP.GT.U32.OR P0, PT, R36, 0xe, P0 ;  /* 0x0000000e2400780c */ /* 0x000fda0000704470 */
[----:B------:R-:W-:Y:S05]  /*7e50*/  @P0 EXIT ;  /* 0x000000000000094d */ /* 0x000fea0003800000 */
[----:B------:R-:W5:Y:S02]  /*7e60*/  LDC R0, c[0x0][0x308] ;  /* 0x0000c200ff007b82 */ /* 0x000f640000000800 */
[----:B-----5:R-:W-:-:S13]  /*7e70*/  ISETP.NE.AND P0, PT, R0, 0x2, PT ;  /* 0x000000020000780c */ /* 0x020fda0003f05270 */
[----:B------:R-:W-:Y:S05]  /*7e80*/  @!P0 BRA `(.L_x_122) ;  /* 0x0000000000308947 */ /* 0x000fea0003800000 */
[----:B-1234-:R-:W1:Y:S01]  /*7e90*/  LDC.64 R4, c[0x0][0x210] ;  /* 0x00008400ff047b82 */ /* 0x01ee620000000a00 */
[----:B------:R-:W-:Y:S01]  /*7ea0*/  IMAD R109, R109, 0x30, R34 ;  /* 0x000000306d6d7824 */ /* 0x000fe200078e0222 */
[----:B------:R-:W-:Y:S02]  /*7eb0*/  F2FP.F16.F32.PACK_AB R41, R41, R38 ;  /* 0x000000262929723e */ /* 0x000fe400000000ff */
[----:B------:R-:W-:Y:S02]  /*7ec0*/  F2FP.F16.F32.PACK_AB R3, R40, R3 ;  /* 0x000000032803723e */ /* 0x000fe400000000ff */
[----:B------:R-:W-:Y:S02]  /*7ed0*/  F2FP.F16.F32.PACK_AB R39, R44, R39 ;  /* 0x000000272c27723e */ /* 0x000fe400000000ff */
[----:B------:R-:W-:Y:S01]  /*7ee0*/  F2FP.F16.F32.PACK_AB R43, R43, R42 ;  /* 0x0000002a2b2b723e */ /* 0x000fe200000000ff */
[----:B-1----:R-:W-:-:S05]  /*7ef0*/  IMAD.WIDE R4, R109, 0x2, R4 ;  /* 0x000000026d047825 */ /* 0x002fca00078e0204 */
[----:B------:R-:W-:Y:S04]  /*7f00*/  STG.E desc[UR36][R4.64], R41 ;  /* 0x0000002904007986 */ /* 0x000fe8000c101924 */
[----:B------:R-:W-:Y:S04]  /*7f10*/  STG.E desc[UR36][R4.64+0x4], R3 ;  /* 0x0000040304007986 */ /* 0x000fe8000c101924 */
[----:B------:R-:W-:Y:S04]  /*7f20*/  STG.E desc[UR36][R4.64+0x8], R39 ;  /* 0x0000082704007986 */ /* 0x000fe8000c101924 */
[----:B------:R-:W-:Y:S01]  /*7f30*/  STG.E desc[UR36][R4.64+0xc], R43 ;  /* 0x00000c2b04007986 */ /* 0x000fe2000c101924 */
[----:B------:R-:W-:Y:S05]  /*7f40*/  EXIT ;  /* 0x000000000000794d */ /* 0x000fea0003800000 */
.L_x_122:
[----:B-1234-:R-:W1:Y:S01]  /*7f50*/  LDC.64 R4, c[0x0][0x300] ;  /* 0x0000c000ff047b82 */ /* 0x01ee620000000a00 */
[----:B------:R-:W-:Y:S01]  /*7f60*/  IMAD R34, R109, 0x30, R34 ;  /* 0x000000306d227824 */ /* 0x000fe200078e0222 */
[----:B------:R-:W-:Y:S01]  /*7f70*/  ULDC.64 UR4, c[0x0][0x210] ;  /* 0x0000840000047ab9 */ /* 0x000fe20000000a00 */
[----:B-1----:R-:W2:Y:S02]  /*7f80*/  LDG.E R4, desc[UR36][R4.64] ;  /* 0x0000002404047981 */ /* 0x002ea4000c1e1900 */
[C---:B--2---:R-:W-:Y:S01]  /*7f90*/  FMUL.FTZ R3, R4.reuse, R3 ;  /* 0x0000000304037220 */ /* 0x044fe20000410000 */
[C---:B------:R-:W-:Y:S01]  /*7fa0*/  FMUL.FTZ R41, R4.reuse, R41 ;  /* 0x0000002904297220 */ /* 0x040fe20000410000 */
[C---:B------:R-:W-:Y:S01]  /*7fb0*/  FMUL.FTZ R40, R4.reuse, R40 ;  /* 0x0000002804287220 */ /* 0x040fe20000410000 */
[C---:B------:R-:W-:Y:S01]  /*7fc0*/  FMUL.FTZ R39, R4.reuse, R39 ;  /* 0x0000002704277220 */ /* 0x040fe20000410000 */
[C---:B------:R-:W-:Y:S01]  /*7fd0*/  FMUL.FTZ R38, R4.reuse, R38 ;  /* 0x0000002604267220 */ /* 0x040fe20000410000 */
[C---:B------:R-:W-:Y:S01]  /*7fe0*/  FMUL.FTZ R44, R4.reuse, R44 ;  /* 0x0000002c042c7220 */ /* 0x040fe20000410000 */
[----:B------:R-:W1:Y:S01]  /*7ff0*/  F2I.S8.NTZ R3, R3 ;  /* 0x0000000300037305 */ /* 0x000e620000202100 */
[C---:B------:R-:W-:Y:S01]  /*8000*/  FMUL.FTZ R42, R4.reuse, R42 ;  /* 0x0000002a042a7220 */ /* 0x040fe20000410000 */
[----:B------:R-:W-:-:S06]  /*8010*/  FMUL.FTZ R4, R4, R43 ;  /* 0x0000002b04047220 */ /* 0x000fcc0000410000 */
[----:B------:R-:W2:Y:S01]  /*8020*/  F2I.S8.NTZ R41, R41 ;  /* 0x0000002900297305 */ /* 0x000ea20000202100 */
[----:B-1----:R-:W-:-:S07]  /*8030*/  PRMT R2, R3, 0x8880, RZ ;  /* 0x0000888003027816 */ /* 0x002fce00000000ff */
[----:B------:R-:W1:Y:S01]  /*8040*/  F2I.S8.NTZ R40, R40 ;  /* 0x0000002800287305 */ /* 0x000e620000202100 */
[----:B------:R-:W-:Y:S02]  /*8050*/  PRMT R2, R2, 0x7710, RZ ;  /* 0x0000771002027816 */ /* 0x000fe400000000ff */
[----:B--2---:R-:W-:-:S05]  /*8060*/  PRMT R0, R41, 0x8880, RZ ;  /* 0x0000888029007816 */ /* 0x004fca00000000ff */
[----:B------:R-:W2:Y:S01]  /*8070*/  F2I.S8.NTZ R39, R39 ;  /* 0x0000002700277305 */ /* 0x000ea20000202100 */
[----:B------:R-:W-:Y:S02]  /*8080*/  LOP3.LUT R7, R2, 0xff, RZ, 0xc0, !PT ;  /* 0x000000ff02077812 */ /* 0x000fe400078ec0ff */
[----:B------:R-:W-:Y:S02]  /*8090*/  PRMT R0, R0, 0x7710, RZ ;  /* 0x0000771000007816 */ /* 0x000fe400000000ff */
[----:B-1----:R-:W-:-:S03]  /*80a0*/  PRMT R3, R40, 0x8880, RZ ;  /* 0x0000888028037816 */ /* 0x002fc600000000ff */
[----:B------:R-:W1:Y:S01]  /*80b0*/  F2I.S8.NTZ R38, R38 ;  /* 0x0000002600267305 */ /* 0x000e620000202100 */
[----:B------:R-:W-:Y:S02]  /*80c0*/  LOP3.LUT R9, R0, 0xff, RZ, 0xc0, !PT ;  /* 0x000000ff00097812 */ /* 0x000fe400078ec0ff */
[----:B------:R-:W-:Y:S02]  /*80d0*/  PRMT R3, R3, 0x7710, RZ ;  /* 0x0000771003037816 */ /* 0x000fe400000000ff */
[----:B------:R-:W-:Y:S02]  /*80e0*/  SHF.L.U64.HI R0, R9, 0x8, RZ ;  /* 0x0000000809007819 */ /* 0x000fe400000102ff */
[----:B------:R-:W-:Y:S01]  /*80f0*/  LOP3.LUT R5, R3, 0xff, RZ, 0xc0, !PT ;  /* 0x000000ff03057812 */ /* 0x000fe200078ec0ff */
[----:B------:R-:W3:Y:S01]  /*8100*/  F2I.S8.NTZ R44, R44 ;  /* 0x0000002c002c7305 */ /* 0x000ee20000202100 */
[----:B--2---:R-:W-:Y:S02]  /*8110*/  PRMT R2, R39, 0x8880, RZ ;  /* 0x0000888027027816 */ /* 0x004fe400000000ff */
[----:B------:R-:W-:-:S02]  /*8120*/  SHF.L.U64.HI R3, R7, 0x10, RZ ;  /* 0x0000001007037819 */ /* 0x000fc400000102ff */
[----:B------:R-:W-:Y:S02]  /*8130*/  SHF.L.U64.HI R6, R5, 0x18, RZ ;  /* 0x0000001805067819 */ /* 0x000fe400000102ff */
[----:B------:R-:W-:Y:S01]  /*8140*/  PRMT R2, R2, 0x7710, RZ ;  /* 0x0000771002027816 */ /* 0x000fe200000000ff */
[----:B------:R-:W2:Y:S01]  /*8150*/  F2I.S8.NTZ R42, R42 ;  /* 0x0000002a002a7305 */ /* 0x000ea20000202100 */
[----:B-1----:R-:W-:Y:S02]  /*8160*/  PRMT R38, R38, 0x8880, RZ ;  /* 0x0000888026267816 */ /* 0x002fe400000000ff */
[----:B------:R-:W-:Y:S02]  /*8170*/  LOP3.LUT R6, R6, R3, R0, 0xfe, !PT ;  /* 0x0000000306067212 */ /* 0x000fe400078efe00 */
[----:B------:R-:W-:Y:S02]  /*8180*/  LOP3.LUT R3, R2, 0xff, RZ, 0xc0, !PT ;  /* 0x000000ff02037812 */ /* 0x000fe400078ec0ff */
[----:B---3--:R-:W-:Y:S01]  /*8190*/  PRMT R44, R44, 0x8880, RZ ;  /* 0x000088802c2c7816 */ /* 0x008fe200000000ff */
[----:B------:R-:W1:Y:S01]  /*81a0*/  F2I.S8.NTZ R4, R4 ;  /* 0x0000000400047305 */ /* 0x000e620000202100 */
[----:B------:R-:W-:-:S02]  /*81b0*/  PRMT R0, R38, 0x7710, RZ ;  /* 0x0000771026007816 */ /* 0x000fc400000000ff */
[----:B------:R-:W-:Y:S02]  /*81c0*/  PRMT R2, R44, 0x7710, RZ ;  /* 0x000077102c027816 */ /* 0x000fe400000000ff */
[----:B------:R-:W-:Y:S01]  /*81d0*/  LOP3.LUT R3, R3, 0xffffff00, R6, 0xf8, !PT ;  /* 0xffffff0003037812 */ /* 0x000fe200078ef806 */
[----:B------:R-:W-:Y:S01]  /*81e0*/  IMAD.U32 R6, R7, 0x10000, RZ ;  /* 0x0001000007067824 */ /* 0x000fe200078e00ff */
[----:B--2---:R-:W-:Y:S02]  /*81f0*/  PRMT R42, R42, 0x8880, RZ ;  /* 0x000088802a2a7816 */ /* 0x004fe400000000ff */
[----:B------:R-:W-:Y:S02]  /*8200*/  PRMT R9, R0, 0x6540, R9 ;  /* 0x0000654000097816 */ /* 0x000fe40000000009 */
[----:B------:R-:W-:Y:S02]  /*8210*/  PRMT R2, R2, 0x7604, RZ ;  /* 0x0000760402027816 */ /* 0x000fe400000000ff */
[----:B------:R-:W-:-:S02]  /*8220*/  PRMT R0, R42, 0x7710, RZ ;  /* 0x000077102a007816 */ /* 0x000fc400000000ff */
[----:B------:R-:W-:Y:S02]  /*8230*/  LOP3.LUT R3, R2, 0xffff00ff, R3, 0xf8, !PT ;  /* 0xffff00ff02037812 */ /* 0x000fe400078ef803 */
[----:B------:R-:W-:Y:S02]  /*8240*/  PRMT R0, R0, 0x7054, RZ ;  /* 0x0000705400007816 */ /* 0x000fe400000000ff */
[----:B------:R-:W-:Y:S02]  /*8250*/  LOP3.LUT R2, R6, 0xff00ffff, R9, 0xf8, !PT ;  /* 0xff00ffff06027812 */ /* 0x000fe400078ef809 */
[----:B-1----:R-:W-:Y:S02]  /*8260*/  PRMT R6, R4, 0x8880, RZ ;  /* 0x0000888004067816 */ /* 0x002fe400000000ff */
[----:B------:R-:W-:Y:S02]  /*8270*/  LOP3.LUT R3, R0, 0xff00ffff, R3, 0xf8, !PT ;  /* 0xff00ffff00037812 */ /* 0x000fe400078ef803 */
[----:B------:R-:W-:-:S02]  /*8280*/  IADD3 R4, P0, R34, UR4, RZ ;  /* 0x0000000422047c10 */ /* 0x000fc4000ff1e0ff */
[----:B------:R-:W-:Y:S02]  /*8290*/  PRMT R0, R6, 0x7710, RZ ;  /* 0x0000771006007816 */ /* 0x000fe400000000ff */
[----:B------:R-:W-:Y:S02]  /*82a0*/  PRMT R2, R2, 0x4210, R5 ;  /* 0x0000421002027816 */ /* 0x000fe40000000005 */
[----:B------:R-:W-:Y:S02]  /*82b0*/  LEA.HI.X.SX32 R5, R34, UR5, 0x1, P0 ;  /* 0x0000000522057c11 */ /* 0x000fe400080f0eff */
[----:B------:R-:W-:-:S05]  /*82c0*/  PRMT R3, R3, 0x4210, R0 ;  /* 0x0000421003037816 */ /* 0x000fca0000000000 */
[----:B------:R-:W-:Y:S01]  /*82d0*/  STG.E.64 desc[UR36][R4.64], R2 ;  /* 0x0000000204007986 */ /* 0x000fe2000c101b24 */
[----:B------:R-:W-:Y:S05]  /*82e0*/  EXIT ;  /* 0x000000000000794d */ /* 0x000fea0003800000 */
.L_x_20:
[----:B------:R-:W-:Y:S01]  /*82f0*/  HFMA2.MMA R12, -RZ, RZ, 0, 9.5367431640625e-07 ;  /* 0x00000010ff0c7435 */ /* 0x000fe200000001ff */
[----:B------:R-:W-:Y:S01]  /*8300*/  MOV R11, 0x1f ;  /* 0x0000001f000b7802 */ /* 0x000fe20000000f00 */
[----:B------:R-:W-:-:S09]  /*8310*/  IMAD.MOV.U32 R15, RZ, RZ, -0x1 ;  /* 0xffffffffff0f7424 */ /* 0x000fd200078e00ff */
[----:B-1---5:R-:W-:Y:S05]  /*8320*/  WARPSYNC.COLLECTIVE R15, `(.L_x_123) ;  /* 0x000000000f087348 */ /* 0x022fea0003c00000 */
[----:B------:R0:W2:Y:S02]  /*8330*/  SHFL.BFLY P6, R14, R13, R12, R11 ;  /* 0x0c00000c0d0e7389 */ /* 0x0000a400000c000b */
[----:B012--5:R-:W-:Y:S01]  /*8340*/  ENDCOLLECTIVE ;  /* 0x000000000000791b */ /* 0x027fe20003800000 */
.L_x_123:
[----:B------:R-:W-:Y:S01]  /*8350*/  HFMA2.MMA R12, -RZ, RZ, 0, 4.76837158203125e-07 ;  /* 0x00000008ff0c7435 */ /* 0x000fe200000001ff */
[----:B------:R-:W-:-:S05]  /*8360*/  FADD.FTZ R0, R13, R14 ;  /* 0x0000000e0d007221 */ /* 0x000fca0000010000 */
[----:B------:R-:W-:-:S07]  /*8370*/  MOV R13, R0 ;  /* 0x00000000000d7202 */ /* 0x000fce0000000f00 */
[----:B------:R-:W-:Y:S05]  /*8380*/  WARPSYNC.COLLECTIVE R15, `(.L_x_124) ;  /* 0x000000000f087348 */ /* 0x000fea0003c00000 */
[----:B------:R0:W1:Y:S02]  /*8390*/  SHFL.BFLY P6, R14, R13, R12, R11 ;  /* 0x0c00000c0d0e7389 */ /* 0x00006400000c000b */
[----:B01----:R-:W-:Y:S01]  /*83a0*/  ENDCOLLECTIVE ;  /* 0x000000000000791b */ /* 0x003fe20003800000 */
.L_x_124:
[----:B------:R-:W-:Y:S01]  /*83b0*/  MOV R12, 0x4 ;  /* 0x00000004000c7802 */ /* 0x000fe20000000f00 */
[----:B------:R-:W-:-:S04]  /*83c0*/  FADD.FTZ R3, R0, R14 ;  /* 0x0000000e00037221 */ /* 0x000fc80000010000 */
[----:B------:R-:W-:-:S07]  /*83d0*/  IMAD.MOV.U32 R13, RZ, RZ, R3 ;  /* 0x000000ffff0d7224 */ /* 0x000fce00078e0003 */
[----:B------:R-:W-:Y:S05]  /*83e0*/  WARPSYNC.COLLECTIVE R15, `(.L_x_125) ;  /* 0x000000000f087348 */ /* 0x000fea0003c00000 */
[----:B------:R0:W1:Y:S02]  /*83f0*/  SHFL.BFLY P6, R14, R13, R12, R11 ;  /* 0x0c00000c0d0e7389 */ /* 0x00006400000c000b */
[----:B01----:R-:W-:Y:S01]  /*8400*/  ENDCOLLECTIVE ;  /* 0x000000000000791b */ /* 0x003fe20003800000 */
.L_x_125:
[----:B------:R-:W-:Y:S02]  /*8410*/  IMAD.MOV.U32 R12, RZ, RZ, 0x2 ;  /* 0x00000002ff0c7424 */ /* 0x000fe400078e00ff */
[----:B------:R-:W-:-:S05]  /*8420*/  FADD.FTZ R4, R3, R14 ;  /* 0x0000000e03047221 */ /* 0x000fca0000010000 */
[----:B------:R-:W-:-:S07]  /*8430*/  MOV R13, R4 ;  /* 0x00000004000d7202 */ /* 0x000fce0000000f00 */
[----:B------:R-:W-:Y:S05]  /*8440*/  WARPSYNC.COLLECTIVE R15, `(.L_x_126) ;  /* 0x000000000f087348 */ /* 0x000fea0003c00000 */
[----:B------:R0:W1:Y:S02]  /*8450*/  SHFL.BFLY P6, R14, R13, R12, R11 ;  /* 0x0c00000c0d0e7389 */ /* 0x00006400000c000b */
[----:B01----:R-:W-:Y:S01]  /*8460*/  ENDCOLLECTIVE ;  /* 0x000000000000791b */ /* 0x003fe20003800000 */
.L_x_126:
[----:B------:R-:W-:Y:S01]  /*8470*/  HFMA2.MMA R12, -RZ, RZ, 0, 5.9604644775390625e-08 ;  /* 0x00000001ff0c7435 */ /* 0x000fe200000001ff */
[----:B------:R-:W-:-:S05]  /*8480*/  FADD.FTZ R5, R4, R14 ;  /* 0x0000000e04057221 */ /* 0x000fca0000010000 */
[----:B------:R-:W-:-:S07]  /*8490*/  MOV R13, R5 ;  /* 0x00000005000d7202 */ /* 0x000fce0000000f00 */
[----:B------:R-:W-:Y:S05]  /*84a0*/  WARPSYNC.COLLECTIVE R15, `(.L_x_127) ;  /* 0x000000000f087348 */ /* 0x000fea0003c00000 */
[----:B------:R0:W1:Y:S02]  /*84b0*/  SHFL.BFLY P6, R14, R13, R12, R11 ;  /* 0x0c00000c0d0e7389 */ /* 0x00006400000c000b */
[----:B01----:R-:W-:Y:S01]  /*84c0*/  ENDCOLLECTIVE ;  /* 0x000000000000791b */ /* 0x003fe20003800000 */
.L_x_127:
[----:B------:R-:W-:Y:S05]  /*84d0*/  BRA `(.L_x_128) ;  /* 0xffffff9400487947 */ /* 0x000fea000383ffff */
.L_x_129:
[----:B------:R-:W-:-:S00]  /*84e0*/  BRA `(.L_x_129) ;  /* 0xfffffffc00fc7947 */ /* 0x000fc0000383ffff */
[----:B------:R-:W-:-:S00]  /*84f0*/  NOP ;  /* 0x0000000000007918 */ /* 0x000fc00000000000 */
        /* <DEDUP_REMOVED lines=8> */
.L_x_2839:


//--------------------- .text._ZN4mmha33masked_multihead_attention_kernelItLi48ELi64ELi2ELi8ELi128ELb1ELb1EEEv26Multihead_attention_paramsIT_XT5_EE --------------------------
	.section	.text._ZN4mmha33masked_multihead_attention_kernelItLi48ELi64ELi2ELi8ELi128ELb1ELb1EEEv26Multihead_attention_paramsIT_XT5_EE,"ax",@progbits
	.align	128
        .global         _ZN4mmha33masked_multihead_attention_kernelItLi48ELi64ELi2ELi8ELi128ELb1ELb1EEEv26Multihead_attention_paramsIT_XT5_EE
        .type           _ZN4mmha33masked_multihead_attention_kernelItLi48ELi64ELi2ELi8ELi128ELb1ELb1EEEv26Multihead_attention_paramsIT_XT5_EE,@function
        .size           _ZN4mmha33masked_multihead_attention_kernelItLi48ELi64ELi2ELi8ELi128ELb1ELb1EEEv26Multihead_attention_paramsIT_XT5_EE,(.L_x_2840 - _ZN4mmha33masked_multihead_attention_kernelItLi48ELi64ELi2ELi8ELi128ELb1ELb1EEEv26Multihead_attention_paramsIT_XT5_EE)
        .other          _ZN4mmha33masked_multihead_attention_kernelItLi48ELi64ELi2ELi8ELi128ELb1ELb1EEEv26Multihead_attention_paramsIT_XT5_EE,@"STO_CUDA_ENTRY STV_DEFAULT"
_ZN4mmha33masked_multihead_attention_kernelItLi48ELi64ELi2ELi8ELi128ELb1ELb1EEEv26Multihead_attention_paramsIT_XT5_EE:
.text._ZN4mmha33masked_multihead_attention_kernelItLi48ELi64ELi2ELi8ELi128ELb1ELb1EEEv26Multihead_attention_paramsIT_XT5_EE:
[----:B------:R-:W0:Y:S08]  /*0000*/  LDC R1, c[0x0][0x28] ;  /* 0x00000a00ff017b82 */ /* 0x000e300000000800 */
[----:B------:R-:W1:Y:S01]  /*0010*/  LDC.64 R4, c[0x0][0x320] ;  /* 0x0000c800ff047b82 */ /* 0x000e620000000a00 */
[----:B------:R-:W-:Y:S01]  /*0020*/  ULDC UR6, c[0x0][0x284] ;  /* 0x0000a10000067ab9 */ /* 0x000fe20000000800 */
[----:B------:R-:W2:Y:S01]  /*0030*/  S2R R2, SR_CTAID.Y ;  /* 0x0000000000027919 */ /* 0x000ea20000002600 */
[----:B------:R-:W-:Y:S01]  /*0040*/  UIADD3 UR4, UR6, 0x4, URZ ;  /* 0x0000000406047890 */ /* 0x000fe2000fffe03f */
[----:B------:R-:W-:-:S03]  /*0050*/  ULDC.64 UR36, c[0x0][0x208] ;  /* 0x0000820000247ab9 */ /* 0x000fc60000000a00 */
[----:B------:R-:W-:-:S04]  /*0060*/  USHF.R.S32.HI UR5, URZ, 0x1f, UR4 ;  /* 0x0000001f3f057899 */ /* 0x000fc80008011404 */
[----:B------:R-:W-:-:S04]  /*0070*/  ULEA.HI UR5, UR5, UR4, URZ, 0x2 ;  /* 0x0000000405057291 */ /* 0x000fc8000f8f103f */
[----:B------:R-:W-:-:S04]  /*0080*/  USHF.L.U32 UR5, UR5, 0x2, URZ ;  /* 0x0000000205057899 */ /* 0x000fc8000800063f */
[----:B------:R-:W-:Y:S01]  /*0090*/  ULOP3.LUT UR38, UR5, 0xfffffff0, URZ, 0xc0, !UPT ;  /* 0xfffffff005267892 */ /* 0x000fe2000f8ec03f */
        /* <DEDUP_REMOVED lines=8> */
.L_x_130:
[----:B------:R-:W0:Y:S01]  /*0120*/  LDC R9, c[0x0][0x280] ;  /* 0x0000a000ff097b82 */ /* 0x000e220000000800 */
[----:B------:R-:W-:-:S07]  /*0130*/  MOV R16, RZ ;  /* 0x000000ff00107202 */ /* 0x000fce0000000f00 */
        /* <DEDUP_REMOVED lines=14> */
[----:B------:R-:W-:Y:S01]  /*0220*/  P2R R24, PR, RZ, 0x8 ;  /* 0x00000008ff187803 */ /* 0x000fe20000000000 */
[----:B0-----:R-:W-:-:S04]  /*0230*/  VIADD R4, R0, 0xffffffe ;  /* 0x0ffffffe00047836 */ /* 0x001fc80000000000 */
[----:B------:R0:W4:Y:S02]  /*0240*/  F2I.FTZ.U32.TRUNC.NTZ R5, R4 ;  /* 0x0000000400057305 */ /* 0x000124000021f000 */
[----:B0-----:R-:W-:Y:S01]  /*0250*/  HFMA2.MMA R4, -RZ, RZ, 0, 0 ;  /* 0x00000000ff047435 */ /* 0x001fe200000001ff */
[----:B----4-:R-:W-:-:S04]  /*0260*/  IMAD.MOV R6, RZ, RZ, -R5 ;  /* 0x000000ffff067224 */ /* 0x010fc800078e0a05 */
[----:B------:R-:W-:Y:S01]  /*0270*/  IMAD R7, R6, R3, RZ ;  /* 0x0000000306077224 */ /* 0x000fe200078e02ff */
[----:B------:R-:W-:-:S04]  /*0280*/  IABS R6, R2 ;  /* 0x0000000200067213 */ /* 0x000fc80000000000 */
[----:B------:R-:W-:-:S06]  /*0290*/  IMAD.HI.U32 R5, R5, R7, R4 ;  /* 0x0000000705057227 */ /* 0x000fcc00078e0004 */
[----:B------:R-:W-:Y:S02]  /*02a0*/  IMAD.HI.U32 R28, R5, R6, RZ ;  /* 0x00000006051c7227 */ /* 0x000fe400078e00ff */
[----:B------:R-:W0:Y:S02]  /*02b0*/  LDC.64 R4, c[0x0][0x328] ;  /* 0x0000ca00ff047b82 */ /* 0x000e240000000a00 */
[----:B------:R-:W-:-:S04]  /*02c0*/  IMAD.MOV R0, RZ, RZ, -R28 ;  /* 0x000000ffff007224 */ /* 0x000fc800078e0a1c */
[C---:B------:R-:W-:Y:S02]  /*02d0*/  IMAD R0, R3.reuse, R0, R6 ;  /* 0x0000000003007224 */ /* 0x040fe400078e0206 */
[----:B------:R-:W4:Y:S03]  /*02e0*/  @P3 LDC.64 R6, c[0x0][0x2f0] ;  /* 0x0000bc00ff063b82 */ /* 0x000f260000000a00 */
[----:B------:R-:W-:-:S13]  /*02f0*/  ISETP.GT.U32.AND P1, PT, R3, R0, PT ;  /* 0x000000000300720c */ /* 0x000fda0003f24070 */
[----:B------:R-:W-:Y:S01]  /*0300*/  @!P1 IMAD.IADD R0, R0, 0x1, -R3 ;  /* 0x0000000100009824 */ /* 0x000fe200078e0a03 */
[----:B------:R-:W-:Y:S01]  /*0310*/  @!P1 IADD3 R28, R28, 0x1, RZ ;  /* 0x000000011c1c9810 */ /* 0x000fe20007ffe0ff */
[----:B0-----:R-:W-:Y:S01]  /*0320*/  IMAD.WIDE R4, R2, 0x4, R4 ;  /* 0x0000000402047825 */ /* 0x001fe200078e0204 */
[----:B------:R-:W-:Y:S02]  /*0330*/  ISETP.NE.AND P1, PT, R9, RZ, PT ;  /* 0x000000ff0900720c */ /* 0x000fe40003f25270 */
[----:B------:R-:W-:Y:S02]  /*0340*/  ISETP.GE.U32.AND P0, PT, R0, R3, PT ;  /* 0x000000030000720c */ /* 0x000fe40003f06070 */
[----:B------:R-:W-:Y:S02]  /*0350*/  LOP3.LUT R0, R2, R9, RZ, 0x3c, !PT ;  /* 0x0000000902007212 */ /* 0x000fe400078e3cff */
[----:B---3--:R-:W-:Y:S01]  /*0360*/  ISETP.GT.AND P4, PT, R18, 0x17, PT ;  /* 0x000000171200780c */ /* 0x008fe20003f84270 */
[----:B-1----:R-:W-:Y:S01]  /*0370*/  IMAD R19, R2, UR5, R17 ;  /* 0x0000000502137c24 */ /* 0x002fe2000f8e0211 */
[----:B------:R-:W-:Y:S01]  /*0380*/  ISETP.GE.AND P2, PT, R0, RZ, PT ;  /* 0x000000ff0000720c */ /* 0x000fe20003f46270 */
[----:B------:R-:W-:Y:S01]  /*0390*/  UIADD3 UR4, UR4, 0x120, URZ ;  /* 0x0000012004047890 */ /* 0x000fe2000fffe03f */
[----:B------:R-:W0:Y:S01]  /*03a0*/  LDC R0, c[0x0][0x278] ;  /* 0x00009e00ff007b82 */ /* 0x000e220000000800 */
[----:B------:R1:W5:Y:S04]  /*03b0*/  LDG.E R12, desc[UR36][R4.64] ;  /* 0x00000024040c7981 */ /* 0x000368000c1e1900 */
[----:B------:R-:W-:-:S06]  /*03c0*/  @P0 VIADD R28, R28, 0x1 ;  /* 0x000000011c1c0836 */ /* 0x000fcc0000000000 */
[----:B------:R-:W-:Y:S01]  /*03d0*/  @!P2 IMAD.MOV R28, RZ, RZ, -R28 ;  /* 0x000000ffff1ca224 */ /* 0x000fe200078e0a1c */
[----:B------:R-:W-:-:S05]  /*03e0*/  @!P1 LOP3.LUT R28, RZ, R9, RZ, 0x33, !PT ;  /* 0x00000009ff1c9212 */ /* 0x000fca00078e33ff */
[----:B----4-:R-:W-:-:S05]  /*03f0*/  @P3 IMAD.WIDE R6, R28, 0x4, R6 ;  /* 0x000000041c063825 */ /* 0x010fca00078e0206 */
[----:B------:R3:W5:Y:S01]  /*0400*/  @P3 LDG.E R16, desc[UR36][R6.64] ;  /* 0x0000002406103981 */ /* 0x000762000c1e1900 */
[----:B------:R-:W-:Y:S01]  /*0410*/  IMAD R3, R17, 0x30, RZ ;  /* 0x0000003011037824 */ /* 0x000fe200078e02ff */
[----:B0-----:R-:W-:Y:S01]  /*0420*/  ISETP.NE.AND P0, PT, R0, RZ, PT ;  /* 0x000000ff0000720c */ /* 0x001fe20003f05270 */
[----:B------:R-:W-:Y:S02]  /*0430*/  IMAD R76, R19, 0x30, RZ ;  /* 0x00000030134c7824 */ /* 0x000fe400078e02ff */
[----:B-1----:R-:W-:Y:S01]  /*0440*/  IMAD R5, R2, R0, R3 ;  /* 0x0000000002057224 */ /* 0x002fe200078e0203 */
[----:B--2---:R-:W-:Y:S01]  /*0450*/  ULEA UR39, UR39, UR4, 0x18 ;  /* 0x0000000427277291 */ /* 0x004fe2000f8ec03f */
[----:B------:R-:W-:Y:S02]  /*0460*/  IMAD.MOV.U32 R32, RZ, RZ, RZ ;  /* 0x000000ffff207224 */ /* 0x000fe400078e00ff */
[----:B------:R-:W-:Y:S01]  /*0470*/  IMAD.SHL.U32 R0, R18, 0x2, RZ ;  /* 0x0000000212007824 */ /* 0x000fe200078e00ff */
[----:B------:R-:W-:Y:S01]  /*0480*/  SEL R5, R76, R5, !P0 ;  /* 0x000000054c057207 */ /* 0x000fe20004000000 */
[----:B---3--:R-:W-:Y:S07]  /*0490*/  @P4 BRA `(.L_x_132) ;  /* 0x0000000000444947 */ /* 0x008fee0003800000 */
[----:B------:R-:W0:Y:S01]  /*04a0*/  LDC R4, c[0x0][0x308] ;  /* 0x0000c200ff047b82 */ /* 0x000e220000000800 */
[----:B------:R-:W-:Y:S02]  /*04b0*/  IADD3 R11, R5, R0, RZ ;  /* 0x00000000050b7210 */ /* 0x000fe40007ffe0ff */
        /* <DEDUP_REMOVED lines=15> */
.L_x_132:
[----:B------:R-:W-:Y:S05]  /*05b0*/  BSYNC B0 ;  /* 0x0000000000007941 */ /* 0x000fea0003800000 */
.L_x_131:
[----:B------:R-:W-:Y:S01]  /*05c0*/  ULDC.64 UR8, c[0x0][0x230] ;  /* 0x00008c0000087ab9 */ /* 0x000fe20000000a00 */
[----:B-----5:R-:W-:Y:S01]  /*05d0*/  R2UR UR40, R12 ;  /* 0x000000000c2872ca */ /* 0x020fe200000e0000 */
[----:B------:R-:W-:Y:S01]  /*05e0*/  HFMA2.MMA R30, -RZ, RZ, 0, 0 ;  /* 0x00000000ff1e7435 */ /* 0x000fe200000001ff */
[----:B------:R-:W-:Y:S01]  /*05f0*/  ISETP.EQ.U32.AND P0, PT, RZ, UR8, PT ;  /* 0x00000008ff007c0c */ /* 0x000fe2000bf02070 */
[----:B------:R-:W-:Y:S01]  /*0600*/  IMAD.IADD R3, R3, 0x1, R0 ;  /* 0x0000000103037824 */ /* 0x000fe200078e0200 */
[----:B------:R-:W-:Y:S01]  /*0610*/  SHF.R.S32.HI R5, RZ, 0x1f, R18 ;  /* 0x0000001fff057819 */ /* 0x000fe20000011412 */
[----:B------:R-:W-:Y:S01]  /*0620*/  IMAD.MOV.U32 R29, RZ, RZ, RZ ;  /* 0x000000ffff1d7224 */ /* 0x000fe200078e00ff */
[----:B------:R-:W-:Y:S01]  /*0630*/  ISETP.EQ.OR.EX P0, PT, RZ, UR9, P4, P0 ;  /* 0x00000009ff007c0c */ /* 0x000fe2000a702700 */
[----:B------:R-:W-:Y:S01]  /*0640*/  ULDC.64 UR8, c[0x0][0x220] ;  /* 0x0000880000087ab9 */ /* 0x000fe20000000a00 */
[----:B------:R-:W-:Y:S01]  /*0650*/  ISETP.LT.AND P2, PT, R18, 0x20, P3 ;  /* 0x000000201200780c */ /* 0x000fe20001f41270 */
[----:B------:R-:W-:Y:S01]  /*0660*/  IMAD.MOV.U32 R15, RZ, RZ, RZ ;  /* 0x000000ffff0f7224 */ /* 0x000fe200078e00ff */
[----:B------:R-:W-:Y:S01]  /*0670*/  ISETP.NE.OR P0, PT, R25, RZ, P0 ;  /* 0x000000ff1900720c */ /* 0x000fe20000705670 */
[----:B------:R-:W0:Y:S01]  /*0680*/  LDC.64 R20, c[0x0][0x2a8] ;  /* 0x0000aa00ff147b82 */ /* 0x000e220000000a00 */
[----:B------:R-:W-:Y:S01]  /*0690*/  ISETP.EQ.U32.AND P1, PT, RZ, UR8, PT ;  /* 0x00000008ff007c0c */ /* 0x000fe2000bf22070 */
[----:B------:R-:W-:Y:S01]  /*06a0*/  UIADD3 UR41, UR40, -0x1, URZ ;  /* 0xffffffff28297890 */ /* 0x000fe2000fffe03f */
[----:B------:R-:W-:Y:S01]  /*06b0*/  LEA.HI R6, R5, R18, RZ, 0x2 ;  /* 0x0000001205067211 */ /* 0x000fe200078f10ff */
[----:B------:R-:W-:Y:S01]  /*06c0*/  IMAD.MOV.U32 R22, RZ, RZ, RZ ;  /* 0x000000ffff167224 */ /* 0x000fe200078e00ff */
[----:B------:R-:W-:Y:S01]  /*06d0*/  ISETP.EQ.OR.EX P1, PT, RZ, UR9, P4, P1 ;  /* 0x00000009ff007c0c */ /* 0x000fe2000a722710 */
[----:B------:R-:W-:Y:S01]  /*06e0*/  ULDC.U8 UR4, c[0x0][0x294] ;  /* 0x0000a50000047ab9 */ /* 0x000fe20000000000 */
[C---:B------:R-:W-:Y:S01]  /*06f0*/  LOP3.LUT R7, R6.reuse, 0x7ffffffc, RZ, 0xc0, !PT ;  /* 0x7ffffffc06077812 */ /* 0x040fe200078ec0ff */
[----:B------:R-:W1:Y:S01]  /*0700*/  @!P4 LDC.64 R4, c[0x0][0x248] ;  /* 0x00009200ff04cb82 */ /* 0x000e620000000a00 */
[----:B------:R-:W-:-:S02]  /*0710*/  IMAD.SHL.U32 R10, R6, 0x2, RZ ;  /* 0x00000002060a7824 */ /* 0x000fc400078e00ff */
[----:B------:R-:W-:Y:S02]  /*0720*/  IMAD.U32 R13, RZ, RZ, UR41 ;  /* 0x00000029ff0d7e24 */ /* 0x000fe4000f8e00ff */
[----:B------:R-:W-:Y:S01]  /*0730*/  IMAD.IADD R26, R18, 0x1, -R7 ;  /* 0x00000001121a7824 */ /* 0x000fe200078e0a07 */
[----:B------:R-:W-:Y:S02]  /*0740*/  LOP3.LUT R27, R10, 0xfffffff8, RZ, 0xc0, !PT ;  /* 0xfffffff80a1b7812 */ /* 0x000fe400078ec0ff */
[----:B------:R-:W2:Y:S02]  /*0750*/  @!P0 LDC.64 R8, c[0x0][0x230] ;  /* 0x00008c00ff088b82 */ /* 0x000ea40000000a00 */
[----:B------:R-:W-:Y:S01]  /*0760*/  SHF.L.U32 R26, R26, 0x1, RZ ;  /* 0x000000011a1a7819 */ /* 0x000fe200000006ff */
[----:B------:R-:W-:-:S03]  /*0770*/  IMAD.IADD R27, R76, 0x1, R27 ;  /* 0x000000014c1b7824 */ /* 0x000fc600078e021b */
[----:B------:R-:W-:Y:S02]  /*0780*/  @!P4 LEA R12, R13, R26, 0x3 ;  /* 0x0000001a0d0cc211 */ /* 0x000fe400078e18ff */
[----:B------:R-:W3:Y:S01]  /*0790*/  @P2 LDC.64 R10, c[0x0][0x2e0] ;  /* 0x0000b800ff0a2b82 */ /* 0x000ee20000000a00 */
[----:B0-----:R-:W-:Y:S02]  /*07a0*/  ISETP.NE.U32.AND P3, PT, R20, RZ, PT ;  /* 0x000000ff1400720c */ /* 0x001fe40003f65070 */
[----:B------:R-:W-:Y:S02]  /*07b0*/  @!P4 IMAD R13, R27, UR6, R12 ;  /* 0x000000061b0dcc24 */ /* 0x000fe4000f8e020c */
[----:B------:R-:W-:-:S03]  /*07c0*/  ISETP.NE.AND.EX P3, PT, R21, RZ, PT, P3 ;  /* 0x000000ff1500720c */ /* 0x000fc60003f65330 */
[----:B------:R-:W0:Y:S01]  /*07d0*/  @!P1 LDC.64 R6, c[0x0][0x220] ;  /* 0x00008800ff069b82 */ /* 0x000e220000000a00 */
[----:B-1----:R-:W-:-:S04]  /*07e0*/  @!P4 IMAD.WIDE R4, R13, 0x2, R4 ;  /* 0x000000020d04c825 */ /* 0x002fc800078e0204 */
[----:B------:R-:W-:Y:S01]  /*07f0*/  @P2 IMAD R13, R16, UR5, R17 ;  /* 0x00000005100d2c24 */ /* 0x000fe2000f8e0211 */
[----:B------:R1:W4:Y:S01]  /*0800*/  @!P4 LDG.E R29, desc[UR36][R4.64] ;  /* 0x00000024041dc981 */ /* 0x000322000c1e1900 */
[----:B--2---:R-:W-:-:S04]  /*0810*/  @!P0 IMAD.WIDE R8, R3, 0x2, R8 ;  /* 0x0000000203088825 */ /* 0x004fc800078e0208 */
[----:B------:R-:W-:Y:S01]  /*0820*/  @P2 IMAD R13, R13, 0x30, R0 ;  /* 0x000000300d0d2824 */ /* 0x000fe200078e0200 */
[----:B------:R-:W4:Y:S03]  /*0830*/  @!P0 LDG.E R30, desc[UR36][R8.64] ;  /* 0x00000024081e8981 */ /* 0x000f26000c1e1900 */
[----:B---3--:R-:W-:-:S06]  /*0840*/  @P2 IMAD.WIDE R10, R13, 0x2, R10 ;  /* 0x000000020d0a2825 */ /* 0x008fcc00078e020a */
[----:B------:R-:W2:Y:S01]  /*0850*/  @P2 LDG.E R10, desc[UR36][R10.64] ;  /* 0x000000240a0a2981 */ /* 0x000ea2000c1e1900 */
[----:B0-----:R-:W-:-:S05]  /*0860*/  @!P1 IMAD.WIDE R6, R3, 0x2, R6 ;  /* 0x0000000203069825 */ /* 0x001fca00078e0206 */
[----:B------:R0:W3:Y:S01]  /*0870*/  @!P1 LDG.E R15, desc[UR36][R6.64] ;  /* 0x00000024060f9981 */ /* 0x0000e2000c1e1900 */
[----:B------:R-:W-:Y:S02]  /*0880*/  SHF.R.S32.HI R3, RZ, 0x1f, R2 ;  /* 0x0000001fff037819 */ /* 0x000fe40000011402 */
[----:B------:R-:W-:-:S04]  /*0890*/  @P3 LEA R12, P0, R2, R20, 0x2 ;  /* 0x00000014020c3211 */ /* 0x000fc800078010ff */
[----:B------:R-:W-:Y:S02]  /*08a0*/  @P3 LEA.HI.X R13, R2, R21, R3, 0x2, P0 ;  /* 0x00000015020d3211 */ /* 0x000fe400000f1403 */
[----:B------:R-:W-:Y:S02]  /*08b0*/  MOV R3, UR6 ;  /* 0x0000000600037c02 */ /* 0x000fe40008000f00 */
[----:B------:R-:W-:Y:S01]  /*08c0*/  IABS R23, UR41 ;  /* 0x0000002900177c13 */ /* 0x000fe20008000000 */
[----:B------:R0:W5:Y:S01]  /*08d0*/  @P3 LDG.E R22, desc[UR36][R12.64] ;  /* 0x000000240c163981 */ /* 0x000162000c1e1900 */
[----:B------:R-:W-:-:S04]  /*08e0*/  IABS R14, R3 ;  /* 0x00000003000e7213 */ /* 0x000fc80000000000 */
[----:B------:R-:W1:Y:S08]  /*08f0*/  I2F.RP R3, R14 ;  /* 0x0000000e00037306 */ /* 0x000e700000209400 */
[----:B-1----:R-:W1:Y:S02]  /*0900*/  MUFU.RCP R3, R3 ;  /* 0x0000000300037308 */ /* 0x002e640000001000 */
[----:B-1----:R-:W-:-:S06]  /*0910*/  VIADD R4, R3, 0xffffffe ;  /* 0x0ffffffe03047836 */ /* 0x002fcc0000000000 */
[----:B------:R1:W0:Y:S02]  /*0920*/  F2I.FTZ.U32.TRUNC.NTZ R5, R4 ;  /* 0x0000000400057305 */ /* 0x000224000021f000 */
[----:B-1----:R-:W-:Y:S01]  /*0930*/  MOV R4, RZ ;  /* 0x000000ff00047202 */ /* 0x002fe20000000f00 */
[----:B0-----:R-:W-:-:S04]  /*0940*/  IMAD.MOV R7, RZ, RZ, -R5 ;  /* 0x000000ffff077224 */ /* 0x001fc800078e0a05 */
[----:B------:R-:W-:-:S04]  /*0950*/  IMAD R7, R7, R14, RZ ;  /* 0x0000000e07077224 */ /* 0x000fc800078e02ff */
[----:B------:R-:W-:Y:S02]  /*0960*/  IMAD.HI.U32 R5, R5, R7, R4 ;  /* 0x0000000705057227 */ /* 0x000fe400078e0004 */
[----:B------:R-:W0:Y:S04]  /*0970*/  LDC R7, c[0x0][0x290] ;  /* 0x0000a400ff077b82 */ /* 0x000e280000000800 */
[----:B------:R-:W-:-:S04]  /*0980*/  IMAD.HI.U32 R5, R5, R23, RZ ;  /* 0x0000001705057227 */ /* 0x000fc800078e00ff */
[----:B------:R-:W-:-:S04]  /*0990*/  IMAD.MOV R5, RZ, RZ, -R5 ;  /* 0x000000ffff057224 */ /* 0x000fc800078e0a05 */
[----:B------:R-:W-:-:S05]  /*09a0*/  IMAD R23, R14, R5, R23 ;  /* 0x000000050e177224 */ /* 0x000fca00078e0217 */
[----:B------:R-:W-:Y:S02]  /*09b0*/  ISETP.GT.U32.AND P0, PT, R14, R23, PT ;  /* 0x000000170e00720c */ /* 0x000fe40003f04070 */
[----:B------:R-:W-:-:S11]  /*09c0*/  ISETP.LE.AND P3, PT, RZ, UR41, PT ;  /* 0x00000029ff007c0c */ /* 0x000fd6000bf63270 */
[----:B------:R-:W-:-:S05]  /*09d0*/  @!P0 IMAD.IADD R23, R23, 0x1, -R14 ;  /* 0x0000000117178824 */ /* 0x000fca00078e0a0e */
[----:B------:R-:W-:Y:S02]  /*09e0*/  ISETP.GT.U32.AND P0, PT, R14, R23, PT ;  /* 0x000000170e00720c */ /* 0x000fe40003f04070 */
[----:B------:R-:W-:Y:S02]  /*09f0*/  ISETP.NE.AND P1, PT, RZ, UR6, PT ;  /* 0x00000006ff007c0c */ /* 0x000fe4000bf25270 */
[----:B------:R-:W-:-:S09]  /*0a00*/  ISETP.NE.AND P5, PT, R25, RZ, PT ;  /* 0x000000ff1900720c */ /* 0x000fd20003fa5270 */
[----:B------:R-:W-:-:S05]  /*0a10*/  @!P0 IADD3 R23, R23, -R14, RZ ;  /* 0x8000000e17178210 */ /* 0x000fca0007ffe0ff */
[----:B------:R-:W-:Y:S01]  /*0a20*/  @!P3 IMAD.MOV R23, RZ, RZ, -R23 ;  /* 0x000000ffff17b224 */ /* 0x000fe200078e0a17 */
[----:B------:R-:W-:Y:S02]  /*0a30*/  ISETP.NE.AND P3, PT, R25, RZ, PT ;  /* 0x000000ff1900720c */ /* 0x000fe40003f65270 */
[----:B------:R-:W-:Y:S02]  /*0a40*/  P2R R3, PR, RZ, 0x20 ;  /* 0x00000020ff037803 */ /* 0x000fe40000000000 */
[----:B------:R-:W-:Y:S02]  /*0a50*/  @!P1 LOP3.LUT R23, RZ, UR6, RZ, 0x33, !PT ;  /* 0x00000006ff179c12 */ /* 0x000fe4000f8e33ff */
[----:B------:R-:W-:Y:S02]  /*0a60*/  P2R R3, PR, RZ, 0x8 ;  /* 0x00000008ff037803 */ /* 0x000fe40000000000 */
[----:B0-----:R-:W-:Y:S02]  /*0a70*/  ISETP.GT.AND P3, PT, R7, RZ, PT ;  /* 0x000000ff0700720c */ /* 0x001fe40003f64270 */
[----:B------:R-:W-:Y:S01]  /*0a80*/  ISETP.NE.AND P1, PT, RZ, UR4, PT ;  /* 0x00000004ff007c0c */ /* 0x000fe2000bf25270 */
[----:B------:R-:W-:Y:S01]  /*0a90*/  UIADD3 UR42, UR38, UR39, URZ ;  /* 0x00000027262a7290 */ /* 0x000fe2000fffe03f */
[----:B------:R-:W-:Y:S01]  /*0aa0*/  ISETP.GE.AND P0, PT, R18, 0x20, PT ;  /* 0x000000201200780c */ /* 0x000fe20003f06270 */
[----:B------:R-:W-:Y:S01]  /*0ab0*/  IMAD R28, R28, UR5, RZ ;  /* 0x000000051c1c7c24 */ /* 0x000fe2000f8e02ff */
[----:B----4-:R-:W-:-:S10]  /*0ac0*/  @!P5 HFMA2.MMA R29, R29, 1, 1, R30 ;  /* 0x3c003c001d1dd835 */ /* 0x010fd4000000001e */
[----:B--2---:R-:W-:Y:S02]  /*0ad0*/  @P2 HMUL2 R29, R29, R10 ;  /* 0x0000000a1d1d2232 */ /* 0x004fe40000000000 */
[----:B---3--:R-:W-:Y:S01]  /*0ae0*/  HADD2 R32, R32, R15 ;  /* 0x0000000f20207230 */ /* 0x008fe20000000000 */
[----:B------:R-:W-:Y:S06]  /*0af0*/  @!P1 BRA P3, `(.L_x_133) ;  /* 0x0000000800709947 */ /* 0x000fec0001800000 */
        /* <DEDUP_REMOVED lines=9> */
[----:B0-----:R-:W-:-:S02]  /*0b90*/  VIADD R4, R3, 0xffffffe ;  /* 0x0ffffffe03047836 */ /* 0x001fc40000000000 */
[----:B------:R-:W-:-:S04]  /*0ba0*/  IMAD.MOV R3, RZ, RZ, -R10 ;  /* 0x000000ffff037224 */ /* 0x000fc800078e0a0a */
[----:B------:R0:W1:Y:S02]  /*0bb0*/  F2I.FTZ.U32.TRUNC.NTZ R5, R4 ;  /* 0x0000000400057305 */ /* 0x000064000021f000 */
[----:B0-----:R-:W-:Y:S01]  /*0bc0*/  IMAD.MOV.U32 R4, RZ, RZ, RZ ;  /* 0x000000ffff047224 */ /* 0x001fe200078e00ff */
[----:B-1----:R-:W-:-:S05]  /*0bd0*/  IADD3 R9, RZ, -R5, RZ ;  /* 0x80000005ff097210 */ /* 0x002fca0007ffe0ff */
[----:B------:R-:W-:-:S04]  /*0be0*/  IMAD R9, R9, R6, RZ ;  /* 0x0000000609097224 */ /* 0x000fc800078e02ff */
[----:B------:R-:W-:-:S06]  /*0bf0*/  IMAD.HI.U32 R5, R5, R9, R4 ;  /* 0x0000000905057227 */ /* 0x000fcc00078e0004 */
[----:B------:R-:W-:-:S04]  /*0c00*/  IMAD.HI.U32 R5, R5, R8, RZ ;  /* 0x0000000805057227 */ /* 0x000fc800078e00ff */
[----:B------:R-:W-:-:S05]  /*0c10*/  IMAD R3, R5, R3, R8 ;  /* 0x0000000305037224 */ /* 0x000fca00078e0208 */
[----:B------:R-:W-:-:S13]  /*0c20*/  ISETP.GT.U32.AND P3, PT, R6, R3, PT ;  /* 0x000000030600720c */ /* 0x000fda0003f64070 */
[-C--:B------:R-:W-:Y:S01]  /*0c30*/  @!P3 IADD3 R3, R3, -R6.reuse, RZ ;  /* 0x800000060303b210 */ /* 0x080fe20007ffe0ff */
[----:B------:R-:W-:Y:S01]  /*0c40*/  @!P3 VIADD R5, R5, 0x1 ;  /* 0x000000010505b836 */ /* 0x000fe20000000000 */
[----:B------:R-:W-:Y:S02]  /*0c50*/  ISETP.NE.AND P3, PT, R31, RZ, PT ;  /* 0x000000ff1f00720c */ /* 0x000fe40003f65270 */
[----:B------:R-:W-:Y:S02]  /*0c60*/  ISETP.GE.U32.AND P1, PT, R3, R6, PT ;  /* 0x000000060300720c */ /* 0x000fe40003f26070 */
[----:B------:R-:W-:-:S04]  /*0c70*/  LOP3.LUT R3, R0, R31, RZ, 0x3c, !PT ;  /* 0x0000001f00037212 */ /* 0x000fc800078e3cff */
[----:B------:R-:W-:Y:S02]  /*0c80*/  ISETP.GE.AND P2, PT, R3, RZ, PT ;  /* 0x000000ff0300720c */ /* 0x000fe40003f46270 */
[----:B------:R-:W-:-:S05]  /*0c90*/  LOP3.LUT R3, R31, 0x1, RZ, 0xc0, !PT ;  /* 0x000000011f037812 */ /* 0x000fca00078ec0ff */
[----:B------:R-:W-:Y:S01]  /*0ca0*/  @P1 VIADD R5, R5, 0x1 ;  /* 0x0000000105051836 */ /* 0x000fe20000000000 */
[----:B------:R-:W-:Y:S02]  /*0cb0*/  ISETP.LT.AND P1, PT, R0, R7, !P0 ;  /* 0x000000070000720c */ /* 0x000fe40004721270 */
[----:B------:R-:W-:Y:S02]  /*0cc0*/  ISETP.NE.U32.AND P0, PT, R3, 0x1, PT ;  /* 0x000000010300780c */ /* 0x000fe40003f05070 */
[----:B------:R-:W-:Y:S02]  /*0cd0*/  MOV R34, R5 ;  /* 0x0000000500227202 */ /* 0x000fe40000000f00 */
[----:B------:R-:W-:-:S03]  /*0ce0*/  P2R R35, PR, RZ, 0x2 ;  /* 0x00000002ff237803 */ /* 0x000fc60000000000 */
[----:B------:R-:W-:Y:S01]  /*0cf0*/  @!P2 IMAD.MOV R34, RZ, RZ, -R34 ;  /* 0x000000ffff22a224 */ /* 0x000fe200078e0a22 */
[----:B------:R-:W-:-:S05]  /*0d00*/  @!P3 LOP3.LUT R34, RZ, R31, RZ, 0x33, !PT ;  /* 0x0000001fff22b212 */ /* 0x000fca00078e33ff */
[----:B------:R-:W-:-:S04]  /*0d10*/  IMAD.MOV R3, RZ, RZ, -R34 ;  /* 0x000000ffff037224 */ /* 0x000fc800078e0a22 */
[----:B------:R-:W-:Y:S01]  /*0d20*/  IMAD R33, R31, R3, R0 ;  /* 0x000000031f217224 */ /* 0x000fe200078e0200 */
[----:B------:R-:W-:Y:S06]  /*0d30*/  @P0 BRA `(.L_x_135) ;  /* 0x0000000000400947 */ /* 0x000fec0003800000 */
[----:B------:R-:W-:Y:S01]  /*0d40*/  MOV R0, 0x0 ;  /* 0x0000000000007802 */ /* 0x000fe20000000f00 */
[----:B------:R-:W-:Y:S01]  /*0d50*/  ULDC.64 UR4, c[0x4][0xc8] ;  /* 0x0100320000047ab9 */ /* 0x000fe20000000a00 */
[----:B------:R-:W-:Y:S01]  /*0d60*/  ULDC.64 UR6, c[0x4][0xb8] ;  /* 0x01002e0000067ab9 */ /* 0x000fe20000000a00 */
[----:B------:R-:W-:Y:S01]  /*0d70*/  MOV R4, UR4 ;  /* 0x0000000400047c02 */ /* 0x000fe20008000f00 */
[----:B------:R0:W1:Y:S01]  /*0d80*/  LDC.64 R14, c[0x4][R0] ;  /* 0x01000000000e7b82 */ /* 0x0000620000000a00 */
[----:B------:R-:W-:Y:S01]  /*0d90*/  IMAD.U32 R5, RZ, RZ, UR5 ;  /* 0x00000005ff057e24 */ /* 0x000fe2000f8e00ff */
[----:B------:R-:W-:Y:S01]  /*0da0*/  ULDC.64 UR4, c[0x4][0xd0] ;  /* 0x0100340000047ab9 */ /* 0x000fe20000000a00 */
[----:B------:R-:W-:Y:S01]  /*0db0*/  HFMA2.MMA R8, -RZ, RZ, 0, 8.0049037933349609375e-05 ;  /* 0x0000053fff087435 */ /* 0x000fe200000001ff */
[----:B------:R-:W-:Y:S01]  /*0dc0*/  IMAD.U32 R6, RZ, RZ, UR4 ;  /* 0x00000004ff067e24 */ /* 0x000fe2000f8e00ff */
[----:B------:R-:W-:Y:S01]  /*0dd0*/  MOV R7, UR5 ;  /* 0x0000000500077c02 */ /* 0x000fe20008000f00 */
[----:B------:R-:W-:Y:S01]  /*0de0*/  IMAD.U32 R10, RZ, RZ, UR6 ;  /* 0x00000006ff0a7e24 */ /* 0x000fe2000f8e00ff */
[----:B------:R-:W-:Y:S01]  /*0df0*/  MOV R13, RZ ;  /* 0x000000ff000d7202 */ /* 0x000fe20000000f00 */
[----:B------:R-:W-:-:S02]  /*0e00*/  IMAD.U32 R11, RZ, RZ, UR7 ;  /* 0x00000007ff0b7e24 */ /* 0x000fc4000f8e00ff */
[----:B0-----:R-:W-:-:S07]  /*0e10*/  IMAD.MOV.U32 R12, RZ, RZ, 0x1 ;  /* 0x00000001ff0c7424 */ /* 0x001fce00078e00ff */
[----:B------:R-:W-:-:S07]  /*0e20*/  LEPC R20, `(.L_x_135) ;  /* 0x000000001014794e */ /* 0x000fce0000000000 */
[----:B-1---5:R-:W-:Y:S05]  /*0e30*/  CALL.ABS.NOINC R14 ;  /* 0x000000000e007343 */ /* 0x022fea0003c00000 */
.L_x_135:
        /* <DEDUP_REMOVED lines=9> */
.L_x_136:
        /* <DEDUP_REMOVED lines=13> */
[----:B------:R-:W-:-:S03]  /*0fa0*/  ISETP.NE.AND P0, PT, R25, RZ, PT ;  /* 0x000000ff1900720c */ /* 0x000fc60003f05270 */
[----:B------:R-:W-:Y:S01]  /*0fb0*/  VIADD R0, R11, UR39 ;  /* 0x000000270b007c36 */ /* 0x000fe20008000000 */
[----:B0-----:R-:W-:Y:S04]  /*0fc0*/  LDS.U16 R32, [R11+UR39] ;  /* 0x000000270b207984 */ /* 0x001fe80008000400 */
[----:B------:R-:W-:-:S05]  /*0fd0*/  LEA R31, R31, R0, 0x1 ;  /* 0x000000001f1f7211 */ /* 0x000fca00078e08ff */
        /* <DEDUP_REMOVED lines=25> */
.L_x_140:
[C---:B------:R-:W-:Y:S01]  /*1170*/  IMAD R13, R4.reuse, 0x2, R31 ;  /* 0x00000002040d7824 */ /* 0x040fe200078e021f */
[----:B------:R-:W-:Y:S01]  /*1180*/  LEA R12, R4, R0, 0x1 ;  /* 0x00000000040c7211 */ /* 0x000fe200078e08ff */
[----:B------:R-:W-:Y:S01]  /*1190*/  BSSY B2, `(.L_x_142) ;  /* 0x0000021000027945 */ /* 0x000fe20003800000 */
[----:B------:R-:W-:Y:S02]  /*11a0*/  ISETP.GE.AND P0, PT, R11, R4, PT ;  /* 0x000000040b00720c */ /* 0x000fe40003f06270 */
[----:B------:R-:W-:Y:S04]  /*11b0*/  LDS.U16 R29, [R13] ;  /* 0x000000000d1d7984 */ /* 0x000fe80000000400 */
[----:B------:R-:W0:Y:S02]  /*11c0*/  LDS.U16 R0, [R12] ;  /* 0x000000000c007984 */ /* 0x000e240000000400 */
[----:B0-----:R-:W-:-:S05]  /*11d0*/  PRMT R29, R0, 0x5410, R29 ;  /* 0x00005410001d7816 */ /* 0x001fca000000001d */
[----:B------:R-:W-:Y:S05]  /*11e0*/  @P0 BRA `(.L_x_143) ;  /* 0x00000000006c0947 */ /* 0x000fea0003800000 */
[----:B------:R-:W-:Y:S01]  /*11f0*/  I2FP.F32.S32 R4, R4 ;  /* 0x0000000400047245 */ /* 0x000fe20000201400 */
[----:B------:R-:W-:Y:S01]  /*1200*/  ULDC UR4, c[0x0][0x29c] ;  /* 0x0000a70000047ab9 */ /* 0x000fe20000000800 */
[----:B------:R-:W-:Y:S01]  /*1210*/  I2FP.F32.S32 R0, R11 ;  /* 0x0000000b00007245 */ /* 0x000fe20000201400 */
[--C-:B------:R-:W-:Y:S01]  /*1220*/  HADD2.F32 R6, -RZ, R29.reuse.H1_H1 ;  /* 0x3000001dff067230 */ /* 0x100fe20000004100 */
[----:B------:R0:W1:Y:S01]  /*1230*/  MUFU.RCP R3, R4 ;  /* 0x0000000400037308 */ /* 0x0000620000001000 */
[----:B------:R-:W-:Y:S02]  /*1240*/  HADD2.F32 R29, -RZ, R29.H0_H0 ;  /* 0x2000001dff1d7230 */ /* 0x000fe40000004100 */
[--C-:B0-----:R-:W-:Y:S02]  /*1250*/  HADD2.F32 R4, -RZ, R32.reuse.H1_H1 ;  /* 0x30000020ff047230 */ /* 0x101fe40000004100 */
[----:B------:R-:W-:Y:S02]  /*1260*/  HADD2.F32 R32, -RZ, R32.H0_H0 ;  /* 0x20000020ff207230 */ /* 0x000fe40000004100 */
[----:B-1----:R-:W-:-:S04]  /*1270*/  FMUL.FTZ R0, R0, R3 ;  /* 0x0000000300007220 */ /* 0x002fc80000410000 */
[----:B------:R-:W-:Y:S01]  /*1280*/  FMUL.FTZ R5, R0, 13.28771209716796875 ;  /* 0x41549a7800057820 */ /* 0x000fe20000410000 */
[----:B-----5:R-:W-:-:S04]  /*1290*/  IADD3 R0, -R22, UR4, RZ ;  /* 0x0000000416007c10 */ /* 0x020fc8000fffe1ff */
[----:B------:R-:W-:Y:S01]  /*12a0*/  I2FP.F32.S32 R0, R0 ;  /* 0x0000000000007245 */ /* 0x000fe20000201400 */
[----:B------:R-:W0:Y:S04]  /*12b0*/  MUFU.EX2 R5, -R5 ;  /* 0x8000000500057308 */ /* 0x000e280000000800 */
[----:B0-----:R-:W-:-:S04]  /*12c0*/  FMUL.FTZ R0, R0, R5 ;  /* 0x0000000500007220 */ /* 0x001fc80000410000 */
[----:B------:R-:W-:-:S04]  /*12d0*/  FMUL.RZ R8, R0, 0.15915493667125701904 ;  /* 0x3e22f98300087820 */ /* 0x000fc8000040c000 */
[----:B------:R-:W0:Y:S08]  /*12e0*/  MUFU.SIN R3, R8 ;  /* 0x0000000800037308 */ /* 0x000e300000000400 */
[----:B------:R-:W1:Y:S01]  /*12f0*/  MUFU.COS R0, R8 ;  /* 0x0000000800007308 */ /* 0x000e620000000000 */
[C---:B0-----:R-:W-:Y:S01]  /*1300*/  FMUL.FTZ R5, R4.reuse, R3 ;  /* 0x0000000304057220 */ /* 0x041fe20000410000 */
[C---:B------:R-:W-:Y:S01]  /*1310*/  FMUL.FTZ R7, R3.reuse, R6 ;  /* 0x0000000603077220 */ /* 0x040fe20000410000 */
[----:B-1----:R-:W-:Y:S01]  /*1320*/  FMUL.FTZ R4, R4, R0 ;  /* 0x0000000004047220 */ /* 0x002fe20000410000 */
[----:B------:R-:W-:Y:S01]  /*1330*/  FMUL.FTZ R6, R0, R6 ;  /* 0x0000000600067220 */ /* 0x000fe20000410000 */
[----:B------:R-:W-:Y:S01]  /*1340*/  FFMA.FTZ R5, R32, R0, -R5 ;  /* 0x0000000020057223 */ /* 0x000fe20000010805 */
[----:B------:R-:W-:Y:S01]  /*1350*/  FFMA.FTZ R7, R0, R29, -R7 ;  /* 0x0000001d00077223 */ /* 0x000fe20000010807 */
[----:B------:R-:W-:Y:S01]  /*1360*/  FFMA.FTZ R4, R32, R3, R4 ;  /* 0x0000000320047223 */ /* 0x000fe20000010004 */
[----:B------:R-:W-:-:S04]  /*1370*/  FFMA.FTZ R6, R3, R29, R6 ;  /* 0x0000001d03067223 */ /* 0x000fc80000010006 */
[----:B------:R-:W-:Y:S02]  /*1380*/  F2FP.F16.F32.PACK_AB R32, R4, R5 ;  /* 0x000000050420723e */ /* 0x000fe400000000ff */
[----:B------:R-:W-:-:S07]  /*1390*/  F2FP.F16.F32.PACK_AB R29, R6, R7 ;  /* 0x00000007061d723e */ /* 0x000fce00000000ff */
.L_x_143:
[----:B------:R-:W-:Y:S05]  /*13a0*/  BSYNC B2 ;  /* 0x0000000000027941 */ /* 0x000fea0003800000 */
.L_x_142:
[----:B------:R-:W-:Y:S01]  /*13b0*/  PRMT R0, R29, 0x7632, R0 ;  /* 0x000076321d007816 */ /* 0x000fe20000000000 */
[----:B------:R0:W-:Y:S04]  /*13c0*/  STS.U16 [R12], R29 ;  /* 0x0000001d0c007388 */ /* 0x0001e80000000400 */
[----:B------:R0:W-:Y:S02]  /*13d0*/  STS.U16 [R13], R0 ;  /* 0x000000000d007388 */ /* 0x0001e40000000400 */
.L_x_141:
[----:B------:R-:W-:Y:S05]  /*13e0*/  BSYNC B1 ;  /* 0x0000000000017941 */ /* 0x000fea0003800000 */
.L_x_139:
[----:B0-----:R-:W-:Y:S01]  /*13f0*/  PRMT R0, R32, 0x7632, R0 ;  /* 0x0000763220007816 */ /* 0x001fe20000000000 */
[----:B------:R1:W-:Y:S04]  /*1400*/  STS.U16 [R11+UR39], R32 ;  /* 0x000000200b007988 */ /* 0x0003e80008000427 */
[----:B------:R1:W-:Y:S02]  /*1410*/  STS.U16 [R31], R0 ;  /* 0x000000001f007388 */ /* 0x0003e40000000400 */
.L_x_138:
[----:B------:R-:W-:Y:S05]  /*1420*/  BSYNC B0 ;  /* 0x0000000000007941 */ /* 0x000fea0003800000 */
.L_x_137:
[----:B------:R-:W-:Y:S06]  /*1430*/  BAR.SYNC.DEFER_BLOCKING 0x0 ;  /* 0x0000000000007b1d */ /* 0x000fec0000010000 */
[----:B------:R-:W-:Y:S04]  /*1440*/  BSSY B0, `(.L_x_144) ;  /* 0x0000005000007945 */ /* 0x000fe80003800000 */
[----:B------:R-:W-:Y:S05]  /*1450*/  @!P6 BRA `(.L_x_145) ;  /* 0x00000000000ce947 */ /* 0x000fea0003800000 */
[----:B------:R-:W-:Y:S01]  /*1460*/  ISETP.NE.AND P0, PT, R25, RZ, PT ;  /* 0x000000ff1900720c */ /* 0x000fe20003f05270 */
[----:B01----:R2:W3:-:S12]  /*1470*/  LDS R32, [R9] ;  /* 0x0000000009207984 */ /* 0x0034d80000000800 */
[----:B------:R2:W4:Y:S02]  /*1480*/  @!P0 LDS R29, [R10] ;  /* 0x000000000a1d8984 */ /* 0x0005240000000800 */
.L_x_145:
[----:B------:R-:W-:Y:S05]  /*1490*/  BSYNC B0 ;  /* 0x0000000000007941 */ /* 0x000fea0003800000 */
.L_x_144:
[----:B------:R-:W-:Y:S06]  /*14a0*/  BAR.SYNC.DEFER_BLOCKING 0x0 ;  /* 0x0000000000007b1d */ /* 0x000fec0000010000 */
[----:B------:R-:W-:Y:S05]  /*14b0*/  BRA `(.L_x_134) ;  /* 0x0000000000d47947 */ /* 0x000fea0003800000 */
.L_x_133:
        /* <DEDUP_REMOVED lines=25> */
.L_x_146:
        /* <DEDUP_REMOVED lines=21> */
[CC--:B------:R-:W-:Y:S01]  /*17a0*/  FFMA.FTZ R6, R5.reuse, R32.reuse, -R6 ;  /* 0x0000002005067223 */ /* 0x0c0fe20000010806 */
[-C--:B------:R-:W-:Y:S01]  /*17b0*/  FFMA.FTZ R0, R5, R29.reuse, -R0 ;  /* 0x0000001d05007223 */ /* 0x080fe20000010800 */
[C---:B------:R-:W-:Y:S01]  /*17c0*/  FFMA.FTZ R7, R4.reuse, R32, R7 ;  /* 0x0000002004077223 */ /* 0x040fe20000010007 */
[----:B------:R-:W-:-:S04]  /*17d0*/  FFMA.FTZ R3, R4, R29, R3 ;  /* 0x0000001d04037223 */ /* 0x000fc80000010003 */
[----:B------:R-:W-:Y:S02]  /*17e0*/  F2FP.F16.F32.PACK_AB R32, R7, R6 ;  /* 0x000000060720723e */ /* 0x000fe400000000ff */
[----:B------:R-:W-:-:S07]  /*17f0*/  F2FP.F16.F32.PACK_AB R29, R3, R0 ;  /* 0x00000000031d723e */ /* 0x000fce00000000ff */
.L_x_147:
[----:B------:R-:W-:Y:S05]  /*1800*/  BSYNC B0 ;  /* 0x0000000000007941 */ /* 0x000fea0003800000 */
.L_x_134:
[----:B------:R-:W-:Y:S01]  /*1810*/  ISETP.GT.AND P0, PT, R18, 0x1f, PT ;  /* 0x0000001f1200780c */ /* 0x000fe20003f04270 */
[----:B------:R-:W-:Y:S01]  /*1820*/  BSSY B0, `(.L_x_148) ;  /* 0x0000026000007945 */ /* 0x000fe20003800000 */
[----:B------:R-:W-:-:S11]  /*1830*/  HFMA2.MMA R14, -RZ, RZ, 0, 0 ;  /* 0x00000000ff0e7435 */ /* 0x000fd600000001ff */
[----:B------:R-:W-:Y:S05]  /*1840*/  @P0 BRA `(.L_x_149) ;  /* 0x00000000008c0947 */ /* 0x000fea0003800000 */
[----:B-1----:R-:W1:Y:S01]  /*1850*/  LDC R0, c[0x0][0x29c] ;  /* 0x0000a700ff007b82 */ /* 0x002e620000000800 */
[----:B------:R-:W0:Y:S01]  /*1860*/  S2R R7, SR_CgaCtaId ;  /* 0x0000000000077919 */ /* 0x000e220000008800 */
[----:B------:R-:W-:Y:S01]  /*1870*/  MOV R6, 0x400 ;  /* 0x0000040000067802 */ /* 0x000fe20000000f00 */
[----:B------:R-:W-:Y:S01]  /*1880*/  IMAD R26, R23, 0x8, R26 ;  /* 0x00000008171a7824 */ /* 0x000fe200078e021a */
[----:B------:R-:W-:-:S03]  /*1890*/  ULDC UR4, c[0x0][0x284] ;  /* 0x0000a10000047ab9 */ /* 0x000fc60000000800 */
[----:B------:R-:W-:Y:S01]  /*18a0*/  IMAD R27, R27, UR4, R26 ;  /* 0x000000041b1b7c24 */ /* 0x000fe2000f8e021a */
[----:B------:R-:W-:Y:S01]  /*18b0*/  UMOV UR4, 0xffffffff ;  /* 0xffffffff00047882 */ /* 0x000fe20000000000 */
[----:B-1----:R-:W-:Y:S02]  /*18c0*/  ISETP.NE.AND P1, PT, R0, RZ, PT ;  /* 0x000000ff0000720c */ /* 0x002fe40003f25270 */
[----:B------:R-:W-:Y:S02]  /*18d0*/  IADD3 R0, R6, 0x20, RZ ;  /* 0x0000002006007810 */ /* 0x000fe40007ffe0ff */
[----:B------:R-:W-:Y:S02]  /*18e0*/  ISETP.GT.OR P0, PT, R18, 0x17, P1 ;  /* 0x000000171200780c */ /* 0x000fe40000f04670 */
[----:B0-----:R-:W-:Y:S01]  /*18f0*/  LEA R3, R7, R0, 0x18 ;  /* 0x0000000007037211 */ /* 0x001fe200078ec0ff */
[----:B---34-:R-:W-:-:S06]  /*1900*/  HMUL2 R0, R32, R29 ;  /* 0x0000001d20007232 */ /* 0x018fcc0000000000 */
[----:B------:R-:W-:Y:S01]  /*1910*/  @!P1 VIADD R6, R6, 0xa0 ;  /* 0x000000a006069836 */ /* 0x000fe20000000000 */
[----:B------:R-:W-:Y:S01]  /*1920*/  LEA R3, R18, R3, 0x2 ;  /* 0x0000000312037211 */ /* 0x000fe200078e10ff */
[--C-:B------:R-:W-:Y:S02]  /*1930*/  HADD2.F32 R13, -RZ, R0.reuse.H0_H0 ;  /* 0x20000000ff0d7230 */ /* 0x100fe40000004100 */
[----:B------:R-:W0:Y:S01]  /*1940*/  @!P0 LDC.64 R4, c[0x0][0x248] ;  /* 0x00009200ff048b82 */ /* 0x000e220000000a00 */
[----:B------:R-:W-:Y:S01]  /*1950*/  @!P1 LEA R7, R7, R6, 0x18 ;  /* 0x0000000607079211 */ /* 0x000fe200078ec0ff */
[----:B------:R1:W-:Y:S01]  /*1960*/  STS [R3], R32 ;  /* 0x0000002003007388 */ /* 0x0003e20000000800 */
[----:B------:R-:W-:-:S03]  /*1970*/  HADD2.F32 R0, -RZ, R0.H1_H1 ;  /* 0x30000000ff007230 */ /* 0x000fc60000004100 */
[----:B------:R-:W-:Y:S02]  /*1980*/  @!P1 IMAD R7, R18, 0x4, R7 ;  /* 0x0000000412079824 */ /* 0x000fe400078e0207 */
[----:B------:R-:W-:-:S03]  /*1990*/  FADD.FTZ R13, R13, R0 ;  /* 0x000000000d0d7221 */ /* 0x000fc60000010000 */
[----:B------:R1:W-:Y:S01]  /*19a0*/  @!P1 STS [R7], R30 ;  /* 0x0000001e07009388 */ /* 0x0003e20000000800 */
[----:B0-----:R-:W-:-:S05]  /*19b0*/  @!P0 IMAD.WIDE R4, R27, 0x2, R4 ;  /* 0x000000021b048825 */ /* 0x001fca00078e0204 */
[----:B------:R1:W-:Y:S01]  /*19c0*/  @!P0 STG.E desc[UR36][R4.64], R29 ;  /* 0x0000001d04008986 */ /* 0x0003e2000c101924 */
[----:B------:R-:W-:Y:S05]  /*19d0*/  BRA.DIV UR4, `(.L_x_150) ;  /* 0x0000006204087947 */ /* 0x000fea000b800000 */
[----:B------:R-:W0:Y:S02]  /*19e0*/  SHFL.BFLY PT, R14, R13, 0x10, 0x1f ;  /* 0x0e001f000d0e7f89 */ /* 0x000e2400000e0000 */
[----:B0-----:R-:W-:-:S05]  /*19f0*/  FADD.FTZ R0, R13, R14 ;  /* 0x0000000e0d007221 */ /* 0x001fca0000010000 */
[----:B------:R-:W1:Y:S02]  /*1a00*/  SHFL.BFLY PT, R14, R0, 0x8, 0x1f ;  /* 0x0d001f00000e7f89 */ /* 0x000e6400000e0000 */
[----:B-1----:R-:W-:-:S05]  /*1a10*/  FADD.FTZ R3, R0, R14 ;  /* 0x0000000e00037221 */ /* 0x002fca0000010000 */
[----:B------:R-:W0:Y:S02]  /*1a20*/  SHFL.BFLY PT, R14, R3, 0x4, 0x1f ;  /* 0x0c801f00030e7f89 */ /* 0x000e2400000e0000 */
[----:B0-----:R-:W-:-:S05]  /*1a30*/  FADD.FTZ R4, R3, R14 ;  /* 0x0000000e03047221 */ /* 0x001fca0000010000 */
[----:B------:R-:W0:Y:S02]  /*1a40*/  SHFL.BFLY PT, R14, R4, 0x2, 0x1f ;  /* 0x0c401f00040e7f89 */ /* 0x000e2400000e0000 */
[----:B0-----:R-:W-:-:S05]  /*1a50*/  FADD.FTZ R5, R4, R14 ;  /* 0x0000000e04057221 */ /* 0x001fca0000010000 */
[----:B------:R0:W1:Y:S02]  /*1a60*/  SHFL.BFLY PT, R14, R5, 0x1, 0x1f ;  /* 0x0c201f00050e7f89 */ /* 0x00006400000e0000 */
.L_x_256:
[----:B-1----:R-:W-:-:S07]  /*1a70*/  FADD.FTZ R14, R5, R14 ;  /* 0x0000000e050e7221 */ /* 0x002fce0000010000 */
.L_x_149:
[----:B------:R-:W-:Y:S05]  /*1a80*/  BSYNC B0 ;  /* 0x0000000000007941 */ /* 0x000fea0003800000 */
.L_x_148:
[----:B0-2---:R-:W0:Y:S01]  /*1a90*/  LDC R9, c[0x0][0x284] ;  /* 0x0000a100ff097b82 */ /* 0x005e220000000800 */
[----:B------:R-:W-:Y:S01]  /*1aa0*/  ISETP.NE.AND P0, PT, R18, RZ, PT ;  /* 0x000000ff1200720c */ /* 0x000fe20003f05270 */
[----:B------:R-:W-:Y:S01]  /*1ab0*/  IMAD.MOV.U32 R77, RZ, RZ, -0x800001 ;  /* 0xff7fffffff4d7424 */ /* 0x000fe200078e00ff */
[----:B0-----:R-:W-:-:S04]  /*1ac0*/  IADD3 R3, RZ, -R9, RZ ;  /* 0x80000009ff037210 */ /* 0x001fc80007ffe0ff */
[----:B------:R-:W-:-:S07]  /*1ad0*/  VIADDMNMX R3, R3, UR40, RZ, !PT ;  /* 0x0000002803037c46 */ /* 0x000fce000f8001ff */
[----:B------:R-:W-:Y:S05]  /*1ae0*/  @P0 BRA `(.L_x_151) ;  /* 0x0000000000440947 */ /* 0x000fea0003800000 */
[----:B------:R-:W-:Y:S02]  /*1af0*/  ULDC.64 UR4, c[0x0][0x2c8] ;  /* 0x0000b20000047ab9 */ /* 0x000fe40000000a00 */
[----:B------:R-:W-:Y:S01]  /*1b00*/  ISETP.NE.U32.AND P0, PT, RZ, UR4, PT ;  /* 0x00000004ff007c0c */ /* 0x000fe2000bf05070 */
[----:B------:R-:W-:-:S03]  /*1b10*/  ULDC UR4, c[0x0][0x2a0] ;  /* 0x0000a80000047ab9 */ /* 0x000fc60000000800 */
[----:B------:R-:W-:-:S13]  /*1b20*/  ISETP.NE.AND.EX P0, PT, RZ, UR5, PT, P0 ;  /* 0x00000005ff007c0c */ /* 0x000fda000bf05300 */
[----:B------:R-:W0:Y:S01]  /*1b30*/  @P0 LDC R6, c[0x0][0x2d0] ;  /* 0x0000b400ff060b82 */ /* 0x000e220000000800 */
[----:B-1---5:R-:W-:-:S07]  /*1b40*/  @P0 IADD3 R0, -R22, UR41, RZ ;  /* 0x0000002916000c10 */ /* 0x022fce000fffe1ff */
[----:B------:R-:W1:Y:S01]  /*1b50*/  @P0 LDC.64 R4, c[0x0][0x2c8] ;  /* 0x0000b200ff040b82 */ /* 0x000e620000000a00 */
[----:B0-----:R-:W-:-:S04]  /*1b60*/  @P0 IMAD R7, R17, R6, R0 ;  /* 0x0000000611070224 */ /* 0x001fc800078e0200 */
[----:B------:R-:W-:-:S04]  /*1b70*/  @P0 IMAD R7, R7, R6, R0 ;  /* 0x0000000607070224 */ /* 0x000fc800078e0200 */
[----:B-1----:R-:W-:-:S06]  /*1b80*/  @P0 IMAD.WIDE R4, R7, 0x2, R4 ;  /* 0x0000000207040825 */ /* 0x002fcc00078e0204 */
[----:B------:R-:W2:Y:S01]  /*1b90*/  @P0 LDG.E.U16 R4, desc[UR36][R4.64] ;  /* 0x0000002404040981 */ /* 0x000ea2000c1e1500 */
[----:B------:R-:W-:Y:S01]  /*1ba0*/  IADD3 R6, -R3, UR41, RZ ;  /* 0x0000002903067c10 */ /* 0x000fe2000fffe1ff */
[----:B------:R-:W-:-:S03]  /*1bb0*/  FMUL.FTZ R77, R14, UR4 ;  /* 0x000000040e4d7c20 */ /* 0x000fc60008410000 */
[----:B------:R-:W-:Y:S01]  /*1bc0*/  LEA R6, R6, UR39, 0x2 ;  /* 0x0000002706067c11 */ /* 0x000fe2000f8e10ff */
[----:B--2---:R-:W-:-:S05]  /*1bd0*/  @P0 HADD2.F32 R0, -RZ, R4.H0_H0 ;  /* 0x20000004ff000230 */ /* 0x004fca0000004100 */
[----:B------:R-:W-:-:S05]  /*1be0*/  @P0 FADD.FTZ R77, R77, R0 ;  /* 0x000000004d4d0221 */ /* 0x000fca0000010000 */
[----:B------:R0:W-:Y:S02]  /*1bf0*/  STS [R6], R77 ;  /* 0x0000004d06007388 */ /* 0x0001e40000000800 */
.L_x_151:
[----:B------:R-:W-:Y:S05]  /*1c00*/  WARPSYNC.ALL ;  /* 0x0000000000007948 */ /* 0x000fea0003800000 */
[----:B------:R-:W2:Y:S08]  /*1c10*/  S2UR UR6, SR_CgaCtaId ;  /* 0x00000000000679c3 */ /* 0x000eb00000008800 */
[----:B------:R-:W-:Y:S01]  /*1c20*/  BAR.SYNC.DEFER_BLOCKING 0x0 ;  /* 0x0000000000007b1d */ /* 0x000fe20000010000 */
[----:B-1----:R-:W-:Y:S01]  /*1c30*/  LEA.HI R0, R18, R18, RZ, 0x1 ;  /* 0x0000001212007211 */ /* 0x002fe200078f08ff */
[----:B0-----:R-:W-:-:S03]  /*1c40*/  IMAD.U32 R6, RZ, RZ, UR41 ;  /* 0x00000029ff067e24 */ /* 0x001fc6000f8e00ff */
[----:B------:R-:W-:Y:S01]  /*1c50*/  LOP3.LUT R5, R0, 0xfffffffe, RZ, 0xc0, !PT ;  /* 0xfffffffe00057812 */ /* 0x000fe200078ec0ff */
[----:B------:R-:W-:Y:S01]  /*1c60*/  UMOV UR4, 0x400 ;  /* 0x0000040000047882 */ /* 0x000fe20000000000 */
[----:B------:R-:W-:Y:S01]  /*1c70*/  IADD3 R6, R6, 0xf, -R3 ;  /* 0x0000000f06067810 */ /* 0x000fe20007ffe803 */
[----:B------:R-:W-:Y:S01]  /*1c80*/  UIADD3 UR5, UR4, 0x20, URZ ;  /* 0x0000002004057890 */ /* 0x000fe2000fffe03f */
[----:B------:R-:W-:Y:S02]  /*1c90*/  IADD3 R5, -R5, R18, RZ ;  /* 0x0000001205057210 */ /* 0x000fe40007ffe1ff */
[----:B------:R-:W-:Y:S02]  /*1ca0*/  SHF.R.S32.HI R7, RZ, 0x1f, R6 ;  /* 0x0000001fff077819 */ /* 0x000fe40000011406 */
[----:B------:R-:W-:Y:S02]  /*1cb0*/  LEA.HI.SX32 R11, R0, R3, 0x1f ;  /* 0x00000003000b7211 */ /* 0x000fe400078ffaff */
[----:B------:R-:W-:-:S04]  /*1cc0*/  LEA.HI R7, R7, R6, RZ, 0x4 ;  /* 0x0000000607077211 */ /* 0x000fc800078f20ff */
[----:B------:R-:W-:Y:S01]  /*1cd0*/  LOP3.LUT R6, R7, 0xfffffff0, RZ, 0xc0, !PT ;  /* 0xfffffff007067812 */ /* 0x000fe200078ec0ff */
[----:B--2---:R-:W-:-:S03]  /*1ce0*/  ULEA UR5, UR6, UR5, 0x18 ;  /* 0x0000000506057291 */ /* 0x004fc6000f8ec03f */
[----:B------:R-:W-:-:S04]  /*1cf0*/  IADD3 R0, R6, R3, RZ ;  /* 0x0000000306007210 */ /* 0x000fc80007ffe0ff */
[----:B------:R-:W-:Y:S02]  /*1d00*/  ISETP.GE.AND P0, PT, R11, R0, PT ;  /* 0x000000000b00720c */ /* 0x000fe40003f06270 */
[----:B------:R-:W-:Y:S01]  /*1d10*/  LEA R4, R5, UR5, 0x3 ;  /* 0x0000000505047c11 */ /* 0x000fe2000f8e18ff */
[----:B------:R-:W-:Y:S02]  /*1d20*/  ULDC UR5, c[0x0][0x29c] ;  /* 0x0000a70000057ab9 */ /* 0x000fe40000000800 */
[----:B------:R-:W-:Y:S02]  /*1d30*/  UISETP.NE.AND UP0, UPT, UR5, URZ, UPT ;  /* 0x0000003f0500728c */ /* 0x000fe4000bf05270 */
[----:B------:R0:W1:Y:S01]  /*1d40*/  LDS.64 R56, [R4] ;  /* 0x0000000004387984 */ /* 0x0000620000000a00 */
[----:B------:R-:W-:Y:S02]  /*1d50*/  ULDC UR5, c[0x0][0x280] ;  /* 0x0000a00000057ab9 */ /* 0x000fe40000000800 */
[----:B------:R-:W-:Y:S01]  /*1d60*/  IMAD R6, R28, UR5, R17 ;  /* 0x000000051c067c24 */ /* 0x000fe2000f8e0211 */
[----:B------:R0:W2:Y:S01]  /*1d70*/  LDS.64 R54, [R4+0x10] ;  /* 0x0000100004367984 */ /* 0x0000a20000000a00 */
[----:B------:R-:W-:-:S03]  /*1d80*/  PLOP3.LUT P2, PT, PT, PT, UP0, 0x80, 0x0 ;  /* 0x000000000000781c */ /* 0x000fc60003f4f008 */
[----:B------:R0:W0:Y:S04]  /*1d90*/  LDS.64 R52, [R4+0x20] ;  /* 0x0000200004347984 */ /* 0x0000280000000a00 */
[----:B------:R0:W0:Y:S04]  /*1da0*/  LDS.64 R50, [R4+0x30] ;  /* 0x0000300004327984 */ /* 0x0000280000000a00 */
[----:B------:R0:W0:Y:S04]  /*1db0*/  LDS.64 R48, [R4+0x40] ;  /* 0x0000400004307984 */ /* 0x0000280000000a00 */
[----:B------:R0:W0:Y:S04]  /*1dc0*/  LDS.64 R46, [R4+0x50] ;  /* 0x00005000042e7984 */ /* 0x0000280000000a00 */
[----:B------:R0:W0:Y:S04]  /*1dd0*/  LDS.64 R44, [R4+0x60] ;  /* 0x00006000042c7984 */ /* 0x0000280000000a00 */
[----:B------:R0:W0:Y:S01]  /*1de0*/  LDS.64 R42, [R4+0x70] ;  /* 0x00007000042a7984 */ /* 0x0000220000000a00 */
[----:B------:R-:W-:Y:S05]  /*1df0*/  @P2 BRA `(.L_x_152) ;  /* 0x00000000002c2947 */ /* 0x000fea0003800000 */
[----:B------:R-:W-:-:S04]  /*1e00*/  UIADD3 UR4, UR4, 0xa0, URZ ;  /* 0x000000a004047890 */ /* 0x000fc8000fffe03f */
[----:B------:R-:W-:-:S06]  /*1e10*/  ULEA UR4, UR6, UR4, 0x18 ;  /* 0x0000000406047291 */ /* 0x000fcc000f8ec03f */
[----:B0-----:R-:W-:-:S05]  /*1e20*/  LEA R4, R5, UR4, 0x3 ;  /* 0x0000000405047c11 */ /* 0x001fca000f8e18ff */
[----:B------:R0:W0:Y:S04]  /*1e30*/  LDS.64 R40, [R4] ;  /* 0x0000000004287984 */ /* 0x0000280000000a00 */
[----:B------:R0:W0:Y:S04]  /*1e40*/  LDS.64 R38, [R4+0x10] ;  /* 0x0000100004267984 */ /* 0x0000280000000a00 */
[----:B------:R0:W0:Y:S04]  /*1e50*/  LDS.64 R36, [R4+0x20] ;  /* 0x0000200004247984 */ /* 0x0000280000000a00 */
[----:B------:R0:W0:Y:S04]  /*1e60*/  LDS.64 R34, [R4+0x30] ;  /* 0x0000300004227984 */ /* 0x0000280000000a00 */
[----:B---3--:R3:W0:Y:S04]  /*1e70*/  LDS.64 R32, [R4+0x40] ;  /* 0x0000400004207984 */ /* 0x0086280000000a00 */
[----:B------:R3:W0:Y:S04]  /*1e80*/  LDS.64 R30, [R4+0x50] ;  /* 0x00005000041e7984 */ /* 0x0006280000000a00 */
[----:B----4-:R3:W4:Y:S04]  /*1e90*/  LDS.64 R28, [R4+0x60] ;  /* 0x00006000041c7984 */ /* 0x0107280000000a00 */
[----:B------:R3:W0:Y:S02]  /*1ea0*/  LDS.64 R26, [R4+0x70] ;  /* 0x00007000041a7984 */ /* 0x0006240000000a00 */
.L_x_152:
[----:B------:R-:W-:Y:S01]  /*1eb0*/  ULDC UR5, c[0x0][0x29c] ;  /* 0x0000a70000057ab9 */ /* 0x000fe20000000800 */
[----:B------:R-:W-:Y:S01]  /*1ec0*/  ULDC UR10, c[0x0][0x2a0] ;  /* 0x0000a800000a7ab9 */ /* 0x000fe20000000800 */
[----:B------:R-:W-:Y:S01]  /*1ed0*/  ULDC.64 UR8, c[0x0][0x258] ;  /* 0x0000960000087ab9 */ /* 0x000fe20000000a00 */
[----:B------:R-:W-:Y:S01]  /*1ee0*/  ULDC.64 UR6, c[0x0][0x2b0] ;  /* 0x0000ac0000067ab9 */ /* 0x000fe20000000a00 */
[----:B------:R-:W-:Y:S01]  /*1ef0*/  ULDC.64 UR12, c[0x0][0x2c8] ;  /* 0x0000b200000c7ab9 */ /* 0x000fe20000000a00 */
[----:B------:R-:W-:Y:S01]  /*1f00*/  BSSY B0, `(.L_x_153) ;  /* 0x0000193000007945 */ /* 0x000fe20003800000 */
[----:B------:R-:W-:Y:S02]  /*1f10*/  IMAD.SHL.U32 R8, R5, 0x4, RZ ;  /* 0x0000000405087824 */ /* 0x000fe400078e00ff */
[----:B0--3--:R-:W-:Y:S01]  /*1f20*/  IMAD R4, R6, 0x30, RZ ;  /* 0x0000003006047824 */ /* 0x009fe200078e02ff */
[----:B------:R-:W-:Y:S06]  /*1f30*/  @P0 BRA `(.L_x_154) ;  /* 0x00000018003c0947 */ /* 0x000fec0003800000 */
[-C--:B------:R-:W-:Y:S01]  /*1f40*/  IABS R5, R9.reuse ;  /* 0x0000000900057213 */ /* 0x080fe20000000000 */
[----:B------:R-:W0:Y:S01]  /*1f50*/  LDC.64 R78, c[0x0][0x2e0] ;  /* 0x0000b800ff4e7b82 */ /* 0x000e220000000a00 */
[----:B------:R-:W-:Y:S01]  /*1f60*/  ULDC UR4, c[0x0][0x288] ;  /* 0x0000a20000047ab9 */ /* 0x000fe20000000800 */
[----:B------:R-:W-:Y:S01]  /*1f70*/  IMAD R76, R76, R9, R8 ;  /* 0x000000094c4c7224 */ /* 0x000fe200078e0208 */
[----:B------:R-:W3:Y:S01]  /*1f80*/  I2F.RP R10, R5 ;  /* 0x00000005000a7306 */ /* 0x000ee20000209400 */
[----:B------:R-:W-:Y:S01]  /*1f90*/  IMAD R25, R16, UR4, R17 ;  /* 0x0000000410197c24 */ /* 0x000fe2000f8e0211 */
[----:B------:R-:W-:-:S03]  /*1fa0*/  ULDC UR4, c[0x0][0x298] ;  /* 0x0000a60000047ab9 */ /* 0x000fc60000000800 */
[----:B------:R-:W1:Y:S01]  /*1fb0*/  LDC R21, c[0x0][0x2c0] ;  /* 0x0000b000ff157b82 */ /* 0x000e620000000800 */
[----:B------:R-:W-:Y:S02]  /*1fc0*/  IMAD R25, R25, 0x30, R8 ;  /* 0x0000003019197824 */ /* 0x000fe400078e0208 */
[----:B---3--:R-:W3:Y:S02]  /*1fd0*/  MUFU.RCP R10, R10 ;  /* 0x0000000a000a7308 */ /* 0x008ee40000001000 */
[----:B0-----:R-:W-:-:S04]  /*1fe0*/  IMAD.WIDE R78, R25, 0x2, R78 ;  /* 0x00000002194e7825 */ /* 0x001fc800078e024e */
[----:B------:R-:W-:Y:S01]  /*1ff0*/  VIADD R25, R25, 0x8 ;  /* 0x0000000819197836 */ /* 0x000fe20000000000 */
[----:B-1----:R-:W-:Y:S02]  /*2000*/  IADD3 R21, R21, UR4, RZ ;  /* 0x0000000415157c10 */ /* 0x002fe4000fffe0ff */
[----:B---3--:R-:W-:Y:S02]  /*2010*/  IADD3 R7, R10, 0xffffffe, RZ ;  /* 0x0ffffffe0a077810 */ /* 0x008fe40007ffe0ff */
[----:B------:R-:W-:-:S04]  /*2020*/  SHF.R.S32.HI R10, RZ, 0x1f, R76 ;  /* 0x0000001fff0a7819 */ /* 0x000fc8000001144c */
[----:B------:R-:W0:Y:S02]  /*2030*/  F2I.FTZ.U32.TRUNC.NTZ R7, R7 ;  /* 0x0000000700077305 */ /* 0x000e24000021f000 */
[----:B0-----:R-:W-:-:S04]  /*2040*/  IMAD.MOV R6, RZ, RZ, -R7 ;  /* 0x000000ffff067224 */ /* 0x001fc800078e0a07 */
[----:B------:R-:W-:Y:S01]  /*2050*/  IMAD R13, R6, R5, RZ ;  /* 0x00000005060d7224 */ /* 0x000fe200078e02ff */
[----:B------:R-:W-:-:S05]  /*2060*/  MOV R6, RZ ;  /* 0x000000ff00067202 */ /* 0x000fca0000000f00 */
[----:B------:R-:W-:-:S04]  /*2070*/  IMAD.HI.U32 R6, R7, R13, R6 ;  /* 0x0000000d07067227 */ /* 0x000fc800078e0006 */
[----:B------:R-:W-:Y:S02]  /*2080*/  IMAD R7, R4, R9, R8 ;  /* 0x0000000904077224 */ /* 0x000fe400078e0208 */
[----:B------:R-:W-:Y:S02]  /*2090*/  IMAD.MOV.U32 R8, RZ, RZ, R11 ;  /* 0x000000ffff087224 */ /* 0x000fe400078e000b */
[----:B------:R-:W-:Y:S01]  /*20a0*/  IMAD R9, R9, 0x30, RZ ;  /* 0x0000003009097824 */ /* 0x000fe200078e02ff */
[----:B------:R-:W-:-:S07]  /*20b0*/  SHF.R.S32.HI R20, RZ, 0x1f, R7 ;  /* 0x0000001fff147819 */ /* 0x000fce0000011407 */
.L_x_174:
[----:B0-----:R-:W0:Y:S01]  /*20c0*/  LDC R13, c[0x0][0x284] ;  /* 0x0000a100ff0d7b82 */ /* 0x001e220000000800 */
[----:B------:R-:W-:-:S04]  /*20d0*/  ISETP.NE.U32.AND P0, PT, RZ, UR6, PT ;  /* 0x00000006ff007c0c */ /* 0x000fc8000bf05070 */
[----:B------:R-:W-:Y:S02]  /*20e0*/  ISETP.NE.AND.EX P0, PT, RZ, UR7, PT, P0 ;  /* 0x00000007ff007c0c */ /* 0x000fe4000bf05300 */
[----:B------:R-:W-:-:S11]  /*20f0*/  IABS R81, R8 ;  /* 0x0000000800517213 */ /* 0x000fd60000000000 */
[----:B-1----:R-:W-:Y:S01]  /*2100*/  @P0 SHF.R.S32.HI R11, RZ, 0x1f, R8 ;  /* 0x0000001fff0b0819 */ /* 0x002fe20000011408 */
[----:B0-----:R-:W-:-:S05]  /*2110*/  IMAD R75, R2, R13, RZ ;  /* 0x0000000d024b7224 */ /* 0x001fca00078e02ff */
[--C-:B------:R-:W-:Y:S02]  /*2120*/  @P0 SHF.R.S32.HI R12, RZ, 0x1f, R75.reuse ;  /* 0x0000001fff0c0819 */ /* 0x100fe4000001144b */
[----:B------:R-:W-:-:S04]  /*2130*/  @P0 IADD3 R14, P1, P3, R8, UR6, R75 ;  /* 0x00000006080e0c10 */ /* 0x000fc8000fb3e04b */
[----:B------:R-:W-:Y:S01]  /*2140*/  @P0 IADD3.X R15, R11, UR7, R12, P1, P3 ;  /* 0x000000070b0f0c10 */ /* 0x000fe20008fe640c */
[----:B------:R-:W-:Y:S01]  /*2150*/  IMAD.HI.U32 R12, R6, R81, RZ ;  /* 0x00000051060c7227 */ /* 0x000fe200078e00ff */
[----:B------:R-:W-:Y:S02]  /*2160*/  IABS R83, R13 ;  /* 0x0000000d00537213 */ /* 0x000fe40000000000 */
[----:B------:R-:W-:Y:S01]  /*2170*/  ISETP.GE.AND P3, PT, R8, RZ, PT ;  /* 0x000000ff0800720c */ /* 0x000fe20003f66270 */
[----:B-----5:R0:W5:Y:S01]  /*2180*/  @P0 LDG.E.U8 R11, desc[UR36][R14.64] ;  /* 0x000000240e0b0981 */ /* 0x020162000c1e1100 */
[----:B------:R-:W-:Y:S01]  /*2190*/  IADD3 R12, -R12, RZ, RZ ;  /* 0x000000ff0c0c7210 */ /* 0x000fe20007ffe1ff */
[----:B------:R-:W-:Y:S01]  /*21a0*/  BSSY B1, `(.L_x_155) ;  /* 0x000002d000017945 */ /* 0x000fe20003800000 */
[----:B------:R-:W-:-:S03]  /*21b0*/  ISETP.NE.AND P4, PT, R13, RZ, PT ;  /* 0x000000ff0d00720c */ /* 0x000fc60003f85270 */
[----:B------:R-:W-:-:S05]  /*21c0*/  IMAD R12, R83, R12, R81 ;  /* 0x0000000c530c7224 */ /* 0x000fca00078e0251 */
[----:B------:R-:W-:-:S13]  /*21d0*/  ISETP.GT.U32.AND P1, PT, R5, R12, PT ;  /* 0x0000000c0500720c */ /* 0x000fda0003f24070 */
[----:B------:R-:W-:-:S05]  /*21e0*/  @!P1 IMAD.IADD R12, R12, 0x1, -R83 ;  /* 0x000000010c0c9824 */ /* 0x000fca00078e0a53 */
[----:B------:R-:W-:-:S13]  /*21f0*/  ISETP.GT.U32.AND P1, PT, R5, R12, PT ;  /* 0x0000000c0500720c */ /* 0x000fda0003f24070 */
[----:B------:R-:W-:-:S05]  /*2200*/  @!P1 IADD3 R12, R12, -R83, RZ ;  /* 0x800000530c0c9210 */ /* 0x000fca0007ffe0ff */
[----:B------:R-:W-:Y:S01]  /*2210*/  @!P3 IMAD.MOV R12, RZ, RZ, -R12 ;  /* 0x000000ffff0cb224 */ /* 0x000fe200078e0a0c */
[----:B------:R-:W-:-:S04]  /*2220*/  @!P4 LOP3.LUT R12, RZ, R13, RZ, 0x33, !PT ;  /* 0x0000000dff0cc212 */ /* 0x000fc800078e33ff */
[----:B0-----:R-:W-:Y:S02]  /*2230*/  SHF.R.S32.HI R14, RZ, 0x1f, R12 ;  /* 0x0000001fff0e7819 */ /* 0x001fe4000001140c */
[----:B------:R-:W-:-:S04]  /*2240*/  IADD3 R15, P1, R12, R75, RZ ;  /* 0x0000004b0c0f7210 */ /* 0x000fc80007f3e0ff */
[----:B------:R-:W-:Y:S02]  /*2250*/  LEA.HI.X.SX32 R14, R75, R14, 0x1, P1 ;  /* 0x0000000e4b0e7211 */ /* 0x000fe400008f0eff */
[----:B------:R-:W-:Y:S02]  /*2260*/  ISETP.GE.AND P1, PT, R8, UR41, PT ;  /* 0x0000002908007c0c */ /* 0x000fe4000bf26270 */
[----:B------:R-:W-:-:S04]  /*2270*/  LEA R80, P3, R15, UR8, 0x2 ;  /* 0x000000080f507c11 */ /* 0x000fc8000f8610ff */
[----:B------:R-:W-:-:S07]  /*2280*/  LEA.HI.X R81, R15, UR9, R14, 0x2, P3 ;  /* 0x000000090f517c11 */ /* 0x000fce00098f140e */
[----:B------:R-:W-:Y:S05]  /*2290*/  @P1 BRA `(.L_x_156) ;  /* 0x0000000000741947 */ /* 0x000fea0003800000 */
[----:B------:R-:W-:-:S04]  /*22a0*/  SHF.L.U32 R82, R12, 0x3, RZ ;  /* 0x000000030c527819 */ /* 0x000fc800000006ff */
[----:B------:R-:W-:-:S13]  /*22b0*/  ISETP.GE.AND P3, PT, R82, R9, PT ;  /* 0x000000095200720c */ /* 0x000fda0003f66270 */
[----:B------:R-:W3:Y:S01]  /*22c0*/  @!P3 LDG.E R58, desc[UR36][R80.64] ;  /* 0x00000024503ab981 */ /* 0x000ee2000c1e1900 */
[----:B------:R-:W3:Y:S08]  /*22d0*/  @!P3 LDC R59, c[0x0][0x288] ;  /* 0x0000a200ff3bbb82 */ /* 0x000ef00000000800 */
[----:B------:R-:W0:Y:S01]  /*22e0*/  @!P3 LDC.64 R14, c[0x0][0x248] ;  /* 0x00009200ff0ebb82 */ /* 0x000e220000000a00 */
[----:B---3--:R-:W-:-:S04]  /*22f0*/  @!P3 IMAD R58, R58, R59, RZ ;  /* 0x0000003b3a3ab224 */ /* 0x008fc800078e02ff */
[----:B------:R-:W-:-:S04]  /*2300*/  @!P3 IMAD R58, R58, 0x30, RZ ;  /* 0x000000303a3ab824 */ /* 0x000fc800078e02ff */
[----:B------:R-:W-:-:S05]  /*2310*/  @!P3 IMAD R58, R58, R13, R82 ;  /* 0x0000000d3a3ab224 */ /* 0x000fca00078e0252 */
[----:B------:R-:W-:-:S04]  /*2320*/  @!P3 IADD3 R74, P2, R7, R58, RZ ;  /* 0x0000003a074ab210 */ /* 0x000fc80007f5e0ff */
[----:B------:R-:W-:Y:S02]  /*2330*/  @!P3 LEA.HI.X.SX32 R58, R58, R20, 0x1, P2 ;  /* 0x000000143a3ab211 */ /* 0x000fe400010f0eff */
[----:B0-----:R-:W-:-:S04]  /*2340*/  @!P3 LEA R14, P2, R74, R14, 0x1 ;  /* 0x0000000e4a0eb211 */ /* 0x001fc800078408ff */
[----:B------:R-:W-:Y:S02]  /*2350*/  @!P3 LEA.HI.X R15, R74, R15, R58, 0x1, P2 ;  /* 0x0000000f4a0fb211 */ /* 0x000fe400010f0c3a */
[----:B------:R-:W-:-:S06]  /*2360*/  CS2R R58, SRZ ;  /* 0x00000000003a7805 */ /* 0x000fcc000001ff00 */
[----:B------:R0:W5:Y:S01]  /*2370*/  @!P3 LDG.E.64 R58, desc[UR36][R14.64] ;  /* 0x000000240e3ab981 */ /* 0x000162000c1e1b00 */
[----:B------:R-:W-:-:S06]  /*2380*/  UISETP.NE.AND UP0, UPT, UR5, URZ, UPT ;  /* 0x0000003f0500728c */ /* 0x000fcc000bf05270 */
[----:B------:R-:W-:-:S13]  /*2390*/  PLOP3.LUT P2, PT, PT, PT, UP0, 0x80, 0x0 ;  /* 0x000000000000781c */ /* 0x000fda0003f4f008 */
[----:B0-----:R-:W-:Y:S05]  /*23a0*/  @P2 BRA `(.L_x_156) ;  /* 0x0000000000302947 */ /* 0x001fea0003800000 */
[----:B------:R-:W-:Y:S01]  /*23b0*/  ISETP.NE.AND P5, PT, R24, RZ, PT ;  /* 0x000000ff1800720c */ /* 0x000fe20003fa5270 */
[----:B------:R-:W0:-:S12]  /*23c0*/  @!P3 LDC.64 R74, c[0x0][0x248] ;  /* 0x00009200ff4abb82 */ /* 0x000e180000000a00 */
[----:B------:R-:W3:Y:S01]  /*23d0*/  @P5 LDG.E.64 R14, desc[UR36][R78.64] ;  /* 0x000000244e0e5981 */ /* 0x000ee2000c1e1b00 */
[----:B-----5:R-:W-:Y:S01]  /*23e0*/  HFMA2.MMA R58, R58, 1, 1, R40 ;  /* 0x3c003c003a3a7835 */ /* 0x020fe20000000028 */
[----:B------:R-:W-:Y:S01]  /*23f0*/  @!P3 IADD3 R83, P4, R76, R82, RZ ;  /* 0x000000524c53b210 */ /* 0x000fe20007f9e0ff */
[----:B------:R-:W-:-:S03]  /*2400*/  HADD2 R59, R59, R41 ;  /* 0x000000293b3b7230 */ /* 0x000fc60000000000 */
[----:B------:R-:W-:Y:S02]  /*2410*/  @!P3 LEA.HI.X.SX32 R82, R82, R10, 0x1, P4 ;  /* 0x0000000a5252b211 */ /* 0x000fe400020f0eff */
[----:B0-----:R-:W-:-:S04]  /*2420*/  @!P3 LEA R74, P4, R83, R74, 0x1 ;  /* 0x0000004a534ab211 */ /* 0x001fc800078808ff */
[----:B------:R-:W-:Y:S01]  /*2430*/  @!P3 LEA.HI.X R75, R83, R75, R82, 0x1, P4 ;  /* 0x0000004b534bb211 */ /* 0x000fe200020f0c52 */
[----:B---3--:R-:W-:Y:S01]  /*2440*/  @P5 HFMA2.MMA R59, R59, R15, -RZ ;  /* 0x0000000f3b3b5235 */ /* 0x008fe200001000ff */
[----:B------:R-:W-:-:S06]  /*2450*/  @P5 HMUL2 R58, R58, R14 ;  /* 0x0000000e3a3a5232 */ /* 0x000fcc0000000000 */
[----:B------:R0:W-:Y:S04]  /*2460*/  @!P3 STG.E.64 desc[UR36][R74.64], R58 ;  /* 0x0000003a4a00b986 */ /* 0x0001e8000c101b24 */
.L_x_156:
[----:B------:R-:W-:Y:S05]  /*2470*/  BSYNC B1 ;  /* 0x0000000000017941 */ /* 0x000fea0003800000 */
.L_x_155:
[----:B------:R-:W-:Y:S04]  /*2480*/  BSSY B1, `(.L_x_157) ;  /* 0x0000023000017945 */ /* 0x000fe80003800000 */
[----:B------:R-:W-:Y:S05]  /*2490*/  @P1 BRA `(.L_x_158) ;  /* 0x0000000000841947 */ /* 0x000fea0003800000 */
[----:B------:R-:W-:-:S05]  /*24a0*/  IMAD.IADD R82, R12, 0x1, R13 ;  /* 0x000000010c527824 */ /* 0x000fca00078e020d */
[----:B------:R-:W-:-:S04]  /*24b0*/  SHF.L.U32 R82, R82, 0x3, RZ ;  /* 0x0000000352527819 */ /* 0x000fc800000006ff */
[----:B------:R-:W-:-:S13]  /*24c0*/  ISETP.GE.AND P2, PT, R82, R9, PT ;  /* 0x000000095200720c */ /* 0x000fda0003f46270 */
[----:B------:R-:W3:Y:S01]  /*24d0*/  @!P2 LDG.E R60, desc[UR36][R80.64] ;  /* 0x00000024503ca981 */ /* 0x000ee2000c1e1900 */
[----:B------:R-:W3:Y:S08]  /*24e0*/  @!P2 LDC R61, c[0x0][0x288] ;  /* 0x0000a200ff3dab82 */ /* 0x000ef00000000800 */
[----:B------:R-:W1:Y:S01]  /*24f0*/  @!P2 LDC.64 R14, c[0x0][0x248] ;  /* 0x00009200ff0eab82 */ /* 0x000e620000000a00 */
[----:B------:R-:W-:Y:S01]  /*2500*/  UISETP.NE.AND UP0, UPT, UR5, URZ, UPT ;  /* 0x0000003f0500728c */ /* 0x000fe2000bf05270 */
[----:B---3--:R-:W-:-:S04]  /*2510*/  @!P2 IMAD R60, R60, R61, RZ ;  /* 0x0000003d3c3ca224 */ /* 0x008fc800078e02ff */
[----:B------:R-:W-:-:S04]  /*2520*/  @!P2 IMAD R60, R60, 0x30, RZ ;  /* 0x000000303c3ca824 */ /* 0x000fc800078e02ff */
[----:B------:R-:W-:-:S05]  /*2530*/  @!P2 IMAD R60, R60, R13, R82 ;  /* 0x0000000d3c3ca224 */ /* 0x000fca00078e0252 */
[----:B0-----:R-:W-:-:S04]  /*2540*/  @!P2 IADD3 R74, P3, R7, R60, RZ ;  /* 0x0000003c074aa210 */ /* 0x001fc80007f7e0ff */
[----:B------:R-:W-:Y:S02]  /*2550*/  @!P2 LEA.HI.X.SX32 R60, R60, R20, 0x1, P3 ;  /* 0x000000143c3ca211 */ /* 0x000fe400018f0eff */
[----:B-1----:R-:W-:-:S04]  /*2560*/  @!P2 LEA R14, P3, R74, R14, 0x1 ;  /* 0x0000000e4a0ea211 */ /* 0x002fc800078608ff */
[----:B------:R-:W-:Y:S02]  /*2570*/  @!P2 LEA.HI.X R15, R74, R15, R60, 0x1, P3 ;  /* 0x0000000f4a0fa211 */ /* 0x000fe400018f0c3c */
[----:B------:R-:W-:-:S06]  /*2580*/  CS2R R60, SRZ ;  /* 0x00000000003c7805 */ /* 0x000fcc000001ff00 */
[----:B------:R1:W5:Y:S01]  /*2590*/  @!P2 LDG.E.64 R60, desc[UR36][R14.64] ;  /* 0x000000240e3ca981 */ /* 0x000362000c1e1b00 */
[----:B------:R-:W-:-:S13]  /*25a0*/  PLOP3.LUT P2, PT, PT, PT, UP0, 0x80, 0x0 ;  /* 0x000000000000781c */ /* 0x000fda0003f4f008 */
[----:B-1----:R-:W-:Y:S05]  /*25b0*/  @P2 BRA `(.L_x_158) ;  /* 0x00000000003c2947 */ /* 0x002fea0003800000 */
[----:B------:R-:W-:-:S13]  /*25c0*/  ISETP.NE.AND P5, PT, R24, RZ, PT ;  /* 0x000000ff1800720c */ /* 0x000fda0003fa5270 */
[----:B------:R-:W0:Y:S02]  /*25d0*/  @P5 LDC.64 R14, c[0x0][0x2e0] ;  /* 0x0000b800ff0e5b82 */ /* 0x000e240000000a00 */
[----:B0-----:R-:W-:-:S06]  /*25e0*/  @P5 IMAD.WIDE R14, R25, 0x2, R14 ;  /* 0x00000002190e5825 */ /* 0x001fcc00078e020e */
[----:B------:R-:W3:Y:S01]  /*25f0*/  @P5 LDG.E.64 R14, desc[UR36][R14.64] ;  /* 0x000000240e0e5981 */ /* 0x000ee2000c1e1b00 */
[----:B------:R-:W-:Y:S01]  /*2600*/  ISETP.GE.AND P3, PT, R82, R9, PT ;  /* 0x000000095200720c */ /* 0x000fe20003f66270 */
[----:B-----5:R-:W-:Y:S01]  /*2610*/  HFMA2.MMA R61, R61, 1, 1, R39 ;  /* 0x3c003c003d3d7835 */ /* 0x020fe20000000027 */
[----:B------:R-:W-:-:S11]  /*2620*/  HADD2 R60, R60, R38 ;  /* 0x000000263c3c7230 */ /* 0x000fd60000000000 */
[----:B------:R-:W0:Y:S01]  /*2630*/  @!P3 LDC.64 R74, c[0x0][0x248] ;  /* 0x00009200ff4abb82 */ /* 0x000e220000000a00 */
[----:B------:R-:W-:-:S04]  /*2640*/  @!P3 IADD3 R83, P4, R76, R82, RZ ;  /* 0x000000524c53b210 */ /* 0x000fc80007f9e0ff */
[----:B------:R-:W-:Y:S02]  /*2650*/  @!P3 LEA.HI.X.SX32 R82, R82, R10, 0x1, P4 ;  /* 0x0000000a5252b211 */ /* 0x000fe400020f0eff */
[----:B0-----:R-:W-:-:S04]  /*2660*/  @!P3 LEA R74, P4, R83, R74, 0x1 ;  /* 0x0000004a534ab211 */ /* 0x001fc800078808ff */
[----:B------:R-:W-:Y:S01]  /*2670*/  @!P3 LEA.HI.X R75, R83, R75, R82, 0x1, P4 ;  /* 0x0000004b534bb211 */ /* 0x000fe200020f0c52 */
[----:B---3--:R-:W-:Y:S01]  /*2680*/  @P5 HFMA2.MMA R61, R61, R15, -RZ ;  /* 0x0000000f3d3d5235 */ /* 0x008fe200001000ff */
[----:B------:R-:W-:-:S06]  /*2690*/  @P5 HMUL2 R60, R60, R14 ;  /* 0x0000000e3c3c5232 */ /* 0x000fcc0000000000 */
[----:B------:R1:W-:Y:S04]  /*26a0*/  @!P3 STG.E.64 desc[UR36][R74.64], R60 ;  /* 0x0000003c4a00b986 */ /* 0x0003e8000c101b24 */
.L_x_158:
[----:B------:R-:W-:Y:S05]  /*26b0*/  BSYNC B1 ;  /* 0x0000000000017941 */ /* 0x000fea0003800000 */
.L_x_157:
[----:B------:R-:W-:Y:S04]  /*26c0*/  BSSY B1, `(.L_x_159) ;  /* 0x0000022000017945 */ /* 0x000fe80003800000 */
[----:B------:R-:W-:Y:S05]  /*26d0*/  @P1 BRA `(.L_x_160) ;  /* 0x0000000000801947 */ /* 0x000fea0003800000 */
[----:B------:R-:W-:-:S05]  /*26e0*/  IMAD R82, R13, 0x2, R12 ;  /* 0x000000020d527824 */ /* 0x000fca00078e020c */
[----:B------:R-:W-:-:S04]  /*26f0*/  SHF.L.U32 R82, R82, 0x3, RZ ;  /* 0x0000000352527819 */ /* 0x000fc800000006ff */
[----:B------:R-:W-:-:S13]  /*2700*/  ISETP.GE.AND P3, PT, R82, R9, PT ;  /* 0x000000095200720c */ /* 0x000fda0003f66270 */
[----:B------:R-:W3:Y:S01]  /*2710*/  @!P3 LDG.E R62, desc[UR36][R80.64] ;  /* 0x00000024503eb981 */ /* 0x000ee2000c1e1900 */
[----:B------:R-:W3:Y:S08]  /*2720*/  @!P3 LDC R63, c[0x0][0x288] ;  /* 0x0000a200ff3fbb82 */ /* 0x000ef00000000800 */
[----:B------:R-:W2:Y:S01]  /*2730*/  @!P3 LDC.64 R14, c[0x0][0x248] ;  /* 0x00009200ff0ebb82 */ /* 0x000ea20000000a00 */
[----:B---3--:R-:W-:-:S04]  /*2740*/  @!P3 IMAD R62, R62, R63, RZ ;  /* 0x0000003f3e3eb224 */ /* 0x008fc800078e02ff */
[----:B------:R-:W-:-:S04]  /*2750*/  @!P3 IMAD R62, R62, 0x30, RZ ;  /* 0x000000303e3eb824 */ /* 0x000fc800078e02ff */
[----:B------:R-:W-:-:S05]  /*2760*/  @!P3 IMAD R62, R62, R13, R82 ;  /* 0x0000000d3e3eb224 */ /* 0x000fca00078e0252 */
[----:B01----:R-:W-:-:S04]  /*2770*/  @!P3 IADD3 R74, P2, R7, R62, RZ ;  /* 0x0000003e074ab210 */ /* 0x003fc80007f5e0ff */
[----:B------:R-:W-:Y:S02]  /*2780*/  @!P3 LEA.HI.X.SX32 R62, R62, R20, 0x1, P2 ;  /* 0x000000143e3eb211 */ /* 0x000fe400010f0eff */
[----:B--2---:R-:W-:-:S04]  /*2790*/  @!P3 LEA R14, P2, R74, R14, 0x1 ;  /* 0x0000000e4a0eb211 */ /* 0x004fc800078408ff */
[----:B------:R-:W-:Y:S02]  /*27a0*/  @!P3 LEA.HI.X R15, R74, R15, R62, 0x1, P2 ;  /* 0x0000000f4a0fb211 */ /* 0x000fe400010f0c3e */
[----:B------:R-:W-:-:S06]  /*27b0*/  CS2R R62, SRZ ;  /* 0x00000000003e7805 */ /* 0x000fcc000001ff00 */
[----:B------:R3:W5:Y:S01]  /*27c0*/  @!P3 LDG.E.64 R62, desc[UR36][R14.64] ;  /* 0x000000240e3eb981 */ /* 0x000762000c1e1b00 */
[----:B------:R-:W-:-:S06]  /*27d0*/  UISETP.NE.AND UP0, UPT, UR5, URZ, UPT ;  /* 0x0000003f0500728c */ /* 0x000fcc000bf05270 */
[----:B------:R-:W-:-:S13]  /*27e0*/  PLOP3.LUT P2, PT, PT, PT, UP0, 0x80, 0x0 ;  /* 0x000000000000781c */ /* 0x000fda0003f4f008 */
[----:B---3--:R-:W-:Y:S05]  /*27f0*/  @P2 BRA `(.L_x_160) ;  /* 0x0000000000382947 */ /* 0x008fea0003800000 */
[----:B------:R-:W-:Y:S01]  /*2800*/  ISETP.NE.AND P5, PT, R24, RZ, PT ;  /* 0x000000ff1800720c */ /* 0x000fe20003fa5270 */
[----:B------:R-:W0:-:S12]  /*2810*/  @!P3 LDC.64 R74, c[0x0][0x248] ;  /* 0x00009200ff4abb82 */ /* 0x000e180000000a00 */
[----:B------:R-:W1:Y:S02]  /*2820*/  @P5 LDC.64 R14, c[0x0][0x2e0] ;  /* 0x0000b800ff0e5b82 */ /* 0x000e640000000a00 */
[----:B-1----:R-:W-:-:S06]  /*2830*/  @P5 IMAD.WIDE R14, R25, 0x2, R14 ;  /* 0x00000002190e5825 */ /* 0x002fcc00078e020e */
[----:B------:R-:W2:Y:S01]  /*2840*/  @P5 LDG.E.64 R14, desc[UR36][R14.64+0x10] ;  /* 0x000010240e0e5981 */ /* 0x000ea2000c1e1b00 */
[----:B-----5:R-:W-:Y:S01]  /*2850*/  HFMA2.MMA R63, R63, 1, 1, R37 ;  /* 0x3c003c003f3f7835 */ /* 0x020fe20000000025 */
[----:B------:R-:W-:Y:S01]  /*2860*/  @!P3 IADD3 R83, P4, R76, R82, RZ ;  /* 0x000000524c53b210 */ /* 0x000fe20007f9e0ff */
[----:B------:R-:W-:-:S03]  /*2870*/  HADD2 R62, R62, R36 ;  /* 0x000000243e3e7230 */ /* 0x000fc60000000000 */
[----:B------:R-:W-:Y:S02]  /*2880*/  @!P3 LEA.HI.X.SX32 R82, R82, R10, 0x1, P4 ;  /* 0x0000000a5252b211 */ /* 0x000fe400020f0eff */
[----:B0-----:R-:W-:-:S04]  /*2890*/  @!P3 LEA R74, P4, R83, R74, 0x1 ;  /* 0x0000004a534ab211 */ /* 0x001fc800078808ff */
[----:B------:R-:W-:Y:S01]  /*28a0*/  @!P3 LEA.HI.X R75, R83, R75, R82, 0x1, P4 ;  /* 0x0000004b534bb211 */ /* 0x000fe200020f0c52 */
[----:B--2---:R-:W-:Y:S01]  /*28b0*/  @P5 HFMA2.MMA R63, R63, R15, -RZ ;  /* 0x0000000f3f3f5235 */ /* 0x004fe200001000ff */
[----:B------:R-:W-:-:S06]  /*28c0*/  @P5 HMUL2 R62, R62, R14 ;  /* 0x0000000e3e3e5232 */ /* 0x000fcc0000000000 */
[----:B------:R3:W-:Y:S04]  /*28d0*/  @!P3 STG.E.64 desc[UR36][R74.64], R62 ;  /* 0x0000003e4a00b986 */ /* 0x0007e8000c101b24 */
.L_x_160:
[----:B------:R-:W-:Y:S05]  /*28e0*/  BSYNC B1 ;  /* 0x0000000000017941 */ /* 0x000fea0003800000 */
.L_x_159:
[----:B------:R-:W-:Y:S04]  /*28f0*/  BSSY B1, `(.L_x_161) ;  /* 0x0000023000017945 */ /* 0x000fe80003800000 */
[----:B------:R-:W-:Y:S05]  /*2900*/  @P1 BRA `(.L_x_162) ;  /* 0x0000000000841947 */ /* 0x000fea0003800000 */
[----:B------:R-:W-:-:S04]  /*2910*/  IMAD R82, R13, 0x3, R12 ;  /* 0x000000030d527824 */ /* 0x000fc800078e020c */
[----:B------:R-:W-:-:S05]  /*2920*/  IMAD.SHL.U32 R82, R82, 0x8, RZ ;  /* 0x0000000852527824 */ /* 0x000fca00078e00ff */
[----:B------:R-:W-:-:S13]  /*2930*/  ISETP.GE.AND P2, PT, R82, R9, PT ;  /* 0x000000095200720c */ /* 0x000fda0003f46270 */
[----:B------:R-:W2:Y:S01]  /*2940*/  @!P2 LDG.E R64, desc[UR36][R80.64] ;  /* 0x000000245040a981 */ /* 0x000ea2000c1e1900 */
[----:B------:R-:W2:Y:S08]  /*2950*/  @!P2 LDC R65, c[0x0][0x288] ;  /* 0x0000a200ff41ab82 */ /* 0x000eb00000000800 */
[----:B------:R-:W4:Y:S01]  /*2960*/  @!P2 LDC.64 R14, c[0x0][0x248] ;  /* 0x00009200ff0eab82 */ /* 0x000f220000000a00 */
[----:B------:R-:W-:Y:S01]  /*2970*/  UISETP.NE.AND UP0, UPT, UR5, URZ, UPT ;  /* 0x0000003f0500728c */ /* 0x000fe2000bf05270 */
[----:B--2---:R-:W-:-:S04]  /*2980*/  @!P2 IMAD R64, R64, R65, RZ ;  /* 0x000000414040a224 */ /* 0x004fc800078e02ff */
[----:B------:R-:W-:-:S04]  /*2990*/  @!P2 IMAD R64, R64, 0x30, RZ ;  /* 0x000000304040a824 */ /* 0x000fc800078e02ff */
[----:B------:R-:W-:-:S05]  /*29a0*/  @!P2 IMAD R64, R64, R13, R82 ;  /* 0x0000000d4040a224 */ /* 0x000fca00078e0252 */
[----:B01-3--:R-:W-:-:S04]  /*29b0*/  @!P2 IADD3 R74, P3, R7, R64, RZ ;  /* 0x00000040074aa210 */ /* 0x00bfc80007f7e0ff */
[----:B------:R-:W-:Y:S02]  /*29c0*/  @!P2 LEA.HI.X.SX32 R64, R64, R20, 0x1, P3 ;  /* 0x000000144040a211 */ /* 0x000fe400018f0eff */
[----:B----4-:R-:W-:-:S04]  /*29d0*/  @!P2 LEA R14, P3, R74, R14, 0x1 ;  /* 0x0000000e4a0ea211 */ /* 0x010fc800078608ff */
[----:B------:R-:W-:Y:S02]  /*29e0*/  @!P2 LEA.HI.X R15, R74, R15, R64, 0x1, P3 ;  /* 0x0000000f4a0fa211 */ /* 0x000fe400018f0c40 */
[----:B------:R-:W-:-:S06]  /*29f0*/  CS2R R64, SRZ ;  /* 0x0000000000407805 */ /* 0x000fcc000001ff00 */
[----:B------:R0:W5:Y:S01]  /*2a00*/  @!P2 LDG.E.64 R64, desc[UR36][R14.64] ;  /* 0x000000240e40a981 */ /* 0x000162000c1e1b00 */
[----:B------:R-:W-:-:S13]  /*2a10*/  PLOP3.LUT P2, PT, PT, PT, UP0, 0x80, 0x0 ;  /* 0x000000000000781c */ /* 0x000fda0003f4f008 */
[----:B0-----:R-:W-:Y:S05]  /*2a20*/  @P2 BRA `(.L_x_162) ;  /* 0x00000000003c2947 */ /* 0x001fea0003800000 */
[----:B------:R-:W-:-:S13]  /*2a30*/  ISETP.NE.AND P5, PT, R24, RZ, PT ;  /* 0x000000ff1800720c */ /* 0x000fda0003fa5270 */
[----:B------:R-:W0:Y:S02]  /*2a40*/  @P5 LDC.64 R14, c[0x0][0x2e0] ;  /* 0x0000b800ff0e5b82 */ /* 0x000e240000000a00 */
[----:B0-----:R-:W-:-:S06]  /*2a50*/  @P5 IMAD.WIDE R14, R25, 0x2, R14 ;  /* 0x00000002190e5825 */ /* 0x001fcc00078e020e */
[----:B------:R-:W2:Y:S01]  /*2a60*/  @P5 LDG.E.64 R14, desc[UR36][R14.64+0x20] ;  /* 0x000020240e0e5981 */ /* 0x000ea2000c1e1b00 */
        /* <DEDUP_REMOVED lines=8> */
[----:B--2---:R-:W-:Y:S01]  /*2af0*/  @P5 HFMA2.MMA R65, R65, R15, -RZ ;  /* 0x0000000f41415235 */ /* 0x004fe200001000ff */
[----:B------:R-:W-:-:S06]  /*2b00*/  @P5 HMUL2 R64, R64, R14 ;  /* 0x0000000e40405232 */ /* 0x000fcc0000000000 */
[----:B------:R0:W-:Y:S04]  /*2b10*/  @!P3 STG.E.64 desc[UR36][R74.64], R64 ;  /* 0x000000404a00b986 */ /* 0x0001e8000c101b24 */
.L_x_162:
[----:B------:R-:W-:Y:S05]  /*2b20*/  BSYNC B1 ;  /* 0x0000000000017941 */ /* 0x000fea0003800000 */
.L_x_161:
[----:B------:R-:W-:Y:S04]  /*2b30*/  BSSY B1, `(.L_x_163) ;  /* 0x0000024000017945 */ /* 0x000fe80003800000 */
[----:B------:R-:W-:Y:S05]  /*2b40*/  @P1 BRA `(.L_x_164) ;  /* 0x0000000000881947 */ /* 0x000fea0003800000 */
[----:B01-3--:R-:W-:-:S05]  /*2b50*/  LEA R74, R13, R12, 0x2 ;  /* 0x0000000c0d4a7211 */ /* 0x00bfca00078e10ff */
[----:B------:R-:W-:-:S05]  /*2b60*/  IMAD.SHL.U32 R66, R74, 0x8, RZ ;  /* 0x000000084a427824 */ /* 0x000fca00078e00ff */
[----:B------:R-:W-:-:S13]  /*2b70*/  ISETP.GE.AND P2, PT, R66, R9, PT ;  /* 0x000000094200720c */ /* 0x000fda0003f46270 */
[----:B------:R-:W3:Y:S01]  /*2b80*/  @!P2 LDG.E R67, desc[UR36][R80.64] ;  /* 0x000000245043a981 */ /* 0x000ee2000c1e1900 */
[----:B------:R-:W3:Y:S08]  /*2b90*/  @!P2 LDC R82, c[0x0][0x288] ;  /* 0x0000a200ff52ab82 */ /* 0x000ef00000000800 */
[----:B------:R-:W0:Y:S01]  /*2ba0*/  @!P2 LDC.64 R14, c[0x0][0x248] ;  /* 0x00009200ff0eab82 */ /* 0x000e220000000a00 */
[----:B------:R-:W-:Y:S01]  /*2bb0*/  UISETP.NE.AND UP0, UPT, UR5, URZ, UPT ;  /* 0x0000003f0500728c */ /* 0x000fe2000bf05270 */
        /* <DEDUP_REMOVED lines=14> */
[----:B------:R-:W3:Y:S01]  /*2ca0*/  @P5 LDG.E.64 R14, desc[UR36][R14.64+0x30] ;  /* 0x000030240e0e5981 */ /* 0x000ee2000c1e1b00 */
[----:B------:R-:W-:Y:S01]  /*2cb0*/  SHF.L.U32 R83, R74, 0x3, RZ ;  /* 0x000000034a537819 */ /* 0x000fe200000006ff */
[----:B-----5:R-:W-:Y:S01]  /*2cc0*/  HFMA2.MMA R67, R67, 1, 1, R33 ;  /* 0x3c003c0043437835 */ /* 0x020fe20000000021 */
[----:B------:R-:W-:Y:S02]  /*2cd0*/  HADD2 R66, R66, R32 ;  /* 0x0000002042427230 */ /* 0x000fe40000000000 */
[----:B------:R-:W-:-:S13]  /*2ce0*/  ISETP.GE.AND P3, PT, R83, R9, PT ;  /* 0x000000095300720c */ /* 0x000fda0003f66270 */
        /* <DEDUP_REMOVED lines=8> */
.L_x_164:
[----:B------:R-:W-:Y:S05]  /*2d70*/  BSYNC B1 ;  /* 0x0000000000017941 */ /* 0x000fea0003800000 */
.L_x_163:
        /* <DEDUP_REMOVED lines=35> */
.L_x_166:
[----:B------:R-:W-:Y:S05]  /*2fb0*/  BSYNC B1 ;  /* 0x0000000000017941 */ /* 0x000fea0003800000 */
.L_x_165:
[----:B------:R-:W-:Y:S04]  /*2fc0*/  BSSY B1, `(.L_x_167) ;  /* 0x0000023000017945 */ /* 0x000fe80003800000 */
[----:B------:R-:W-:Y:S05]  /*2fd0*/  @P1 BRA `(.L_x_168) ;  /* 0x0000000000841947 */ /* 0x000fea0003800000 */
[----:B------:R-:W-:-:S05]  /*2fe0*/  IMAD R82, R13, 0x6, R12 ;  /* 0x000000060d527824 */ /* 0x000fca00078e020c */
[----:B------:R-:W-:-:S04]  /*2ff0*/  SHF.L.U32 R82, R82, 0x3, RZ ;  /* 0x0000000352527819 */ /* 0x000fc800000006ff */
        /* <DEDUP_REMOVED lines=31> */
.L_x_168:
[----:B------:R-:W-:Y:S05]  /*31f0*/  BSYNC B1 ;  /* 0x0000000000017941 */ /* 0x000fea0003800000 */
.L_x_167:
[----:B------:R-:W-:Y:S04]  /*3200*/  BSSY B1, `(.L_x_169) ;  /* 0x0000023000017945 */ /* 0x000fe80003800000 */
[----:B------:R-:W-:Y:S05]  /*3210*/  @P1 BRA `(.L_x_170) ;  /* 0x0000000000841947 */ /* 0x000fea0003800000 */
[----:B------:R-:W-:-:S04]  /*3220*/  IMAD R12, R13, 0x7, R12 ;  /* 0x000000070d0c7824 */ /* 0x000fc800078e020c */
[----:B------:R-:W-:-:S05]  /*3230*/  IMAD.SHL.U32 R12, R12, 0x8, RZ ;  /* 0x000000080c0c7824 */ /* 0x000fca00078e00ff */
[----:B------:R-:W-:-:S13]  /*3240*/  ISETP.GE.AND P2, PT, R12, R9, PT ;  /* 0x000000090c00720c */ /* 0x000fda0003f46270 */
[----:B------:R-:W2:Y:S01]  /*3250*/  @!P2 LDG.E R80, desc[UR36][R80.64] ;  /* 0x000000245050a981 */ /* 0x000ea2000c1e1900 */
[----:B------:R-:W2:Y:S08]  /*3260*/  @!P2 LDC R73, c[0x0][0x288] ;  /* 0x0000a200ff49ab82 */ /* 0x000eb00000000800 */
[----:B------:R-:W0:Y:S01]  /*3270*/  @!P2 LDC.64 R14, c[0x0][0x248] ;  /* 0x00009200ff0eab82 */ /* 0x000e220000000a00 */
[----:B------:R-:W-:Y:S01]  /*3280*/  UISETP.NE.AND UP0, UPT, UR5, URZ, UPT ;  /* 0x0000003f0500728c */ /* 0x000fe2000bf05270 */
[----:B--2---:R-:W-:-:S04]  /*3290*/  @!P2 IMAD R72, R80, R73, RZ ;  /* 0x000000495048a224 */ /* 0x004fc800078e02ff */
        /* <DEDUP_REMOVED lines=17> */
[----:B-1-3--:R-:W0:Y:S01]  /*33b0*/  @!P3 LDC.64 R74, c[0x0][0x248] ;  /* 0x00009200ff4abb82 */ /* 0x00ae220000000a00 */
[----:B------:R-:W-:-:S04]  /*33c0*/  @!P3 IADD3 R13, P4, R76, R12, RZ ;  /* 0x0000000c4c0db210 */ /* 0x000fc80007f9e0ff */
[----:B------:R-:W-:Y:S02]  /*33d0*/  @!P3 LEA.HI.X.SX32 R12, R12, R10, 0x1, P4 ;  /* 0x0000000a0c0cb211 */ /* 0x000fe400020f0eff */
[----:B0-----:R-:W-:-:S04]  /*33e0*/  @!P3 LEA R74, P4, R13, R74, 0x1 ;  /* 0x0000004a0d4ab211 */ /* 0x001fc800078808ff */
[----:B------:R-:W-:Y:S01]  /*33f0*/  @!P3 LEA.HI.X R75, R13, R75, R12, 0x1, P4 ;  /* 0x0000004b0d4bb211 */ /* 0x000fe200020f0c0c */
[----:B--2---:R-:W-:Y:S01]  /*3400*/  @P5 HFMA2.MMA R73, R73, R15, -RZ ;  /* 0x0000000f49495235 */ /* 0x004fe200001000ff */
[----:B------:R-:W-:-:S06]  /*3410*/  @P5 HMUL2 R72, R72, R14 ;  /* 0x0000000e48485232 */ /* 0x000fcc0000000000 */
[----:B------:R0:W-:Y:S04]  /*3420*/  @!P3 STG.E.64 desc[UR36][R74.64], R72 ;  /* 0x000000484a00b986 */ /* 0x0001e8000c101b24 */
.L_x_170:
[----:B------:R-:W-:Y:S05]  /*3430*/  BSYNC B1 ;  /* 0x0000000000017941 */ /* 0x000fea0003800000 */
.L_x_169:
[----:B-----5:R-:W-:Y:S01]  /*3440*/  HMUL2 R12, R56, R58 ;  /* 0x0000003a380c7232 */ /* 0x020fe20000000000 */
[----:B------:R-:W-:Y:S01]  /*3450*/  HFMA2.MMA R13, R57, R59, -RZ ;  /* 0x0000003b390d7235 */ /* 0x000fe200001000ff */
[----:B------:R-:W-:Y:S01]  /*3460*/  UMOV UR4, 0xffffffff ;  /* 0xffffffff00047882 */ /* 0x000fe20000000000 */
[----:B------:R-:W-:Y:S02]  /*3470*/  ISETP.NE.AND P0, PT, R11, RZ, P0 ;  /* 0x000000ff0b00720c */ /* 0x000fe40000705270 */
[----:B01-3--:R-:W-:Y:S01]  /*3480*/  LOP3.LUT R74, R18, 0x1, RZ, 0xc0, !PT ;  /* 0x00000001124a7812 */ /* 0x00bfe200078ec0ff */
[----:B--2---:R-:W-:-:S05]  /*3490*/  HFMA2.MMA R12, R54, R60, R12 ;  /* 0x0000003c360c7235 */ /* 0x004fca000000000c */
[----:B------:R-:W-:-:S03]  /*34a0*/  HFMA2 R13, R55, R61, R13 ;  /* 0x0000003d370d7231 */ /* 0x000fc6000000000d */
[----:B------:R-:W-:Y:S01]  /*34b0*/  HFMA2.MMA R12, R52, R62, R12 ;  /* 0x0000003e340c7235 */ /* 0x000fe2000000000c */
[----:B------:R-:W-:-:S04]  /*34c0*/  HFMA2 R13, R53, R63, R13 ;  /* 0x0000003f350d7231 */ /* 0x000fc8000000000d */
[----:B------:R-:W-:-:S03]  /*34d0*/  HFMA2 R13, R51, R65, R13 ;  /* 0x00000041330d7231 */ /* 0x000fc6000000000d */
[----:B------:R-:W-:Y:S01]  /*34e0*/  HFMA2.MMA R12, R50, R64, R12 ;  /* 0x00000040320c7235 */ /* 0x000fe2000000000c */
[----:B------:R-:W-:-:S04]  /*34f0*/  HFMA2 R13, R49, R67, R13 ;  /* 0x00000043310d7231 */ /* 0x000fc8000000000d */
[----:B------:R-:W-:-:S03]  /*3500*/  HFMA2 R13, R47, R69, R13 ;  /* 0x000000452f0d7231 */ /* 0x000fc6000000000d */
[----:B------:R-:W-:Y:S01]  /*3510*/  HFMA2.MMA R12, R48, R66, R12 ;  /* 0x00000042300c7235 */ /* 0x000fe2000000000c */
[----:B------:R-:W-:-:S04]  /*3520*/  HFMA2 R13, R45, R71, R13 ;  /* 0x000000472d0d7231 */ /* 0x000fc8000000000d */
[----:B------:R-:W-:-:S03]  /*3530*/  HFMA2 R13, R43, R73, R13 ;  /* 0x000000492b0d7231 */ /* 0x000fc6000000000d */
[----:B------:R-:W-:-:S08]  /*3540*/  HFMA2.MMA R12, R46, R68, R12 ;  /* 0x000000442e0c7235 */ /* 0x000fd0000000000c */
[----:B------:R-:W-:-:S08]  /*3550*/  HFMA2.MMA R12, R44, R70, R12 ;  /* 0x000000462c0c7235 */ /* 0x000fd0000000000c */
[----:B------:R-:W-:-:S10]  /*3560*/  HFMA2.MMA R12, R42, R72, R12 ;  /* 0x000000482a0c7235 */ /* 0x000fd4000000000c */
[----:B------:R-:W-:-:S05]  /*3570*/  HADD2 R12, R12, R13 ;  /* 0x0000000d0c0c7230 */ /* 0x000fca0000000000 */
[--C-:B------:R-:W-:Y:S02]  /*3580*/  HADD2.F32 R13, -RZ, R12.reuse.H0_H0 ;  /* 0x2000000cff0d7230 */ /* 0x100fe40000004100 */
[----:B------:R-:W-:-:S05]  /*3590*/  HADD2.F32 R12, -RZ, R12.H1_H1 ;  /* 0x3000000cff0c7230 */ /* 0x000fca0000004100 */
[----:B------:R-:W-:Y:S01]  /*35a0*/  FADD.FTZ R13, R13, R12 ;  /* 0x0000000c0d0d7221 */ /* 0x000fe20000010000 */
[----:B------:R-:W-:Y:S06]  /*35b0*/  BRA.DIV UR4, `(.L_x_171) ;  /* 0x00000046048c7947 */ /* 0x000fec000b800000 */
[----:B------:R0:W1:Y:S02]  /*35c0*/  SHFL.BFLY PT, R14, R13, 0x1, 0x1f ;  /* 0x0c201f000d0e7f89 */ /* 0x00006400000e0000 */
.L_x_259:
[----:B------:R-:W-:Y:S01]  /*35d0*/  ISETP.EQ.U32.OR P1, PT, R74, 0x1, P1 ;  /* 0x000000014a00780c */ /* 0x000fe20000f22470 */
[----:B-1----:R-:W-:Y:S01]  /*35e0*/  FADD.FTZ R14, R13, R14 ;  /* 0x0000000e0d0e7221 */ /* 0x002fe20000010000 */
[----:B------:R-:W-:Y:S03]  /*35f0*/  BSSY B1, `(.L_x_172) ;  /* 0x0000020000017945 */ /* 0x000fe60003800000 */
[----:B------:R-:W-:-:S08]  /*3600*/  FMUL.FTZ R11, R14, UR10 ;  /* 0x0000000a0e0b7c20 */ /* 0x000fd00008410000 */
[----:B------:R-:W-:Y:S05]  /*3610*/  @P1 BRA `(.L_x_173) ;  /* 0x0000000000741947 */ /* 0x000fea0003800000 */
[----:B------:R-:W1:Y:S01]  /*3620*/  LDC.64 R14, c[0x0][0x2d8] ;  /* 0x0000b600ff0e7b82 */ /* 0x000e620000000a00 */
[----:B------:R-:W-:-:S04]  /*3630*/  ISETP.NE.U32.AND P1, PT, RZ, UR12, PT ;  /* 0x0000000cff007c0c */ /* 0x000fc8000bf25070 */
[----:B------:R-:W-:-:S13]  /*3640*/  ISETP.NE.AND.EX P3, PT, RZ, UR13, PT, P1 ;  /* 0x0000000dff007c0c */ /* 0x000fda000bf65310 */
[----:B------:R-:W2:Y:S01]  /*3650*/  @P3 LDC R80, c[0x0][0x2d0] ;  /* 0x0000b400ff503b82 */ /* 0x000ea20000000800 */
[----:B-1----:R-:W-:-:S07]  /*3660*/  ISETP.NE.U32.AND P1, PT, R14, RZ, PT ;  /* 0x000000ff0e00720c */ /* 0x002fce0003f25070 */
[----:B0-----:R-:W0:Y:S01]  /*3670*/  @P3 LDC.64 R12, c[0x0][0x2c8] ;  /* 0x0000b200ff0c3b82 */ /* 0x001e220000000a00 */
[----:B------:R-:W-:-:S13]  /*3680*/  ISETP.NE.AND.EX P1, PT, R15, RZ, PT, P1 ;  /* 0x000000ff0f00720c */ /* 0x000fda0003f25310 */
[----:B------:R-:W1:Y:S01]  /*3690*/  @P1 LDC.64 R14, c[0x0][0x2d8] ;  /* 0x0000b600ff0e1b82 */ /* 0x000e620000000a00 */
[----:B--2---:R-:W-:-:S05]  /*36a0*/  @P3 IMAD R74, R17, R80, UR40 ;  /* 0x00000028114a3e24 */ /* 0x004fca000f8e0250 */
[----:B------:R-:W-:-:S05]  /*36b0*/  @P3 IADD3 R75, R74, -0x1, RZ ;  /* 0xffffffff4a4b3810 */ /* 0x000fca0007ffe0ff */
[----:B------:R-:W-:-:S04]  /*36c0*/  @P3 IMAD R75, R75, R80, R8 ;  /* 0x000000504b4b3224 */ /* 0x000fc800078e0208 */
[----:B0-----:R-:W-:-:S06]  /*36d0*/  @P3 IMAD.WIDE R12, R75, 0x2, R12 ;  /* 0x000000024b0c3825 */ /* 0x001fcc00078e020c */
[----:B------:R-:W2:Y:S01]  /*36e0*/  @P3 LDG.E.U16 R12, desc[UR36][R12.64] ;  /* 0x000000240c0c3981 */ /* 0x000ea2000c1e1500 */
[----:B-1----:R-:W-:-:S06]  /*36f0*/  @P1 IMAD.WIDE R14, R17, 0x2, R14 ;  /* 0x00000002110e1825 */ /* 0x002fcc00078e020e */
[----:B------:R-:W3:Y:S01]  /*3700*/  @P1 LDG.E.U16 R14, desc[UR36][R14.64] ;  /* 0x000000240e0e1981 */ /* 0x000ee2000c1e1500 */
[----:B------:R-:W-:Y:S01]  /*3710*/  IMAD.U32 R75, RZ, RZ, UR40 ;  /* 0x00000028ff4b7e24 */ /* 0x000fe2000f8e00ff */
[----:B------:R-:W-:-:S04]  /*3720*/  @P1 ISETP.GE.AND P4, PT, R8, R21, PT ;  /* 0x000000150800120c */ /* 0x000fc80003f86270 */
[----:B------:R-:W-:Y:S02]  /*3730*/  @P1 IADD3 R75, R8, 0x1, -R75 ;  /* 0x00000001084b1810 */ /* 0x000fe40007ffe84b */
[----:B------:R-:W-:-:S04]  /*3740*/  @P1 SEL R74, R22, RZ, !P4 ;  /* 0x000000ff164a1207 */ /* 0x000fc80006000000 */
[----:B------:R-:W-:Y:S01]  /*3750*/  @P1 IADD3 R75, R74, R75, RZ ;  /* 0x0000004b4a4b1210 */ /* 0x000fe20007ffe0ff */
[----:B------:R-:W-:-:S03]  /*3760*/  IMAD.IADD R81, R8, 0x1, -R3 ;  /* 0x0000000108517824 */ /* 0x000fc600078e0a03 */
[----:B------:R-:W-:Y:S01]  /*3770*/  @P1 I2FP.F32.S32 R80, R75 ;  /* 0x0000004b00501245 */ /* 0x000fe20000201400 */
[----:B--2---:R-:W-:-:S05]  /*3780*/  @P3 HADD2.F32 R74, -RZ, R12.H0_H0 ;  /* 0x2000000cff4a3230 */ /* 0x004fca0000004100 */
[----:B------:R-:W-:Y:S01]  /*3790*/  @P3 FADD.FTZ R11, R11, R74 ;  /* 0x0000004a0b0b3221 */ /* 0x000fe20000010000 */
[----:B---3--:R-:W-:Y:S01]  /*37a0*/  @P1 HADD2.F32 R12, -RZ, R14.H0_H0 ;  /* 0x2000000eff0c1230 */ /* 0x008fe20000004100 */
[----:B------:R-:W-:-:S04]  /*37b0*/  LEA R14, R81, UR39, 0x2 ;  /* 0x00000027510e7c11 */ /* 0x000fc8000f8e10ff */
[----:B------:R-:W-:-:S05]  /*37c0*/  @P1 FFMA.FTZ R11, R80, R12, R11 ;  /* 0x0000000c500b1223 */ /* 0x000fca000001000b */
[----:B------:R1:W-:Y:S01]  /*37d0*/  STS [R14], R11 ;  /* 0x0000000b0e007388 */ /* 0x0003e20000000800 */
[----:B------:R-:W-:-:S07]  /*37e0*/  @!P0 FMNMX.FTZ R77, R77, R11, !PT ;  /* 0x0000000b4d4d8209 */ /* 0x000fce0007810000 */
.L_x_173:
[----:B------:R-:W-:Y:S05]  /*37f0*/  BSYNC B1 ;  /* 0x0000000000017941 */ /* 0x000fea0003800000 */
.L_x_172:
[----:B------:R-:W-:-:S04]  /*3800*/  IADD3 R8, R8, 0x40, RZ ;  /* 0x0000004008087810 */ /* 0x000fc80007ffe0ff */
[----:B------:R-:W-:-:S13]  /*3810*/  ISETP.GE.AND P0, PT, R8, R0, PT ;  /* 0x000000000800720c */ /* 0x000fda0003f06270 */
[----:B------:R-:W-:Y:S05]  /*3820*/  @!P0 BRA `(.L_x_174) ;  /* 0xffffffe800248947 */ /* 0x000fea000383ffff */
.L_x_154:
[----:B------:R-:W-:Y:S05]  /*3830*/  BSYNC B0 ;  /* 0x0000000000007941 */ /* 0x000fea0003800000 */
.L_x_153:
[----:B------:R-:W-:Y:S01]  /*3840*/  UMOV UR4, 0xffffffff ;  /* 0xffffffff00047882 */ /* 0x000fe20000000000 */
[----:B------:R-:W-:Y:S02]  /*3850*/  SHF.R.S32.HI R7, RZ, 0x1f, R18 ;  /* 0x0000001fff077819 */ /* 0x000fe40000011412 */
[----:B------:R-:W-:Y:S05]  /*3860*/  BRA.DIV UR4, `(.L_x_175) ;  /* 0x0000004604047947 */ /* 0x000fea000b800000 */
[----:B-1----:R-:W0:Y:S02]  /*3870*/  SHFL.BFLY PT, R14, R77, 0x10, 0x1f ;  /* 0x0e001f004d0e7f89 */ /* 0x002e2400000e0000 */
[----:B0-----:R-:W-:-:S05]  /*3880*/  FMNMX.FTZ R13, R14, R77, !PT ;  /* 0x0000004d0e0d7209 */ /* 0x001fca0007810000 */
[----:B------:R-:W0:Y:S02]  /*3890*/  SHFL.BFLY PT, R14, R13, 0x8, 0x1f ;  /* 0x0d001f000d0e7f89 */ /* 0x000e2400000e0000 */
[----:B0-----:R-:W-:-:S05]  /*38a0*/  FMNMX.FTZ R0, R13, R14, !PT ;  /* 0x0000000e0d007209 */ /* 0x001fca0007810000 */
[----:B------:R-:W0:Y:S02]  /*38b0*/  SHFL.BFLY PT, R14, R0, 0x4, 0x1f ;  /* 0x0c801f00000e7f89 */ /* 0x000e2400000e0000 */
[----:B0-----:R-:W-:-:S05]  /*38c0*/  FMNMX.FTZ R5, R0, R14, !PT ;  /* 0x0000000e00057209 */ /* 0x001fca0007810000 */
[----:B------:R0:W1:Y:S02]  /*38d0*/  SHFL.BFLY PT, R14, R5, 0x2, 0x1f ;  /* 0x0c401f00050e7f89 */ /* 0x00006400000e0000 */
.L_x_265:
[----:B------:R-:W-:Y:S01]  /*38e0*/  LEA.HI R0, R7, R18, RZ, 0x5 ;  /* 0x0000001207007211 */ /* 0x000fe200078f28ff */
[----:B------:R-:W-:Y:S05]  /*38f0*/  WARPSYNC.ALL ;  /* 0x0000000000007948 */ /* 0x000fea0003800000 */
[----:B------:R-:W-:Y:S02]  /*3900*/  LOP3.LUT R7, R0, 0xffffffe0, RZ, 0xc0, !PT ;  /* 0xffffffe000077812 */ /* 0x000fe400078ec0ff */
[----:B01----:R-:W-:-:S03]  /*3910*/  FMNMX.FTZ R5, R5, R14, !PT ;  /* 0x0000000e05057209 */ /* 0x003fc60007810000 */
[----:B------:R-:W-:-:S05]  /*3920*/  IMAD.IADD R7, R18, 0x1, -R7 ;  /* 0x0000000112077824 */ /* 0x000fca00078e0a07 */
[----:B------:R-:W-:-:S13]  /*3930*/  ISETP.NE.AND P0, PT, R7, RZ, PT ;  /* 0x000000ff0700720c */ /* 0x000fda0003f05270 */
[----:B------:R-:W0:Y:S01]  /*3940*/  @!P0 S2R R6, SR_CgaCtaId ;  /* 0x0000000000068919 */ /* 0x000e220000008800 */
[----:B------:R-:W-:Y:S02]  /*3950*/  @!P0 MOV R9, 0x400 ;  /* 0x0000040000098802 */ /* 0x000fe40000000f00 */
[----:B------:R-:W-:Y:S02]  /*3960*/  @!P0 SHF.R.S32.HI R0, RZ, 0x5, R0 ;  /* 0x00000005ff008819 */ /* 0x000fe40000011400 */
[----:B0-----:R-:W-:-:S04]  /*3970*/  @!P0 LEA R9, R6, R9, 0x18 ;  /* 0x0000000906098211 */ /* 0x001fc800078ec0ff */
[----:B------:R-:W-:-:S05]  /*3980*/  @!P0 LEA R0, R0, R9, 0x2 ;  /* 0x0000000900008211 */ /* 0x000fca00078e10ff */
[----:B------:R0:W-:Y:S01]  /*3990*/  @!P0 STS [R0], R5 ;  /* 0x0000000500008388 */ /* 0x0001e20000000800 */
[----:B------:R-:W-:Y:S01]  /*39a0*/  BAR.SYNC.DEFER_BLOCKING 0x0 ;  /* 0x0000000000007b1d */ /* 0x000fe20000010000 */
[----:B------:R-:W-:Y:S01]  /*39b0*/  ISETP.GT.AND P0, PT, R7, 0x3, PT ;  /* 0x000000030700780c */ /* 0x000fe20003f04270 */
[----:B------:R-:W-:-:S04]  /*39c0*/  HFMA2.MMA R8, -RZ, RZ, 0, 0 ;  /* 0x00000000ff087435 */ /* 0x000fc800000001ff */
[----:B------:R-:W-:Y:S01]  /*39d0*/  ULDC UR6, c[0x0][0x284] ;  /* 0x0000a10000067ab9 */ /* 0x000fe20000000800 */
[----:B------:R-:W-:Y:S01]  /*39e0*/  ULDC.64 UR8, c[0x0][0x2b0] ;  /* 0x0000ac0000087ab9 */ /* 0x000fe20000000a00 */
[----:B------:R-:W-:Y:S01]  /*39f0*/  ULDC.64 UR10, c[0x0][0x2b0] ;  /* 0x0000ac00000a7ab9 */ /* 0x000fe20000000a00 */
[----:B------:R-:W-:Y:S05]  /*3a00*/  BSSY B0, `(.L_x_176) ;  /* 0x000007a000007945 */ /* 0x000fea0003800000 */
[----:B0-----:R-:W0:Y:S01]  /*3a10*/  @!P0 S2R R5, SR_CgaCtaId ;  /* 0x0000000000058919 */ /* 0x001e220000008800 */
[----:B------:R-:W-:-:S04]  /*3a20*/  @!P0 MOV R0, 0x400 ;  /* 0x0000040000008802 */ /* 0x000fc80000000f00 */
[----:B0-----:R-:W-:Y:S01]  /*3a30*/  @!P0 LEA R0, R5, R0, 0x18 ;  /* 0x0000000005008211 */ /* 0x001fe200078ec0ff */
[----:B------:R-:W-:-:S03]  /*3a40*/  IMAD.MOV.U32 R5, RZ, RZ, -0x800001 ;  /* 0xff7fffffff057424 */ /* 0x000fc600078e00ff */
[----:B------:R-:W-:-:S05]  /*3a50*/  @!P0 LEA R7, R7, R0, 0x2 ;  /* 0x0000000007078211 */ /* 0x000fca00078e10ff */
[----:B------:R-:W0:Y:S04]  /*3a60*/  @!P0 LDS R5, [R7] ;  /* 0x0000000007058984 */ /* 0x000e280000000800 */
[----:B0-----:R-:W0:Y:S02]  /*3a70*/  SHFL.BFLY PT, R0, R5, 0x2, 0x1f ;  /* 0x0c401f0005007f89 */ /* 0x001e2400000e0000 */
[----:B0-----:R-:W-:Y:S01]  /*3a80*/  FMNMX.FTZ R6, R0, R5, !PT ;  /* 0x0000000500067209 */ /* 0x001fe20007810000 */
[----:B------:R-:W-:-:S04]  /*3a90*/  IMAD.IADD R0, R18, 0x1, R3 ;  /* 0x0000000112007824 */ /* 0x000fc800078e0203 */
[----:B------:R-:W0:Y:S01]  /*3aa0*/  SHFL.BFLY PT, R9, R6, 0x1, 0x1f ;  /* 0x0c201f0006097f89 */ /* 0x000e2200000e0000 */
[----:B------:R-:W-:Y:S02]  /*3ab0*/  ISETP.GE.AND P1, PT, R0, UR40, PT ;  /* 0x0000002800007c0c */ /* 0x000fe4000bf26270 */
[----:B0-----:R-:W-:-:S05]  /*3ac0*/  FMNMX.FTZ R9, R6, R9, !PT ;  /* 0x0000000906097209 */ /* 0x001fca0007810000 */
[----:B------:R0:W1:Y:S06]  /*3ad0*/  SHFL.IDX PT, R12, R9, RZ, 0x1f ;  /* 0x00001fff090c7589 */ /* 0x00006c00000e0000 */
[----:B------:R-:W-:Y:S05]  /*3ae0*/  @P1 BRA `(.L_x_177) ;  /* 0x0000000400ac1947 */ /* 0x000fea0003800000 */
[----:B------:R-:W-:Y:S01]  /*3af0*/  LOP3.LUT R5, RZ, R3, RZ, 0x33, !PT ;  /* 0x00000003ff057212 */ /* 0x000fe200078e33ff */
[----:B------:R-:W-:Y:S01]  /*3b00*/  BSSY B1, `(.L_x_178) ;  /* 0x0000025000017945 */ /* 0x000fe20003800000 */
[----:B------:R-:W-:Y:S01]  /*3b10*/  IMAD.MOV.U32 R8, RZ, RZ, RZ ;  /* 0x000000ffff087224 */ /* 0x000fe200078e00ff */
[----:B------:R-:W-:Y:S02]  /*3b20*/  MOV R10, R0 ;  /* 0x00000000000a7202 */ /* 0x000fe40000000f00 */
[----:B------:R-:W-:-:S04]  /*3b30*/  IADD3 R5, -R18, UR40, R5 ;  /* 0x0000002812057c10 */ /* 0x000fc8000fffe105 */
[----:B------:R-:W-:-:S04]  /*3b40*/  LEA.HI R6, R5, 0x1, RZ, 0x19 ;  /* 0x0000000105067811 */ /* 0x000fc800078fc8ff */
[----:B------:R-:W-:-:S13]  /*3b50*/  LOP3.LUT P0, R6, R6, 0x3, RZ, 0xc0, !PT ;  /* 0x0000000306067812 */ /* 0x000fda000780c0ff */
[----:B------:R-:W-:Y:S05]  /*3b60*/  @!P0 BRA `(.L_x_179) ;  /* 0x0000000000788947 */ /* 0x000fea0003800000 */
[----:B------:R-:W-:Y:S01]  /*3b70*/  ULDC.64 UR4, c[0x0][0x2b0] ;  /* 0x0000ac0000047ab9 */ /* 0x000fe20000000a00 */
[----:B0-----:R-:W-:Y:S01]  /*3b80*/  IMAD.MOV.U32 R9, RZ, RZ, R6 ;  /* 0x000000ffff097224 */ /* 0x001fe200078e0006 */
[----:B------:R-:W-:Y:S01]  /*3b90*/  ISETP.NE.U32.AND P0, PT, RZ, UR4, PT ;  /* 0x00000004ff007c0c */ /* 0x000fe2000bf05070 */
[----:B------:R-:W-:Y:S01]  /*3ba0*/  IMAD.MOV.U32 R10, RZ, RZ, R0 ;  /* 0x000000ffff0a7224 */ /* 0x000fe200078e0000 */
[----:B------:R-:W-:Y:S02]  /*3bb0*/  MOV R8, RZ ;  /* 0x000000ff00087202 */ /* 0x000fe40000000f00 */
[----:B------:R-:W-:-:S13]  /*3bc0*/  ISETP.NE.AND.EX P0, PT, RZ, UR5, PT, P0 ;  /* 0x00000005ff007c0c */ /* 0x000fda000bf05300 */
.L_x_183:
[----:B0-----:R-:W-:Y:S01]  /*3bd0*/  IMAD.IADD R6, R10, 0x1, -R3 ;  /* 0x000000010a067824 */ /* 0x001fe200078e0a03 */
[----:B------:R-:W-:Y:S01]  /*3be0*/  IADD3 R9, R9, -0x1, RZ ;  /* 0xffffffff09097810 */ /* 0x000fe20007ffe0ff */
[----:B------:R-:W-:Y:S03]  /*3bf0*/  BSSY B2, `(.L_x_180) ;  /* 0x0000011000027945 */ /* 0x000fe60003800000 */
[----:B------:R-:W-:Y:S02]  /*3c00*/  ISETP.NE.AND P3, PT, R9, RZ, PT ;  /* 0x000000ff0900720c */ /* 0x000fe40003f65270 */
[----:B---3--:R-:W-:Y:S01]  /*3c10*/  LEA R14, R6, UR39, 0x2 ;  /* 0x00000027060e7c11 */ /* 0x008fe2000f8e10ff */
[----:B------:R-:W-:Y:S10]  /*3c20*/  @!P0 BRA `(.L_x_181) ;  /* 0x0000000000248947 */ /* 0x000ff40003800000 */
[----:B------:R-:W-:Y:S01]  /*3c30*/  IMAD R11, R2, UR6, RZ ;  /* 0x00000006020b7c24 */ /* 0x000fe2000f8e02ff */
[----:B------:R-:W-:-:S04]  /*3c40*/  SHF.R.S32.HI R7, RZ, 0x1f, R10 ;  /* 0x0000001fff077819 */ /* 0x000fc8000001140a */
[--C-:B------:R-:W-:Y:S02]  /*3c50*/  SHF.R.S32.HI R20, RZ, 0x1f, R11.reuse ;  /* 0x0000001fff147819 */ /* 0x100fe4000001140b */
[----:B------:R-:W-:-:S04]  /*3c60*/  IADD3 R6, P4, P5, R10, UR8, R11 ;  /* 0x000000080a067c10 */ /* 0x000fc8000fd9e00b */
[----:B------:R-:W-:-:S05]  /*3c70*/  IADD3.X R7, R7, UR9, R20, P4, P5 ;  /* 0x0000000907077c10 */ /* 0x000fca000a7ea414 */
[----:B------:R-:W3:Y:S02]  /*3c80*/  LDG.E.U8 R6, desc[UR36][R6.64] ;  /* 0x0000002406067981 */ /* 0x000ee4000c1e1100 */
[----:B---3--:R-:W-:-:S13]  /*3c90*/  ISETP.NE.AND P4, PT, R6, RZ, PT ;  /* 0x000000ff0600720c */ /* 0x008fda0003f85270 */
[----:B------:R-:W-:Y:S01]  /*3ca0*/  @P4 MOV R11, RZ ;  /* 0x000000ff000b4202 */ /* 0x000fe20000000f00 */
[----:B------:R-:W-:Y:S06]  /*3cb0*/  @P4 BRA `(.L_x_182) ;  /* 0x0000000000104947 */ /* 0x000fec0003800000 */
.L_x_181:
[----:B------:R-:W1:Y:S02]  /*3cc0*/  LDS R6, [R14] ;  /* 0x000000000e067984 */ /* 0x000e640000000800 */
[----:B-1----:R-:W-:-:S04]  /*3cd0*/  FADD.FTZ R6, -R12, R6 ;  /* 0x000000060c067221 */ /* 0x002fc80000010100 */
[----:B------:R-:W-:-:S04]  /*3ce0*/  FMUL.FTZ R6, R6, 1.4426950216293334961 ;  /* 0x3fb8aa3b06067820 */ /* 0x000fc80000410000 */
[----:B------:R0:W3:Y:S03]  /*3cf0*/  MUFU.EX2 R11, R6 ;  /* 0x00000006000b7308 */ /* 0x0000e60000000800 */
.L_x_182:
[----:B------:R-:W-:Y:S05]  /*3d00*/  BSYNC B2 ;  /* 0x0000000000027941 */ /* 0x000fea0003800000 */
.L_x_180:
[----:B---3--:R3:W-:Y:S01]  /*3d10*/  STS [R14], R11 ;  /* 0x0000000b0e007388 */ /* 0x0087e20000000800 */
[----:B------:R-:W-:Y:S01]  /*3d20*/  FADD.FTZ R8, R11, R8 ;  /* 0x000000080b087221 */ /* 0x000fe20000010000 */
[----:B------:R-:W-:Y:S01]  /*3d30*/  VIADD R10, R10, 0x80 ;  /* 0x000000800a0a7836 */ /* 0x000fe20000000000 */
[----:B------:R-:W-:Y:S06]  /*3d40*/  @P3 BRA `(.L_x_183) ;  /* 0xfffffffc00a03947 */ /* 0x000fec000383ffff */
.L_x_179:
[----:B------:R-:W-:Y:S05]  /*3d50*/  BSYNC B1 ;  /* 0x0000000000017941 */ /* 0x000fea0003800000 */
.L_x_178:
[----:B------:R-:W-:-:S13]  /*3d60*/  ISETP.GE.U32.AND P0, PT, R5, 0x180, PT ;  /* 0x000001800500780c */ /* 0x000fda0003f06070 */
[----:B------:R-:W-:Y:S05]  /*3d70*/  @!P0 BRA `(.L_x_177) ;  /* 0x0000000400088947 */ /* 0x000fea0003800000 */
[----:B------:R-:W-:Y:S02]  /*3d80*/  ULDC.64 UR4, c[0x0][0x2b0] ;  /* 0x0000ac0000047ab9 */ /* 0x000fe40000000a00 */
[----:B------:R-:W-:Y:S01]  /*3d90*/  ISETP.NE.U32.AND P0, PT, RZ, UR4, PT ;  /* 0x00000004ff007c0c */ /* 0x000fe2000bf05070 */
[----:B------:R-:W-:Y:S02]  /*3da0*/  ULDC UR4, c[0x0][0x284] ;  /* 0x0000a10000047ab9 */ /* 0x000fe40000000800 */
[----:B0-----:R-:W-:Y:S01]  /*3db0*/  IMAD R9, R2, UR4, RZ ;  /* 0x0000000402097c24 */ /* 0x001fe2000f8e02ff */
[----:B------:R-:W-:-:S04]  /*3dc0*/  ISETP.NE.AND.EX P0, PT, RZ, UR5, PT, P0 ;  /* 0x00000005ff007c0c */ /* 0x000fc8000bf05300 */
[----:B------:R-:W-:-:S09]  /*3dd0*/  SHF.R.S32.HI R20, RZ, 0x1f, R9 ;  /* 0x0000001fff147819 */ /* 0x000fd20000011409 */
.L_x_196:
[----:B------:R-:W-:Y:S01]  /*3de0*/  SHF.R.S32.HI R7, RZ, 0x1f, R10 ;  /* 0x0000001fff077819 */ /* 0x000fe2000001140a */
[----:B------:R-:W-:Y:S01]  /*3df0*/  BSSY B1, `(.L_x_184) ;  /* 0x0000010000017945 */ /* 0x000fe20003800000 */
[C---:B------:R-:W-:Y:S02]  /*3e00*/  IADD3 R6, P4, P5, R10.reuse, UR10, R9 ;  /* 0x0000000a0a067c10 */ /* 0x040fe4000fd9e009 */
[----:B0-----:R-:W-:Y:S01]  /*3e10*/  IADD3 R5, -R3, R10, RZ ;  /* 0x0000000a03057210 */ /* 0x001fe20007ffe1ff */
[----:B------:R-:W-:Y:S01]  /*3e20*/  VIADD R10, R10, 0x200 ;  /* 0x000002000a0a7836 */ /* 0x000fe20000000000 */
[----:B------:R-:W-:Y:S02]  /*3e30*/  IADD3.X R7, R7, UR11, R20, P4, P5 ;  /* 0x0000000b07077c10 */ /* 0x000fe4000a7ea414 */
[----:B---3--:R-:W-:Y:S02]  /*3e40*/  LEA R14, R5, UR39, 0x2 ;  /* 0x00000027050e7c11 */ /* 0x008fe4000f8e10ff */
[----:B------:R-:W-:Y:S01]  /*3e50*/  ISETP.GE.AND P3, PT, R10, UR40, PT ;  /* 0x000000280a007c0c */ /* 0x000fe2000bf66270 */
[----:B------:R-:W-:-:S12]  /*3e60*/  @!P0 BRA `(.L_x_185) ;  /* 0x0000000000108947 */ /* 0x000fd80003800000 */
[----:B------:R-:W3:Y:S02]  /*3e70*/  LDG.E.U8 R5, desc[UR36][R6.64] ;  /* 0x0000002406057981 */ /* 0x000ee4000c1e1100 */
[----:B---3--:R-:W-:-:S13]  /*3e80*/  ISETP.NE.AND P4, PT, R5, RZ, PT ;  /* 0x000000ff0500720c */ /* 0x008fda0003f85270 */
[----:B------:R-:W-:Y:S01]  /*3e90*/  @P4 MOV R5, RZ ;  /* 0x000000ff00054202 */ /* 0x000fe20000000f00 */
[----:B------:R-:W-:Y:S06]  /*3ea0*/  @P4 BRA `(.L_x_186) ;  /* 0x0000000000104947 */ /* 0x000fec0003800000 */
.L_x_185:
[----:B------:R-:W1:Y:S02]  /*3eb0*/  LDS R5, [R14] ;  /* 0x000000000e057984 */ /* 0x000e640000000800 */
[----:B-1----:R-:W-:-:S04]  /*3ec0*/  FADD.FTZ R5, -R12, R5 ;  /* 0x000000050c057221 */ /* 0x002fc80000010100 */
[----:B------:R-:W-:-:S06]  /*3ed0*/  FMUL.FTZ R5, R5, 1.4426950216293334961 ;  /* 0x3fb8aa3b05057820 */ /* 0x000fcc0000410000 */
[----:B------:R-:W0:Y:S02]  /*3ee0*/  MUFU.EX2 R5, R5 ;  /* 0x0000000500057308 */ /* 0x000e240000000800 */
.L_x_186:
[----:B------:R-:W-:Y:S05]  /*3ef0*/  BSYNC B1 ;  /* 0x0000000000017941 */ /* 0x000fea0003800000 */
.L_x_184:
[----:B0-----:R0:W-:Y:S01]  /*3f00*/  STS [R14], R5 ;  /* 0x000000050e007388 */ /* 0x0011e20000000800 */
[----:B------:R-:W-:Y:S01]  /*3f10*/  BSSY B1, `(.L_x_187) ;  /* 0x000000b000017945 */ /* 0x000fe20003800000 */
[----:B------:R-:W-:-:S03]  /*3f20*/  FADD.FTZ R8, R5, R8 ;  /* 0x0000000805087221 */ /* 0x000fc60000010000 */
[----:B------:R-:W-:Y:S05]  /*3f30*/  @!P0 BRA `(.L_x_188) ;  /* 0x0000000000108947 */ /* 0x000fea0003800000 */
[----:B0-----:R-:W3:Y:S02]  /*3f40*/  LDG.E.U8 R5, desc[UR36][R6.64+0x80] ;  /* 0x0000802406057981 */ /* 0x001ee4000c1e1100 */
[----:B---3--:R-:W-:-:S13]  /*3f50*/  ISETP.NE.AND P4, PT, R5, RZ, PT ;  /* 0x000000ff0500720c */ /* 0x008fda0003f85270 */
[----:B------:R-:W-:Y:S01]  /*3f60*/  @P4 IMAD.MOV.U32 R5, RZ, RZ, RZ ;  /* 0x000000ffff054224 */ /* 0x000fe200078e00ff */
[----:B------:R-:W-:Y:S06]  /*3f70*/  @P4 BRA `(.L_x_189) ;  /* 0x0000000000104947 */ /* 0x000fec0003800000 */
.L_x_188:
[----:B0-----:R-:W1:Y:S02]  /*3f80*/  LDS R5, [R14+0x200] ;  /* 0x000200000e057984 */ /* 0x001e640000000800 */
[----:B-1----:R-:W-:-:S04]  /*3f90*/  FADD.FTZ R5, -R12, R5 ;  /* 0x000000050c057221 */ /* 0x002fc80000010100 */
[----:B------:R-:W-:-:S06]  /*3fa0*/  FMUL.FTZ R5, R5, 1.4426950216293334961 ;  /* 0x3fb8aa3b05057820 */ /* 0x000fcc0000410000 */
[----:B------:R-:W0:Y:S02]  /*3fb0*/  MUFU.EX2 R5, R5 ;  /* 0x0000000500057308 */ /* 0x000e240000000800 */
.L_x_189:
[----:B------:R-:W-:Y:S05]  /*3fc0*/  BSYNC B1 ;  /* 0x0000000000017941 */ /* 0x000fea0003800000 */
.L_x_187:
[----:B0-----:R0:W-:Y:S01]  /*3fd0*/  STS [R14+0x200], R5 ;  /* 0x000200050e007388 */ /* 0x0011e20000000800 */
[----:B------:R-:W-:Y:S01]  /*3fe0*/  BSSY B1, `(.L_x_190) ;  /* 0x000000b000017945 */ /* 0x000fe20003800000 */
[----:B------:R-:W-:-:S03]  /*3ff0*/  FADD.FTZ R8, R8, R5 ;  /* 0x0000000508087221 */ /* 0x000fc60000010000 */
[----:B------:R-:W-:Y:S05]  /*4000*/  @!P0 BRA `(.L_x_191) ;  /* 0x0000000000108947 */ /* 0x000fea0003800000 */
[----:B0-----:R-:W3:Y:S02]  /*4010*/  LDG.E.U8 R5, desc[UR36][R6.64+0x100] ;  /* 0x0001002406057981 */ /* 0x001ee4000c1e1100 */
[----:B---3--:R-:W-:-:S13]  /*4020*/  ISETP.NE.AND P4, PT, R5, RZ, PT ;  /* 0x000000ff0500720c */ /* 0x008fda0003f85270 */
[----:B------:R-:W-:Y:S01]  /*4030*/  @P4 MOV R5, RZ ;  /* 0x000000ff00054202 */ /* 0x000fe20000000f00 */
[----:B------:R-:W-:Y:S06]  /*4040*/  @P4 BRA `(.L_x_192) ;  /* 0x0000000000104947 */ /* 0x000fec0003800000 */
.L_x_191:
[----:B0-----:R-:W1:Y:S02]  /*4050*/  LDS R5, [R14+0x400] ;  /* 0x000400000e057984 */ /* 0x001e640000000800 */
[----:B-1----:R-:W-:-:S04]  /*4060*/  FADD.FTZ R5, -R12, R5 ;  /* 0x000000050c057221 */ /* 0x002fc80000010100 */
[----:B------:R-:W-:-:S06]  /*4070*/  FMUL.FTZ R5, R5, 1.4426950216293334961 ;  /* 0x3fb8aa3b05057820 */ /* 0x000fcc0000410000 */
[----:B------:R-:W0:Y:S02]  /*4080*/  MUFU.EX2 R5, R5 ;  /* 0x0000000500057308 */ /* 0x000e240000000800 */
.L_x_192:
[----:B------:R-:W-:Y:S05]  /*4090*/  BSYNC B1 ;  /* 0x0000000000017941 */ /* 0x000fea0003800000 */
.L_x_190:
[----:B0-----:R0:W-:Y:S01]  /*40a0*/  STS [R14+0x400], R5 ;  /* 0x000400050e007388 */ /* 0x0011e20000000800 */
[----:B------:R-:W-:Y:S01]  /*40b0*/  BSSY B1, `(.L_x_193) ;  /* 0x000000b000017945 */ /* 0x000fe20003800000 */
[----:B------:R-:W-:-:S03]  /*40c0*/  FADD.FTZ R8, R8, R5 ;  /* 0x0000000508087221 */ /* 0x000fc60000010000 */
[----:B------:R-:W-:Y:S05]  /*40d0*/  @!P0 BRA `(.L_x_194) ;  /* 0x0000000000108947 */ /* 0x000fea0003800000 */
[----:B------:R-:W3:Y:S02]  /*40e0*/  LDG.E.U8 R6, desc[UR36][R6.64+0x180] ;  /* 0x0001802406067981 */ /* 0x000ee4000c1e1100 */
[----:B---3--:R-:W-:-:S13]  /*40f0*/  ISETP.NE.AND P4, PT, R6, RZ, PT ;  /* 0x000000ff0600720c */ /* 0x008fda0003f85270 */
[----:B0-----:R-:W-:Y:S01]  /*4100*/  @P4 IMAD.MOV.U32 R5, RZ, RZ, RZ ;  /* 0x000000ffff054224 */ /* 0x001fe200078e00ff */
[----:B------:R-:W-:Y:S06]  /*4110*/  @P4 BRA `(.L_x_195) ;  /* 0x0000000000104947 */ /* 0x000fec0003800000 */
.L_x_194:
[----:B0-----:R-:W1:Y:S02]  /*4120*/  LDS R5, [R14+0x600] ;  /* 0x000600000e057984 */ /* 0x001e640000000800 */
[----:B-1----:R-:W-:-:S04]  /*4130*/  FADD.FTZ R5, -R12, R5 ;  /* 0x000000050c057221 */ /* 0x002fc80000010100 */
[----:B------:R-:W-:-:S06]  /*4140*/  FMUL.FTZ R5, R5, 1.4426950216293334961 ;  /* 0x3fb8aa3b05057820 */ /* 0x000fcc0000410000 */
[----:B------:R-:W0:Y:S02]  /*4150*/  MUFU.EX2 R5, R5 ;  /* 0x0000000500057308 */ /* 0x000e240000000800 */
.L_x_195:
[----:B------:R-:W-:Y:S05]  /*4160*/  BSYNC B1 ;  /* 0x0000000000017941 */ /* 0x000fea0003800000 */
.L_x_193:
[----:B0-----:R0:W-:Y:S01]  /*4170*/  STS [R14+0x600], R5 ;  /* 0x000600050e007388 */ /* 0x0011e20000000800 */
[----:B------:R-:W-:Y:S01]  /*4180*/  FADD.FTZ R8, R8, R5 ;  /* 0x0000000508087221 */ /* 0x000fe20000010000 */
[----:B------:R-:W-:Y:S06]  /*4190*/  @!P3 BRA `(.L_x_196) ;  /* 0xfffffffc0010b947 */ /* 0x000fec000383ffff */
.L_x_177:
[----:B------:R-:W-:Y:S05]  /*41a0*/  BSYNC B0 ;  /* 0x0000000000007941 */ /* 0x000fea0003800000 */
.L_x_176:
[----:B0-----:R-:W0:Y:S01]  /*41b0*/  SHFL.BFLY PT, R5, R8, 0x10, 0x1f ;  /* 0x0e001f0008057f89 */ /* 0x001e2200000e0000 */
[----:B---3--:R-:W-:Y:S01]  /*41c0*/  LOP3.LUT P0, R11, R18, 0x1f, RZ, 0xc0, !PT ;  /* 0x0000001f120b7812 */ /* 0x008fe2000780c0ff */
[----:B------:R-:W-:-:S03]  /*41d0*/  ULDC.U8 UR4, c[0x0][0x31c] ;  /* 0x0000c70000047ab9 */ /* 0x000fc60000000000 */
[----:B------:R-:W-:-:S09]  /*41e0*/  ISETP.GT.U32.AND P3, PT, R11, 0x3, PT ;  /* 0x000000030b00780c */ /* 0x000fd20003f64070 */
[----:B------:R-:W3:Y:S04]  /*41f0*/  @!P0 S2R R13, SR_CgaCtaId ;  /* 0x00000000000d8919 */ /* 0x000ee80000008800 */
[----:B------:R-:W2:Y:S01]  /*4200*/  @!P3 S2R R15, SR_CgaCtaId ;  /* 0x00000000000fb919 */ /* 0x000ea20000008800 */
[----:B0-----:R-:W-:Y:S01]  /*4210*/  FADD.FTZ R5, R5, R8 ;  /* 0x0000000805057221 */ /* 0x001fe20000010000 */
[----:B------:R-:W-:-:S04]  /*4220*/  @!P0 MOV R8, 0x400 ;  /* 0x0000040000088802 */ /* 0x000fc80000000f00 */
[----:B------:R-:W0:Y:S02]  /*4230*/  SHFL.BFLY PT, R6, R5, 0x8, 0x1f ;  /* 0x0d001f0005067f89 */ /* 0x000e2400000e0000 */
[----:B0-----:R-:W-:Y:S01]  /*4240*/  FADD.FTZ R6, R5, R6 ;  /* 0x0000000605067221 */ /* 0x001fe20000010000 */
[----:B------:R-:W-:-:S04]  /*4250*/  @!P0 SHF.R.U32.HI R5, RZ, 0x3, R18 ;  /* 0x00000003ff058819 */ /* 0x000fc80000011612 */
[----:B------:R-:W0:Y:S01]  /*4260*/  SHFL.BFLY PT, R7, R6, 0x4, 0x1f ;  /* 0x0c801f0006077f89 */ /* 0x000e2200000e0000 */
[----:B------:R-:W-:Y:S01]  /*4270*/  @!P0 LOP3.LUT R5, R5, 0x1ffffffc, RZ, 0xc0, !PT ;  /* 0x1ffffffc05058812 */ /* 0x000fe200078ec0ff */
[----:B0-----:R-:W-:Y:S01]  /*4280*/  FADD.FTZ R7, R6, R7 ;  /* 0x0000000706077221 */ /* 0x001fe20000010000 */
[----:B---3--:R-:W-:Y:S02]  /*4290*/  @!P0 LEA R6, R13, R8, 0x18 ;  /* 0x000000080d068211 */ /* 0x008fe400078ec0ff */
[----:B------:R-:W-:Y:S02]  /*42a0*/  @!P3 MOV R8, 0x400 ;  /* 0x000004000008b802 */ /* 0x000fe40000000f00 */
[----:B------:R-:W0:Y:S01]  /*42b0*/  SHFL.BFLY PT, R10, R7, 0x2, 0x1f ;  /* 0x0c401f00070a7f89 */ /* 0x000e2200000e0000 */
[----:B------:R-:W-:Y:S02]  /*42c0*/  @!P0 IADD3 R6, R6, R5, RZ ;  /* 0x0000000506068210 */ /* 0x000fe40007ffe0ff */
[----:B--2---:R-:W-:-:S05]  /*42d0*/  @!P3 LEA R8, R15, R8, 0x18 ;  /* 0x000000080f08b211 */ /* 0x004fca00078ec0ff */
[----:B------:R-:W-:Y:S02]  /*42e0*/  @!P3 IMAD R11, R11, 0x4, R8 ;  /* 0x000000040b0bb824 */ /* 0x000fe400078e0208 */
[----:B0-----:R-:W-:-:S05]  /*42f0*/  FADD.FTZ R10, R7, R10 ;  /* 0x0000000a070a7221 */ /* 0x001fca0000010000 */
[----:B------:R-:W0:Y:S02]  /*4300*/  SHFL.BFLY PT, R9, R10, 0x1, 0x1f ;  /* 0x0c201f000a097f89 */ /* 0x000e2400000e0000 */
[----:B0-----:R-:W-:-:S05]  /*4310*/  FADD.FTZ R9, R10, R9 ;  /* 0x000000090a097221 */ /* 0x001fca0000010000 */
[----:B------:R0:W-:Y:S01]  /*4320*/  @!P0 STS [R6+0x10], R9 ;  /* 0x0000100906008388 */ /* 0x0001e20000000800 */
[----:B------:R-:W-:Y:S01]  /*4330*/  BAR.SYNC.DEFER_BLOCKING 0x0 ;  /* 0x0000000000007b1d */ /* 0x000fe20000010000 */
[----:B------:R-:W-:Y:S02]  /*4340*/  ISETP.NE.AND P0, PT, RZ, UR4, PT ;  /* 0x00000004ff007c0c */ /* 0x000fe4000bf05270 */
[----:B0-----:R-:W-:-:S03]  /*4350*/  CS2R R6, SRZ ;  /* 0x0000000000067805 */ /* 0x001fc6000001ff00 */
[----:B------:R-:W0:Y:S04]  /*4360*/  @!P3 LDS R9, [R11+0x10] ;  /* 0x000010000b09b984 */ /* 0x000e280000000800 */
[----:B0-----:R-:W0:Y:S02]  /*4370*/  SHFL.BFLY PT, R8, R9, 0x2, 0x1f ;  /* 0x0c401f0009087f89 */ /* 0x001e2400000e0000 */
[----:B0-----:R-:W-:-:S05]  /*4380*/  FADD.FTZ R8, R8, R9 ;  /* 0x0000000908087221 */ /* 0x001fca0000010000 */
[----:B------:R-:W0:Y:S02]  /*4390*/  SHFL.BFLY PT, R5, R8, 0x1, 0x1f ;  /* 0x0c201f0008057f89 */ /* 0x000e2400000e0000 */
[----:B0-----:R-:W-:-:S06]  /*43a0*/  FADD.FTZ R5, R8, R5 ;  /* 0x0000000508057221 */ /* 0x001fcc0000010000 */
[----:B------:R-:W0:Y:S02]  /*43b0*/  SHFL.IDX PT, R5, R5, RZ, 0x1f ;  /* 0x00001fff05057589 */ /* 0x000e2400000e0000 */
[----:B0-----:R-:W-:-:S04]  /*43c0*/  FADD.FTZ R10, R5, 9.9999999747524270788e-07 ;  /* 0x358637bd050a7421 */ /* 0x001fc80000010000 */
[----:B------:R0:W2:Y:S01]  /*43d0*/  MUFU.RCP R13, R10 ;  /* 0x0000000a000d7308 */ /* 0x0000a20000001000 */
[----:B------:R-:W-:Y:S05]  /*43e0*/  @!P0 BRA `(.L_x_197) ;  /* 0x0000000000188947 */ /* 0x000fea0003800000 */
[----:B------:R-:W3:Y:S08]  /*43f0*/  LDC R6, c[0x0][0x318] ;  /* 0x0000c600ff067b82 */ /* 0x000ef00000000800 */
[----:B------:R-:W3:Y:S08]  /*4400*/  LDC R5, c[0x0][0x29c] ;  /* 0x0000a700ff057b82 */ /* 0x000ef00000000800 */
[----:B------:R-:W1:Y:S01]  /*4410*/  LDC R8, c[0x0][0x284] ;  /* 0x0000a100ff087b82 */ /* 0x000e620000000800 */
[----:B---3--:R-:W-:-:S04]  /*4420*/  IMAD R19, R19, R6, R5 ;  /* 0x0000000613137224 */ /* 0x008fc800078e0205 */
[----:B-1----:R-:W-:-:S05]  /*4430*/  IMAD R6, R19, R8, RZ ;  /* 0x0000000813067224 */ /* 0x002fca00078e02ff */
[----:B------:R-:W-:-:S07]  /*4440*/  SHF.R.S32.HI R7, RZ, 0x1f, R6 ;  /* 0x0000001fff077819 */ /* 0x000fce0000011406 */
.L_x_197:
[----:B------:R-:W-:Y:S01]  /*4450*/  ULDC.64 UR6, c[0x0][0x310] ;  /* 0x0000c40000067ab9 */ /* 0x000fe20000000a00 */
[----:B------:R-:W-:Y:S01]  /*4460*/  ULDC.64 UR8, c[0x0][0x310] ;  /* 0x0000c40000087ab9 */ /* 0x000fe20000000a00 */
[----:B------:R-:W-:Y:S04]  /*4470*/  BSSY B0, `(.L_x_198) ;  /* 0x0000045000007945 */ /* 0x000fe80003800000 */
[----:B------:R-:W-:Y:S05]  /*4480*/  @P1 BRA `(.L_x_199) ;  /* 0x00000004000c1947 */ /* 0x000fea0003800000 */
[----:B------:R-:W-:Y:S01]  /*4490*/  LOP3.LUT R5, RZ, R3, RZ, 0x33, !PT ;  /* 0x00000003ff057212 */ /* 0x000fe200078e33ff */
[----:B------:R-:W-:Y:S03]  /*44a0*/  BSSY B1, `(.L_x_200) ;  /* 0x0000016000017945 */ /* 0x000fe60003800000 */
[----:B-1----:R-:W-:-:S04]  /*44b0*/  IADD3 R12, -R18, UR40, R5 ;  /* 0x00000028120c7c10 */ /* 0x002fc8000fffe105 */
[----:B------:R-:W-:-:S04]  /*44c0*/  LEA.HI R5, R12, 0x1, RZ, 0x19 ;  /* 0x000000010c057811 */ /* 0x000fc800078fc8ff */
[----:B------:R-:W-:-:S13]  /*44d0*/  LOP3.LUT P1, R5, R5, 0x3, RZ, 0xc0, !PT ;  /* 0x0000000305057812 */ /* 0x000fda000782c0ff */
[----:B------:R-:W-:Y:S05]  /*44e0*/  @!P1 BRA `(.L_x_201) ;  /* 0x0000000000449947 */ /* 0x000fea0003800000 */
.L_x_203:
[----:B01----:R-:W-:Y:S01]  /*44f0*/  IADD3 R9, R0, -R3, RZ ;  /* 0x8000000300097210 */ /* 0x003fe20007ffe0ff */
[----:B------:R-:W-:-:S03]  /*4500*/  VIADD R5, R5, 0xffffffff ;  /* 0xffffffff05057836 */ /* 0x000fc60000000000 */
[C---:B------:R-:W-:Y:S02]  /*4510*/  LEA R8, R9.reuse, UR39, 0x2 ;  /* 0x0000002709087c11 */ /* 0x040fe4000f8e10ff */
[----:B------:R-:W-:Y:S02]  /*4520*/  LEA R9, R9, UR42, 0x1 ;  /* 0x0000002a09097c11 */ /* 0x000fe4000f8e08ff */
[----:B------:R-:W-:Y:S02]  /*4530*/  ISETP.NE.AND P3, PT, R5, RZ, PT ;  /* 0x000000ff0500720c */ /* 0x000fe40003f65270 */
[----:B------:R-:W2:Y:S02]  /*4540*/  LDS R8, [R8] ;  /* 0x0000000008087984 */ /* 0x000ea40000000800 */
[----:B--2---:R-:W-:-:S05]  /*4550*/  FMUL.FTZ R11, R8, R13 ;  /* 0x0000000d080b7220 */ /* 0x004fca0000410000 */
[----:B0-----:R-:W-:-:S05]  /*4560*/  F2FP.F16.F32.PACK_AB R10, RZ, R11 ;  /* 0x0000000bff0a723e */ /* 0x001fca00000000ff */
[----:B------:R0:W-:Y:S01]  /*4570*/  STS.U16 [R9], R10 ;  /* 0x0000000a09007388 */ /* 0x0001e20000000400 */
[----:B------:R-:W-:Y:S05]  /*4580*/  @!P0 BRA `(.L_x_202) ;  /* 0x0000000000148947 */ /* 0x000fea0003800000 */
[----:B0-----:R-:W-:-:S04]  /*4590*/  IADD3 R9, P1, R0, R6, RZ ;  /* 0x0000000600097210 */ /* 0x001fc80007f3e0ff */
[----:B------:R-:W-:Y:S02]  /*45a0*/  LEA.HI.X.SX32 R10, R0, R7, 0x1, P1 ;  /* 0x00000007000a7211 */ /* 0x000fe400008f0eff */
[----:B------:R-:W-:-:S04]  /*45b0*/  LEA R8, P1, R9, UR6, 0x2 ;  /* 0x0000000609087c11 */ /* 0x000fc8000f8210ff */
[----:B------:R-:W-:-:S05]  /*45c0*/  LEA.HI.X R9, R9, UR7, R10, 0x2, P1 ;  /* 0x0000000709097c11 */ /* 0x000fca00088f140a */
[----:B------:R1:W-:Y:S04]  /*45d0*/  STG.E desc[UR36][R8.64], R11 ;  /* 0x0000000b08007986 */ /* 0x0003e8000c101924 */
.L_x_202:
[----:B------:R-:W-:Y:S01]  /*45e0*/  IADD3 R0, R0, 0x80, RZ ;  /* 0x0000008000007810 */ /* 0x000fe20007ffe0ff */
[----:B------:R-:W-:Y:S06]  /*45f0*/  @P3 BRA `(.L_x_203) ;  /* 0xfffffffc00bc3947 */ /* 0x000fec000383ffff */
.L_x_201:
[----:B------:R-:W-:Y:S05]  /*4600*/  BSYNC B1 ;  /* 0x0000000000017941 */ /* 0x000fea0003800000 */
.L_x_200:
[----:B------:R-:W-:-:S13]  /*4610*/  ISETP.GE.U32.AND P0, PT, R12, 0x180, PT ;  /* 0x000001800c00780c */ /* 0x000fda0003f06070 */
[----:B------:R-:W-:Y:S05]  /*4620*/  @!P0 BRA `(.L_x_199) ;  /* 0x0000000000a48947 */ /* 0x000fea0003800000 */
[----:B-1----:R-:W-:Y:S01]  /*4630*/  LEA R8, R0, UR38, 0x1 ;  /* 0x0000002600087c11 */ /* 0x002fe2000f8e08ff */
[----:B------:R-:W-:Y:S01]  /*4640*/  IMAD.SHL.U32 R5, R3, 0x4, RZ ;  /* 0x0000000403057824 */ /* 0x000fe200078e00ff */
[----:B------:R-:W-:-:S03]  /*4650*/  ISETP.NE.AND P1, PT, RZ, UR4, PT ;  /* 0x00000004ff007c0c */ /* 0x000fc6000bf25270 */
[----:B------:R-:W-:Y:S01]  /*4660*/  IMAD R8, R3, -0x2, R8 ;  /* 0xfffffffe03087824 */ /* 0x000fe200078e0208 */
[----:B------:R-:W-:-:S03]  /*4670*/  LEA R5, R0, -R5, 0x2 ;  /* 0x8000000500057211 */ /* 0x000fc600078e10ff */
[----:B0-----:R-:W-:Y:S01]  /*4680*/  VIADD R10, R8, UR39 ;  /* 0x00000027080a7c36 */ /* 0x001fe20008000000 */
[----:B------:R-:W-:-:S07]  /*4690*/  IADD3 R5, R5, UR39, RZ ;  /* 0x0000002705057c10 */ /* 0x000fce000fffe0ff */
.L_x_204:
[----:B------:R-:W2:Y:S01]  /*46a0*/  LDS R8, [R5] ;  /* 0x0000000005087984 */ /* 0x000ea20000000800 */
[----:B------:R-:W-:-:S04]  /*46b0*/  IADD3 R11, P0, R0, R6, RZ ;  /* 0x00000006000b7210 */ /* 0x000fc80007f1e0ff */
[C---:B------:R-:W-:Y:S01]  /*46c0*/  LEA.HI.X.SX32 R12, R0.reuse, R7, 0x1, P0 ;  /* 0x00000007000c7211 */ /* 0x040fe200000f0eff */
[----:B------:R-:W-:Y:S02]  /*46d0*/  VIADD R0, R0, 0x200 ;  /* 0x0000020000007836 */ /* 0x000fe40000000000 */
[----:B--2---:R-:W-:-:S05]  /*46e0*/  FMUL.FTZ R15, R8, R13 ;  /* 0x0000000d080f7220 */ /* 0x004fca0000410000 */
        /* <DEDUP_REMOVED lines=15> */
[----:B0-----:R-:W-:Y:S02]  /*47e0*/  VIADD R5, R5, 0x800 ;  /* 0x0000080005057836 */ /* 0x001fe40000000000 */
[----:B-1----:R-:W-:Y:S01]  /*47f0*/  FMUL.FTZ R21, R9, R13 ;  /* 0x0000000d09157220 */ /* 0x002fe20000410000 */
[----:B------:R-:W-:Y:S02]  /*4800*/  LEA.HI.X R9, R11, UR9, R12, 0x2, P0 ;  /* 0x000000090b097c11 */ /* 0x000fe400080f140c */
[----:B------:R-:W-:-:S02]  /*4810*/  ISETP.GE.AND P0, PT, R0, UR40, PT ;  /* 0x0000002800007c0c */ /* 0x000fc4000bf06270 */
        /* <DEDUP_REMOVED lines=8> */
[----:B0-----:R-:W-:Y:S01]  /*48a0*/  MOV R10, R11 ;  /* 0x0000000b000a7202 */ /* 0x001fe20000000f00 */
[----:B------:R-:W-:Y:S06]  /*48b0*/  @!P0 BRA `(.L_x_204) ;  /* 0xfffffffc00788947 */ /* 0x000fec000383ffff */
.L_x_199:
[----:B------:R-:W-:Y:S05]  /*48c0*/  BSYNC B0 ;  /* 0x0000000000007941 */ /* 0x000fea0003800000 */
.L_x_198:
[----:B------:R-:W3:Y:S01]  /*48d0*/  S2R R19, SR_CTAID.X ;  /* 0x0000000000137919 */ /* 0x000ee20000002500 */
[----:B------:R-:W-:Y:S01]  /*48e0*/  SHF.R.S32.HI R5, RZ, 0x1f, R18 ;  /* 0x0000001fff057819 */ /* 0x000fe20000011412 */
[----:B------:R-:W0:Y:S01]  /*48f0*/  S2UR UR6, SR_CgaCtaId ;  /* 0x00000000000679c3 */ /* 0x000e220000008800 */
[----:B------:R-:W-:Y:S01]  /*4900*/  USHF.R.S32.HI UR4, URZ, 0x1f, UR41 ;  /* 0x0000001f3f047899 */ /* 0x000fe20008011429 */
[----:B------:R-:W-:Y:S01]  /*4910*/  BSSY B0, `(.L_x_205) ;  /* 0x0000028000007945 */ /* 0x000fe20003800000 */
[----:B------:R-:W-:Y:S01]  /*4920*/  LEA.HI R36, R5, R18, RZ, 0x3 ;  /* 0x0000001205247211 */ /* 0x000fe200078f18ff */
[----:B------:R-:W-:Y:S01]  /*4930*/  ULDC UR7, c[0x0][0x288] ;  /* 0x0000a20000077ab9 */ /* 0x000fe20000000800 */
[----:B------:R-:W-:Y:S01]  /*4940*/  ULEA.HI UR4, UR4, UR41, URZ, 0x4 ;  /* 0x0000002904047291 */ /* 0x000fe2000f8f203f */
[----:B------:R-:W-:Y:S01]  /*4950*/  IMAD.U32 R50, RZ, RZ, UR7 ;  /* 0x00000007ff327e24 */ /* 0x000fe2000f8e00ff */
[----:B------:R-:W-:Y:S01]  /*4960*/  LOP3.LUT R5, R36, 0xfffffff8, RZ, 0xc0, !PT ;  /* 0xfffffff824057812 */ /* 0x000fe200078ec0ff */
[----:B------:R-:W-:Y:S01]  /*4970*/  UMOV UR5, 0x400 ;  /* 0x0000040000057882 */ /* 0x000fe20000000000 */
[----:B------:R-:W-:Y:S01]  /*4980*/  ULOP3.LUT UR4, UR4, 0xfffffff0, URZ, 0xc0, !UPT ;  /* 0xfffffff004047892 */ /* 0x000fe2000f8ec03f */
[----:B------:R-:W-:Y:S01]  /*4990*/  SHF.R.S32.HI R36, RZ, 0x3, R36 ;  /* 0x00000003ff247819 */ /* 0x000fe20000011424 */
[----:B------:R-:W-:Y:S01]  /*49a0*/  UIADD3 UR5, UR5, 0xa0, URZ ;  /* 0x000000a005057890 */ /* 0x000fe2000fffe03f */
[----:B-----5:R-:W-:Y:S01]  /*49b0*/  IMAD.IADD R22, R18, 0x1, -R5 ;  /* 0x0000000112167824 */ /* 0x020fe200078e0a05 */
[----:B------:R-:W-:Y:S01]  /*49c0*/  UIADD3 UR4, UR41, -UR4, URZ ;  /* 0x8000000429047290 */ /* 0x000fe2000fffe03f */
[----:B------:R-:W-:Y:S01]  /*49d0*/  CS2R R30, SRZ ;  /* 0x00000000001e7805 */ /* 0x000fe2000001ff00 */
[----:B------:R-:W-:Y:S01]  /*49e0*/  ULDC UR8, c[0x0][0x284] ;  /* 0x0000a10000087ab9 */ /* 0x000fe20000000800 */
[----:B----4-:R-:W-:-:S02]  /*49f0*/  CS2R R28, SRZ ;  /* 0x00000000001c7805 */ /* 0x010fc4000001ff00 */
[----:B------:R-:W-:Y:S02]  /*4a00*/  ISETP.GT.OR P3, PT, R22, 0x5, P2 ;  /* 0x000000051600780c */ /* 0x000fe40001764670 */
[----:B------:R-:W-:Y:S02]  /*4a10*/  MOV R51, UR8 ;  /* 0x0000000800337c02 */ /* 0x000fe40008000f00 */
[----:B------:R-:W-:Y:S02]  /*4a20*/  ISETP.NE.OR P3, PT, R36, UR4, P3 ;  /* 0x0000000424007c0c */ /* 0x000fe40009f65670 */
[----:B------:R-:W-:Y:S01]  /*4a30*/  SHF.L.U32 R38, R22, 0x3, RZ ;  /* 0x0000000316267819 */ /* 0x000fe200000006ff */
[----:B0-----:R-:W-:Y:S01]  /*4a40*/  ULEA UR5, UR6, UR5, 0x18 ;  /* 0x0000000506057291 */ /* 0x001fe2000f8ec03f */
[----:B------:R-:W-:Y:S02]  /*4a50*/  ISETP.NE.AND P1, PT, R36, UR4, PT ;  /* 0x0000000424007c0c */ /* 0x000fe4000bf25270 */
[----:B------:R-:W-:Y:S01]  /*4a60*/  ISETP.GT.AND P0, PT, R22, 0x5, PT ;  /* 0x000000051600780c */ /* 0x000fe20003f04270 */
[----:B------:R-:W-:-:S02]  /*4a70*/  IMAD R39, R4, R51, R38 ;  /* 0x0000003304277224 */ /* 0x000fc400078e0226 */
[----:B---3--:R-:W-:Y:S01]  /*4a80*/  IMAD R25, R2, R50, R19 ;  /* 0x0000003202197224 */ /* 0x008fe200078e0213 */
[----:B------:R-:W-:Y:S02]  /*4a90*/  LEA R40, R22, UR5, 0x4 ;  /* 0x0000000516287c11 */ /* 0x000fe4000f8e20ff */
[----:B------:R-:W-:Y:S01]  /*4aa0*/  SHF.R.S32.HI R42, RZ, 0x1f, R39 ;  /* 0x0000001fff2a7819 */ /* 0x000fe20000011427 */
[----:B------:R-:W-:-:S04]  /*4ab0*/  IMAD R37, R25, 0x30, RZ ;  /* 0x0000003019257824 */ /* 0x000fc800078e02ff */
[----:B------:R-:W-:-:S05]  /*4ac0*/  IMAD R37, R37, R51, R38 ;  /* 0x0000003325257224 */ /* 0x000fca00078e0226 */
        /* <DEDUP_REMOVED lines=11> */
.L_x_207:
[----:B-----5:R0:W-:Y:S02]  /*4b80*/  STS.128 [R40], R28 ;  /* 0x0000001c28007388 */ /* 0x0201e40000000c00 */
.L_x_206:
[----:B------:R-:W-:Y:S05]  /*4b90*/  BSYNC B0 ;  /* 0x0000000000007941 */ /* 0x000fea0003800000 */
.L_x_205:
[----:B------:R-:W-:Y:S01]  /*4ba0*/  BAR.SYNC.DEFER_BLOCKING 0x0 ;  /* 0x0000000000007b1d */ /* 0x000fe20000010000 */
[----:B------:R-:W-:Y:S01]  /*4bb0*/  HFMA2.MMA R17, -RZ, RZ, 0, 0 ;  /* 0x00000000ff117435 */ /* 0x000fe200000001ff */
[----:B------:R-:W-:Y:S01]  /*4bc0*/  IMAD.MOV.U32 R46, RZ, RZ, RZ ;  /* 0x000000ffff2e7224 */ /* 0x000fe200078e00ff */
[----:B------:R-:W-:Y:S02]  /*4bd0*/  CS2R R44, SRZ ;  /* 0x00000000002c7805 */ /* 0x000fe4000001ff00 */
[----:B------:R-:W-:Y:S02]  /*4be0*/  CS2R R34, SRZ ;  /* 0x0000000000227805 */ /* 0x000fe4000001ff00 */
[----:B------:R-:W-:Y:S01]  /*4bf0*/  CS2R R32, SRZ ;  /* 0x0000000000207805 */ /* 0x000fe2000001ff00 */
[----:B------:R-:W-:Y:S01]  /*4c00*/  ULDC UR9, c[0x0][0x284] ;  /* 0x0000a10000097ab9 */ /* 0x000fe20000000800 */
[----:B------:R-:W-:Y:S01]  /*4c10*/  ULDC UR8, c[0x0][0x288] ;  /* 0x0000a20000087ab9 */ /* 0x000fe20000000800 */
[----:B------:R-:W-:Y:S01]  /*4c20*/  ULDC.64 UR6, c[0x0][0x258] ;  /* 0x0000960000067ab9 */ /* 0x000fe20000000a00 */
[----:B------:R-:W-:Y:S01]  /*4c30*/  ULDC.64 UR10, c[0x0][0x250] ;  /* 0x00009400000a7ab9 */ /* 0x000fe20000000a00 */
[----:B------:R-:W-:Y:S04]  /*4c40*/  BSSY B0, `(.L_x_208) ;  /* 0x00001cb000007945 */ /* 0x000fe80003800000 */
[----:B------:R-:W-:Y:S05]  /*4c50*/  @P0 BRA `(.L_x_209) ;  /* 0x0000001c00240947 */ /* 0x000fea0003800000 */
[C---:B------:R-:W-:Y:S01]  /*4c60*/  IADD3 R43, R36.reuse, R3, RZ ;  /* 0x00000003242b7210 */ /* 0x040fe20007ffe0ff */
[----:B------:R-:W-:Y:S01]  /*4c70*/  ULDC.64 UR4, c[0x0][0x250] ;  /* 0x0000940000047ab9 */ /* 0x000fe20000000a00 */
[----:B------:R-:W-:Y:S01]  /*4c80*/  VIMNMX R54, R51, UR41, PT ;  /* 0x0000002933367c48 */ /* 0x000fe2000bfe0100 */
[----:B------:R-:W-:Y:S01]  /*4c90*/  IMAD.U32 R52, RZ, RZ, UR4 ;  /* 0x00000004ff347e24 */ /* 0x000fe2000f8e00ff */
[----:B------:R-:W-:Y:S01]  /*4ca0*/  MOV R53, UR5 ;  /* 0x0000000500357c02 */ /* 0x000fe20008000f00 */
[----:B------:R-:W-:Y:S01]  /*4cb0*/  IMAD R0, R43, 0x30, RZ ;  /* 0x000000302b007824 */ /* 0x000fe200078e02ff */
[----:B------:R-:W-:Y:S01]  /*4cc0*/  BSSY B1, `(.L_x_210) ;  /* 0x00000b8000017945 */ /* 0x000fe20003800000 */
[----:B------:R-:W-:Y:S01]  /*4cd0*/  LEA R47, R36, UR42, 0x1 ;  /* 0x0000002a242f7c11 */ /* 0x000fe2000f8e08ff */
[----:B------:R-:W-:Y:S02]  /*4ce0*/  IMAD.MOV.U32 R17, RZ, RZ, RZ ;  /* 0x000000ffff117224 */ /* 0x000fe400078e00ff */
[----:B------:R-:W-:-:S04]  /*4cf0*/  IADD3 R4, P3, R37, R0, RZ ;  /* 0x0000000025047210 */ /* 0x000fc80007f7e0ff */
[----:B------:R-:W-:Y:S02]  /*4d00*/  LEA.HI.X.SX32 R0, R0, R41, 0x1, P3 ;  /* 0x0000002900007211 */ /* 0x000fe400018f0eff */
[----:B------:R-:W-:Y:S02]  /*4d10*/  ISETP.GE.AND P3, PT, R43, R54, PT ;  /* 0x000000362b00720c */ /* 0x000fe40003f66270 */
[----:B------:R-:W-:-:S04]  /*4d20*/  LEA R20, P4, R4, R52, 0x1 ;  /* 0x0000003404147211 */ /* 0x000fc800078808ff */
[----:B------:R-:W-:-:S07]  /*4d30*/  LEA.HI.X R21, R4, R53, R0, 0x1, P4 ;  /* 0x0000003504157211 */ /* 0x000fce00020f0c00 */
[----:B------:R-:W-:Y:S05]  /*4d40*/  @P3 BRA `(.L_x_211) ;  /* 0x0000000800bc3947 */ /* 0x000fea0003800000 */
[----:B------:R-:W-:Y:S01]  /*4d50*/  LOP3.LUT R0, RZ, R51, RZ, 0x33, !PT ;  /* 0x00000033ff007212 */ /* 0x000fe200078e33ff */
[----:B------:R-:W3:Y:S01]  /*4d60*/  LDC.64 R26, c[0x0][0x2e8] ;  /* 0x0000ba00ff1a7b82 */ /* 0x000ee20000000a00 */
[----:B------:R-:W-:Y:S01]  /*4d70*/  IADD3 R7, RZ, -UR40, RZ ;  /* 0x80000028ff077c10 */ /* 0x000fe2000fffe0ff */
[----:B------:R-:W-:Y:S01]  /*4d80*/  IMAD R5, R16, R50, R19 ;  /* 0x0000003210057224 */ /* 0x000fe200078e0213 */
[----:B------:R-:W-:Y:S01]  /*4d90*/  BSSY B2, `(.L_x_212) ;  /* 0x0000041000027945 */ /* 0x000fe20003800000 */
[----:B------:R-:W-:Y:S01]  /*4da0*/  HFMA2.MMA R17, -RZ, RZ, 0, 0 ;  /* 0x00000000ff117435 */ /* 0x000fe200000001ff */
[----:B------:R-:W-:Y:S01]  /*4db0*/  VIMNMX R7, R0, R7, !PT ;  /* 0x0000000700077248 */ /* 0x000fe20007fe0100 */
[----:B------:R-:W-:Y:S01]  /*4dc0*/  IMAD R5, R5, 0x30, R38 ;  /* 0x0000003005057824 */ /* 0x000fe200078e0226 */
[----:B------:R-:W-:Y:S02]  /*4dd0*/  IADD3 R0, -R3, -0x2, -R36 ;  /* 0xfffffffe03007810 */ /* 0x000fe40007ffe924 */
[----:B------:R-:W-:-:S02]  /*4de0*/  CS2R R32, SRZ ;  /* 0x0000000000207805 */ /* 0x000fc4000001ff00 */
[----:B------:R-:W-:Y:S02]  /*4df0*/  CS2R R34, SRZ ;  /* 0x0000000000227805 */ /* 0x000fe4000001ff00 */
[----:B------:R-:W-:Y:S01]  /*4e00*/  CS2R R44, SRZ ;  /* 0x00000000002c7805 */ /* 0x000fe2000001ff00 */
[----:B------:R-:W-:Y:S02]  /*4e10*/  IMAD.MOV.U32 R46, RZ, RZ, RZ ;  /* 0x000000ffff2e7224 */ /* 0x000fe400078e00ff */
[----:B-1----:R-:W-:Y:S01]  /*4e20*/  IMAD.IADD R12, R0, 0x1, -R7 ;  /* 0x00000001000c7824 */ /* 0x002fe200078e0a07 */
[----:B------:R-:W-:-:S04]  /*4e30*/  MOV R0, R43 ;  /* 0x0000002b00007202 */ /* 0x000fc80000000f00 */
[----:B------:R-:W-:Y:S01]  /*4e40*/  LOP3.LUT P3, RZ, R12, 0x10, RZ, 0xc0, !PT ;  /* 0x000000100cff7812 */ /* 0x000fe2000786c0ff */
[----:B---3--:R-:W-:-:S12]  /*4e50*/  IMAD.WIDE R26, R5, 0x2, R26 ;  /* 0x00000002051a7825 */ /* 0x008fd800078e021a */
[----:B------:R-:W-:Y:S05]  /*4e60*/  @P3 BRA `(.L_x_213) ;  /* 0x0000000000cc3947 */ /* 0x000fea0003800000 */
[----:B------:R-:W-:Y:S01]  /*4e70*/  IMAD R4, R2, R51, RZ ;  /* 0x0000003302047224 */ /* 0x000fe200078e02ff */
[----:B------:R-:W-:Y:S01]  /*4e80*/  SHF.R.S32.HI R0, RZ, 0x1f, R43 ;  /* 0x0000001fff007819 */ /* 0x000fe2000001142b */
[----:B------:R-:W-:-:S03]  /*4e90*/  ULDC.64 UR4, c[0x0][0x258] ;  /* 0x0000960000047ab9 */ /* 0x000fc60000000a00 */
[----:B------:R-:W-:-:S04]  /*4ea0*/  IADD3 R5, P2, R4, R43, RZ ;  /* 0x0000002b04057210 */ /* 0x000fc80007f5e0ff */
[----:B------:R-:W-:Y:S02]  /*4eb0*/  LEA.HI.X.SX32 R0, R4, R0, 0x1, P2 ;  /* 0x0000000004007211 */ /* 0x000fe400010f0eff */
[----:B------:R-:W-:Y:S01]  /*4ec0*/  LEA R4, P2, R5, UR4, 0x2 ;  /* 0x0000000405047c11 */ /* 0x000fe2000f8410ff */
[----:B------:R-:W-:-:S03]  /*4ed0*/  ULDC UR4, c[0x0][0x29c] ;  /* 0x0000a70000047ab9 */ /* 0x000fc60000000800 */
[----:B------:R-:W-:-:S06]  /*4ee0*/  LEA.HI.X R5, R5, UR5, R0, 0x2, P2 ;  /* 0x0000000505057c11 */ /* 0x000fcc00090f1400 */
[----:B------:R-:W3:Y:S02]  /*4ef0*/  LDG.E R5, desc[UR36][R4.64] ;  /* 0x0000002404057981 */ /* 0x000ee4000c1e1900 */
[----:B---3--:R-:W-:-:S04]  /*4f00*/  IMAD R0, R5, R50, RZ ;  /* 0x0000003205007224 */ /* 0x008fc800078e02ff */
        /* <DEDUP_REMOVED lines=14> */
[----:B------:R-:W3:Y:S01]  /*4ff0*/  @P5 LDG.E.128 R4, desc[UR36][R26.64] ;  /* 0x000000241a045981 */ /* 0x000ee2000c1e1d00 */
[----:B-1---5:R-:W-:Y:S01]  /*5000*/  HFMA2.MMA R32, R32, 1, 1, R8 ;  /* 0x3c003c0020207835 */ /* 0x022fe20000000008 */
[----:B------:R-:W-:Y:S01]  /*5010*/  HADD2 R33, R33, R9 ;  /* 0x0000000921217230 */ /* 0x000fe20000000000 */
[----:B------:R-:W-:Y:S01]  /*5020*/  HFMA2.MMA R34, R34, 1, 1, R10 ;  /* 0x3c003c0022227835 */ /* 0x000fe2000000000a */
[----:B------:R-:W-:-:S04]  /*5030*/  HADD2 R35, R35, R11 ;  /* 0x0000000b23237230 */ /* 0x000fc80000000000 */
[----:B---3--:R-:W-:-:S03]  /*5040*/  @P5 HFMA2.MMA R33, R33, R5, -RZ ;  /* 0x0000000521215235 */ /* 0x008fc600001000ff */
[----:B------:R-:W-:Y:S01]  /*5050*/  @P5 HMUL2 R32, R32, R4 ;  /* 0x0000000420205232 */ /* 0x000fe20000000000 */
[----:B------:R-:W-:Y:S01]  /*5060*/  @P5 HFMA2.MMA R35, R35, R7, -RZ ;  /* 0x0000000723235235 */ /* 0x000fe200001000ff */
[----:B------:R-:W-:-:S06]  /*5070*/  @P5 HMUL2 R34, R34, R6 ;  /* 0x0000000622225232 */ /* 0x000fcc0000000000 */
[----:B------:R1:W-:Y:S04]  /*5080*/  STG.E.128 desc[UR36][R20.64], R32 ;  /* 0x0000002014007986 */ /* 0x0003e8000c101d24 */
.L_x_214:
[--C-:B-----5:R-:W-:Y:S02]  /*5090*/  HADD2.F32 R45, -RZ, R32.reuse.H0_H0 ;  /* 0x20000020ff2d7230 */ /* 0x120fe40000004100 */
[----:B------:R-:W-:Y:S02]  /*50a0*/  HADD2.F32 R5, -RZ, R32.H1_H1 ;  /* 0x30000020ff057230 */ /* 0x000fe40000004100 */
[--C-:B------:R-:W-:Y:S02]  /*50b0*/  HADD2.F32 R7, -RZ, R33.reuse.H0_H0 ;  /* 0x20000021ff077230 */ /* 0x100fe40000004100 */
[C---:B-1----:R-:W-:Y:S01]  /*50c0*/  FFMA.FTZ R32, R0.reuse, R45, RZ ;  /* 0x0000002d00207223 */ /* 0x042fe200000100ff */
[----:B------:R-:W-:Y:S02]  /*50d0*/  HADD2.F32 R9, -RZ, R33.H1_H1 ;  /* 0x30000021ff097230 */ /* 0x000fe40000004100 */
[----:B------:R-:W-:Y:S01]  /*50e0*/  FFMA.FTZ R33, R0, R5, RZ ;  /* 0x0000000500217223 */ /* 0x000fe200000100ff */
[----:B------:R-:W-:-:S02]  /*50f0*/  HADD2.F32 R11, -RZ, R34.H0_H0 ;  /* 0x20000022ff0b7230 */ /* 0x000fc40000004100 */
[----:B--2---:R-:W-:Y:S02]  /*5100*/  HADD2.F32 R13, -RZ, R34.H1_H1 ;  /* 0x30000022ff0d7230 */ /* 0x004fe40000004100 */
[C---:B------:R-:W-:Y:S01]  /*5110*/  FFMA.FTZ R34, R0.reuse, R7, RZ ;  /* 0x0000000700227223 */ /* 0x040fe200000100ff */
[--C-:B------:R-:W-:Y:S02]  /*5120*/  HADD2.F32 R15, -RZ, R35.reuse.H0_H0 ;  /* 0x20000023ff0f7230 */ /* 0x100fe40000004100 */
[C---:B------:R-:W-:Y:S01]  /*5130*/  FFMA.FTZ R44, R0.reuse, R11, RZ ;  /* 0x0000000b002c7223 */ /* 0x040fe200000100ff */
[----:B------:R-:W-:Y:S02]  /*5140*/  HADD2.F32 R17, -RZ, R35.H1_H1 ;  /* 0x30000023ff117230 */ /* 0x000fe40000004100 */
[C---:B------:R-:W-:Y:S01]  /*5150*/  FFMA.FTZ R35, R0.reuse, R9, RZ ;  /* 0x0000000900237223 */ /* 0x040fe200000100ff */
[C---:B------:R-:W-:Y:S01]  /*5160*/  FFMA.FTZ R45, R0.reuse, R13, RZ ;  /* 0x0000000d002d7223 */ /* 0x040fe200000100ff */
[C---:B------:R-:W-:Y:S01]  /*5170*/  FFMA.FTZ R46, R0.reuse, R15, RZ ;  /* 0x0000000f002e7223 */ /* 0x040fe200000100ff */
[----:B------:R-:W-:Y:S01]  /*5180*/  FFMA.FTZ R17, R0, R17, RZ ;  /* 0x0000001100117223 */ /* 0x000fe200000100ff */
[----:B------:R-:W-:-:S07]  /*5190*/  VIADD R0, R43, 0x10 ;  /* 0x000000102b007836 */ /* 0x000fce0000000000 */
.L_x_213:
[----:B------:R-:W-:Y:S05]  /*51a0*/  BSYNC B2 ;  /* 0x0000000000027941 */ /* 0x000fea0003800000 */
.L_x_212:
[----:B------:R-:W-:-:S13]  /*51b0*/  LOP3.LUT P3, RZ, R12, 0xfffffff0, RZ, 0xc0, !PT ;  /* 0xfffffff00cff7812 */ /* 0x000fda000786c0ff */
[----:B------:R-:W-:Y:S05]  /*51c0*/  @!P3 BRA `(.L_x_211) ;  /* 0x00000004009cb947 */ /* 0x000fea0003800000 */
[----:B------:R-:W-:Y:S01]  /*51d0*/  ULDC UR4, c[0x0][0x29c] ;  /* 0x0000a70000047ab9 */ /* 0x000fe20000000800 */
[----:B------:R-:W-:Y:S01]  /*51e0*/  IMAD R55, R2, R51, RZ ;  /* 0x0000003302377224 */ /* 0x000fe200078e02ff */
[----:B------:R-:W-:-:S06]  /*51f0*/  UISETP.NE.AND UP0, UPT, UR4, URZ, UPT ;  /* 0x0000003f0400728c */ /* 0x000fcc000bf05270 */
[----:B------:R-:W-:-:S13]  /*5200*/  PLOP3.LUT P2, PT, PT, PT, UP0, 0x80, 0x0 ;  /* 0x000000000000781c */ /* 0x000fda0003f4f008 */
.L_x_217:
[----:B------:R-:W-:Y:S02]  /*5210*/  SHF.R.S32.HI R4, RZ, 0x1f, R0 ;  /* 0x0000001fff047819 */ /* 0x000fe40000011400 */
[C---:B------:R-:W-:Y:S02]  /*5220*/  IADD3 R5, P3, R55.reuse, R0, RZ ;  /* 0x0000000037057210 */ /* 0x040fe40007f7e0ff */
[----:B------:R-:W-:Y:S02]  /*5230*/  ISETP.NE.AND P5, PT, R24, RZ, PT ;  /* 0x000000ff1800720c */ /* 0x000fe40003fa5270 */
[----:B------:R-:W-:Y:S02]  /*5240*/  LEA.HI.X.SX32 R4, R55, R4, 0x1, P3 ;  /* 0x0000000437047211 */ /* 0x000fe400018f0eff */
[----:B------:R-:W-:-:S04]  /*5250*/  LEA R56, P3, R5, UR6, 0x2 ;  /* 0x0000000605387c11 */ /* 0x000fc8000f8610ff */
[----:B------:R-:W-:-:S05]  /*5260*/  LEA.HI.X R57, R5, UR7, R4, 0x2, P3 ;  /* 0x0000000705397c11 */ /* 0x000fca00098f1404 */
[----:B------:R-:W3:Y:S01]  /*5270*/  LDG.E R5, desc[UR36][R56.64] ;  /* 0x0000002438057981 */ /* 0x000ee2000c1e1900 */
[----:B------:R-:W-:Y:S01]  /*5280*/  MOV R50, UR8 ;  /* 0x0000000800327c02 */ /* 0x000fe20008000f00 */
[----:B------:R-:W-:Y:S01]  /*5290*/  IMAD.U32 R51, RZ, RZ, UR9 ;  /* 0x00000009ff337e24 */ /* 0x000fe2000f8e00ff */
[----:B------:R-:W-:Y:S01]  /*52a0*/  MOV R52, UR10 ;  /* 0x0000000a00347c02 */ /* 0x000fe20008000f00 */
[----:B------:R-:W-:Y:S02]  /*52b0*/  IMAD R4, R0, 0x30, RZ ;  /* 0x0000003000047824 */ /* 0x000fe400078e02ff */
[----:B------:R-:W-:-:S03]  /*52c0*/  IMAD.U32 R53, RZ, RZ, UR11 ;  /* 0x0000000bff357e24 */ /* 0x000fc6000f8e00ff */
[----:B------:R-:W-:-:S04]  /*52d0*/  IADD3 R6, P4, R37, R4, RZ ;  /* 0x0000000425067210 */ /* 0x000fc80007f9e0ff */
[----:B------:R-:W-:Y:S02]  /*52e0*/  LEA.HI.X.SX32 R7, R4, R41, 0x1, P4 ;  /* 0x0000002904077211 */ /* 0x000fe400020f0eff */
[----:B------:R-:W-:-:S04]  /*52f0*/  LEA R48, P4, R6, R52, 0x1 ;  /* 0x0000003406307211 */ /* 0x000fc800078808ff */
[----:B------:R-:W-:Y:S01]  /*5300*/  LEA.HI.X R49, R6, R53, R7, 0x1, P4 ;  /* 0x0000003506317211 */ /* 0x000fe200020f0c07 */
[----:B---3--:R-:W-:-:S04]  /*5310*/  IMAD R5, R5, R50, RZ ;  /* 0x0000003205057224 */ /* 0x008fc800078e02ff */
        /* <DEDUP_REMOVED lines=8> */
[----:B------:R-:W3:Y:S04]  /*53a0*/  @P5 LDG.E.128 R8, desc[UR36][R26.64] ;  /* 0x000000241a085981 */ /* 0x000ee8000c1e1d00 */
[----:B--2---:R-:W1:Y:S02]  /*53b0*/  LDS.128 R12, [R40] ;  /* 0x00000000280c7984 */ /* 0x004e640000000c00 */
        /* <DEDUP_REMOVED lines=9> */
.L_x_215:
[----:B------:R-:W3:Y:S01]  /*5450*/  LDG.E R57, desc[UR36][R56.64+0x40] ;  /* 0x0000402438397981 */ /* 0x000ee2000c1e1900 */
[----:B------:R-:W-:Y:S01]  /*5460*/  MOV R9, 0x30 ;  /* 0x0000003000097802 */ /* 0x000fe20000000f00 */
[----:B------:R-:W-:-:S05]  /*5470*/  IMAD.IADD R12, R0, 0x1, -R3 ;  /* 0x00000001000c7824 */ /* 0x000fca00078e0a03 */
[----:B------:R-:W-:-:S05]  /*5480*/  LEA R58, R12, UR42, 0x1 ;  /* 0x0000002a0c3a7c11 */ /* 0x000fca000f8e08ff */
[----:B------:R-:W2:Y:S01]  /*5490*/  LDS.U16 R12, [R58] ;  /* 0x000000003a0c7984 */ /* 0x000ea20000000400 */
[----:B---3--:R-:W-:-:S04]  /*54a0*/  IMAD R8, R57, R50, RZ ;  /* 0x0000003239087224 */ /* 0x008fc800078e02ff */
[----:B------:R-:W-:-:S04]  /*54b0*/  IMAD R8, R8, R51, R0 ;  /* 0x0000003308087224 */ /* 0x000fc800078e0200 */
[----:B------:R-:W-:-:S05]  /*54c0*/  IMAD R8, R8, R9, 0x300 ;  /* 0x0000030008087424 */ /* 0x000fca00078e0209 */
[----:B------:R-:W-:-:S04]  /*54d0*/  IADD3 R9, P3, R39, R8, RZ ;  /* 0x0000000827097210 */ /* 0x000fc80007f7e0ff */
[----:B------:R-:W-:Y:S02]  /*54e0*/  LEA.HI.X.SX32 R10, R8, R42, 0x1, P3 ;  /* 0x0000002a080a7211 */ /* 0x000fe400018f0eff */
[----:B------:R-:W-:-:S04]  /*54f0*/  LEA R8, P3, R9, R52, 0x1 ;  /* 0x0000003409087211 */ /* 0x000fc800078608ff */
[----:B------:R-:W-:-:S06]  /*5500*/  LEA.HI.X R9, R9, R53, R10, 0x1, P3 ;  /* 0x0000003509097211 */ /* 0x000fcc00018f0c0a */
[----:B------:R-:W5:Y:S01]  /*5510*/  LDG.E.128 R8, desc[UR36][R8.64] ;  /* 0x0000002408087981 */ /* 0x000f62000c1e1d00 */
[----:B--2---:R-:W-:Y:S02]  /*5520*/  HADD2.F32 R13, -RZ, R12.H0_H0 ;  /* 0x2000000cff0d7230 */ /* 0x004fe40000004100 */
[--C-:B-----5:R-:W-:Y:S02]  /*5530*/  HADD2.F32 R15, -RZ, R5.reuse.H0_H0 ;  /* 0x20000005ff0f7230 */ /* 0x120fe40000004100 */
[----:B------:R-:W-:Y:S02]  /*5540*/  HADD2.F32 R14, -RZ, R5.H1_H1 ;  /* 0x30000005ff0e7230 */ /* 0x000fe40000004100 */
[----:B------:R-:W-:Y:S02]  /*5550*/  HADD2.F32 R12, -RZ, R4.H0_H0 ;  /* 0x20000004ff0c7230 */ /* 0x000fe40000004100 */
[----:B------:R-:W-:Y:S01]  /*5560*/  FFMA.FTZ R34, R13, R15, R34 ;  /* 0x0000000f0d227223 */ /* 0x000fe20000010022 */
[----:B-1----:R-:W-:-:S02]  /*5570*/  HADD2.F32 R5, -RZ, R6.H0_H0 ;  /* 0x20000006ff057230 */ /* 0x002fc40000004100 */
[C---:B------:R-:W-:Y:S01]  /*5580*/  FFMA.FTZ R62, R13.reuse, R14, R35 ;  /* 0x0000000e0d3e7223 */ /* 0x040fe20000010023 */
[----:B------:R-:W-:Y:S02]  /*5590*/  HADD2.F32 R4, -RZ, R4.H1_H1 ;  /* 0x30000004ff047230 */ /* 0x000fe40000004100 */
        /* <DEDUP_REMOVED lines=21> */
.L_x_216:
[----:B------:R-:W2:Y:S01]  /*56f0*/  LDS.U16 R4, [R58+0x20] ;  /* 0x000020003a047984 */ /* 0x000ea20000000400 */
[----:B------:R-:W-:Y:S01]  /*5700*/  IADD3 R0, R0, 0x20, RZ ;  /* 0x0000002000007810 */ /* 0x000fe20007ffe0ff */
[----:B------:R-:W-:Y:S02]  /*5710*/  HADD2.F32 R7, -RZ, R9.H0_H0 ;  /* 0x20000009ff077230 */ /* 0x000fe40000004100 */
[----:B------:R-:W-:Y:S01]  /*5720*/  HADD2.F32 R15, -RZ, R11.H0_H0 ;  /* 0x2000000bff0f7230 */ /* 0x000fe20000004100 */
[----:B------:R-:W-:Y:S01]  /*5730*/  ISETP.GE.AND P3, PT, R0, R54, PT ;  /* 0x000000360000720c */ /* 0x000fe20003f66270 */
[--C-:B------:R-:W-:Y:S02]  /*5740*/  HADD2.F32 R5, -RZ, R8.reuse.H0_H0 ;  /* 0x20000008ff057230 */ /* 0x100fe40000004100 */
[----:B------:R-:W-:Y:S02]  /*5750*/  HADD2.F32 R33, -RZ, R8.H1_H1 ;  /* 0x30000008ff217230 */ /* 0x000fe40000004100 */
[----:B-1----:R-:W-:-:S02]  /*5760*/  HADD2.F32 R9, -RZ, R9.H1_H1 ;  /* 0x30000009ff097230 */ /* 0x002fc40000004100 */
[--C-:B------:R-:W-:Y:S02]  /*5770*/  HADD2.F32 R13, -RZ, R10.reuse.H0_H0 ;  /* 0x2000000aff0d7230 */ /* 0x100fe40000004100 */
[----:B------:R-:W-:Y:S02]  /*5780*/  HADD2.F32 R45, -RZ, R10.H1_H1 ;  /* 0x3000000aff2d7230 */ /* 0x000fe40000004100 */
        /* <DEDUP_REMOVED lines=11> */
.L_x_211:
[----:B------:R-:W-:Y:S05]  /*5840*/  BSYNC B1 ;  /* 0x0000000000017941 */ /* 0x000fea0003800000 */
.L_x_210:
[----:B------:R-:W-:-:S13]  /*5850*/  ISETP.GE.AND P3, PT, R43, UR41, PT ;  /* 0x000000292b007c0c */ /* 0x000fda000bf66270 */
[----:B------:R-:W-:Y:S05]  /*5860*/  @P3 BRA `(.L_x_209) ;  /* 0x0000001000203947 */ /* 0x000fea0003800000 */
[----:B------:R-:W-:Y:S01]  /*5870*/  IMAD.U32 R5, RZ, RZ, UR40 ;  /* 0x00000028ff057e24 */ /* 0x000fe2000f8e00ff */
[----:B------:R-:W3:Y:S01]  /*5880*/  LDC.64 R26, c[0x0][0x2e8] ;  /* 0x0000ba00ff1a7b82 */ /* 0x000ee20000000a00 */
[----:B------:R-:W-:Y:S03]  /*5890*/  BSSY B1, `(.L_x_218) ;  /* 0x0000055000017945 */ /* 0x000fe60003800000 */
[----:B------:R-:W-:Y:S01]  /*58a0*/  IADD3 R0, -R36, -0x2, R5 ;  /* 0xfffffffe24007810 */ /* 0x000fe20007ffe105 */
[----:B------:R-:W-:-:S03]  /*58b0*/  IMAD R5, R16, R50, R19 ;  /* 0x0000003210057224 */ /* 0x000fc600078e0213 */
[----:B------:R-:W-:Y:S01]  /*58c0*/  IADD3 R0, R0, -R3, RZ ;  /* 0x8000000300007210 */ /* 0x000fe20007ffe0ff */
[----:B------:R-:W-:-:S03]  /*58d0*/  IMAD R5, R5, 0x30, R38 ;  /* 0x0000003005057824 */ /* 0x000fc600078e0226 */
[----:B------:R-:W-:Y:S01]  /*58e0*/  LOP3.LUT P3, RZ, R0, 0x10, RZ, 0xc0, !PT ;  /* 0x0000001000ff7812 */ /* 0x000fe2000786c0ff */
[----:B---3--:R-:W-:-:S12]  /*58f0*/  IMAD.WIDE R26, R5, 0x2, R26 ;  /* 0x00000002051a7825 */ /* 0x008fd800078e021a */
[----:B------:R-:W-:Y:S05]  /*5900*/  @P3 BRA `(.L_x_219) ;  /* 0x0000000400343947 */ /* 0x000fea0003800000 */
[----:B------:R-:W-:Y:S01]  /*5910*/  ISETP.GE.AND P3, PT, R43, R51, PT ;  /* 0x000000332b00720c */ /* 0x000fe20003f66270 */
[----:B------:R-:W-:-:S12]  /*5920*/  BSSY B2, `(.L_x_220) ;  /* 0x000004a000027945 */ /* 0x000fd80003800000 */
[----:B------:R-:W-:Y:S05]  /*5930*/  @!P3 BRA `(.L_x_221) ;  /* 0x000000040020b947 */ /* 0x000fea0003800000 */
[----:B------:R-:W-:Y:S01]  /*5940*/  IABS R7, R51 ;  /* 0x0000003300077213 */ /* 0x000fe20000000000 */
[----:B------:R-:W-:Y:S01]  /*5950*/  ULDC.64 UR4, c[0x0][0x258] ;  /* 0x0000960000047ab9 */ /* 0x000fe20000000a00 */
[----:B------:R-:W-:Y:S01]  /*5960*/  IABS R10, R43 ;  /* 0x0000002b000a7213 */ /* 0x000fe20000000000 */
[----:B------:R-:W3:Y:S01]  /*5970*/  LDS.U16 R47, [R47] ;  /* 0x000000002f2f7984 */ /* 0x000ee20000000400 */
[----:B------:R-:W4:Y:S01]  /*5980*/  I2F.RP R6, R7 ;  /* 0x0000000700067306 */ /* 0x000f220000209400 */
[----:B------:R-:W-:Y:S02]  /*5990*/  ISETP.GE.AND P3, PT, R43, RZ, PT ;  /* 0x000000ff2b00720c */ /* 0x000fe40003f66270 */
[----:B------:R-:W-:-:S05]  /*59a0*/  ISETP.NE.AND P4, PT, R51, RZ, PT ;  /* 0x000000ff3300720c */ /* 0x000fca0003f85270 */
[----:B----4-:R-:W1:Y:S02]  /*59b0*/  MUFU.RCP R6, R6 ;  /* 0x0000000600067308 */ /* 0x010e640000001000 */
[----:B-1----:R-:W-:-:S06]  /*59c0*/  VIADD R8, R6, 0xffffffe ;  /* 0x0ffffffe06087836 */ /* 0x002fcc0000000000 */
[----:B------:R-:W1:Y:S02]  /*59d0*/  F2I.FTZ.U32.TRUNC.NTZ R5, R8 ;  /* 0x0000000800057305 */ /* 0x000e64000021f000 */
[----:B-1----:R-:W-:-:S05]  /*59e0*/  IADD3 R4, RZ, -R5, RZ ;  /* 0x80000005ff047210 */ /* 0x002fca0007ffe0ff */
[----:B------:R-:W-:Y:S02]  /*59f0*/  IMAD R9, R4, R7, RZ ;  /* 0x0000000704097224 */ /* 0x000fe400078e02ff */
[----:B------:R-:W-:-:S04]  /*5a00*/  IMAD.MOV.U32 R4, RZ, RZ, RZ ;  /* 0x000000ffff047224 */ /* 0x000fc800078e00ff */
        /* <DEDUP_REMOVED lines=8> */
[----:B------:R-:W-:Y:S02]  /*5a90*/  @!P2 IMAD.IADD R4, R4, 0x1, -R7 ;  /* 0x000000010404a824 */ /* 0x000fe400078e0a07 */
        /* <DEDUP_REMOVED lines=8> */
[----:B------:R-:W-:-:S06]  /*5b20*/  LEA.HI.X R9, R6, UR5, R5, 0x2, P2 ;  /* 0x0000000506097c11 */ /* 0x000fcc00090f1405 */
[----:B------:R-:W4:Y:S02]  /*5b30*/  LDG.E R9, desc[UR36][R8.64] ;  /* 0x0000002408097981 */ /* 0x000f24000c1e1900 */
[----:B----4-:R-:W-:-:S04]  /*5b40*/  IMAD R50, R9, R50, RZ ;  /* 0x0000003209327224 */ /* 0x010fc800078e02ff */
        /* <DEDUP_REMOVED lines=8> */
[----:B---3--:R-:W-:-:S05]  /*5bd0*/  HADD2.F32 R49, -RZ, R47.H0_H0 ;  /* 0x2000002fff317230 */ /* 0x008fca0000004100 */
[----:B------:R-:W-:-:S13]  /*5be0*/  PLOP3.LUT P2, PT, PT, PT, UP0, 0x80, 0x0 ;  /* 0x000000000000781c */ /* 0x000fda0003f4f008 */
[----:B------:R-:W-:Y:S05]  /*5bf0*/  @P2 BRA `(.L_x_222) ;  /* 0x0000000000302947 */ /* 0x000fea0003800000 */
[----:B------:R-:W-:Y:S01]  /*5c00*/  ISETP.NE.AND P5, PT, R24, RZ, PT ;  /* 0x000000ff1800720c */ /* 0x000fe20003fa5270 */
[----:B--2---:R-:W1:-:S12]  /*5c10*/  LDS.128 R12, [R40] ;  /* 0x00000000280c7984 */ /* 0x004e580000000c00 */
        /* <DEDUP_REMOVED lines=10> */
.L_x_222:
[--C-:B-----5:R-:W-:Y:S02]  /*5cc0*/  HADD2.F32 R9, -RZ, R5.reuse.H0_H0 ;  /* 0x20000005ff097230 */ /* 0x120fe40000004100 */
[----:B------:R-:W-:Y:S02]  /*5cd0*/  HADD2.F32 R10, -RZ, R5.H1_H1 ;  /* 0x30000005ff0a7230 */ /* 0x000fe40000004100 */
[----:B------:R-:W-:Y:S02]  /*5ce0*/  HADD2.F32 R8, -RZ, R4.H0_H0 ;  /* 0x20000004ff087230 */ /* 0x000fe40000004100 */
[C---:B------:R-:W-:Y:S01]  /*5cf0*/  FFMA.FTZ R34, R49.reuse, R9, R34 ;  /* 0x0000000931227223 */ /* 0x040fe20000010022 */
[----:B-1----:R-:W-:Y:S02]  /*5d00*/  HADD2.F32 R5, -RZ, R6.H0_H0 ;  /* 0x20000006ff057230 */ /* 0x002fe40000004100 */
        /* <DEDUP_REMOVED lines=11> */
.L_x_221:
[----:B------:R-:W-:Y:S05]  /*5dc0*/  BSYNC B2 ;  /* 0x0000000000027941 */ /* 0x000fea0003800000 */
.L_x_220:
[----:B------:R-:W-:-:S07]  /*5dd0*/  VIADD R43, R43, 0x10 ;  /* 0x000000102b2b7836 */ /* 0x000fce0000000000 */
.L_x_219:
[----:B------:R-:W-:Y:S05]  /*5de0*/  BSYNC B1 ;  /* 0x0000000000017941 */ /* 0x000fea0003800000 */
.L_x_218:
        /* <DEDUP_REMOVED lines=8> */
.L_x_229:
[----:B------:R-:W3:Y:S01]  /*5e70*/  LDC R53, c[0x0][0x284] ;  /* 0x0000a100ff357b82 */ /* 0x000ee20000000800 */
[----:B------:R-:W-:Y:S01]  /*5e80*/  VIADD R4, R47, 0xfffffd00 ;  /* 0xfffffd002f047836 */ /* 0x000fe20000000000 */
[----:B------:R-:W-:Y:S01]  /*5e90*/  BSSY B1, `(.L_x_223) ;  /* 0x0000052000017945 */ /* 0x000fe20003800000 */
[----:B------:R-:W-:-:S03]  /*5ea0*/  IADD3 R50, R51, R0, RZ ;  /* 0x0000000033327210 */ /* 0x000fc60007ffe0ff */
[----:B------:R-:W-:Y:S02]  /*5eb0*/  IADD3 R5, P3, R37, R4, RZ ;  /* 0x0000000425057210 */ /* 0x000fe40007f7e0ff */
[----:B------:R-:W4:Y:S02]  /*5ec0*/  LDC.64 R48, c[0x0][0x250] ;  /* 0x00009400ff307b82 */ /* 0x000f240000000a00 */
[----:B------:R-:W-:Y:S02]  /*5ed0*/  LEA.HI.X.SX32 R4, R4, R41, 0x1, P3 ;  /* 0x0000002904047211 */ /* 0x000fe400018f0eff */
[----:B---3--:R-:W-:Y:S02]  /*5ee0*/  ISETP.GE.AND P3, PT, R43, R53, PT ;  /* 0x000000352b00720c */ /* 0x008fe40003f66270 */
[----:B----4-:R-:W-:-:S04]  /*5ef0*/  LEA R20, P4, R5, R48, 0x1 ;  /* 0x0000003005147211 */ /* 0x010fc800078808ff */
[----:B------:R-:W-:-:S07]  /*5f00*/  LEA.HI.X R21, R5, R49, R4, 0x1, P4 ;  /* 0x0000003105157211 */ /* 0x000fce00020f0c04 */
[----:B------:R-:W-:Y:S05]  /*5f10*/  @!P3 BRA `(.L_x_224) ;  /* 0x000000040024b947 */ /* 0x000fea0003800000 */
[----:B------:R-:W-:Y:S01]  /*5f20*/  IABS R7, R53 ;  /* 0x0000003500077213 */ /* 0x000fe20000000000 */
[----:B------:R-:W-:Y:S01]  /*5f30*/  ULDC.64 UR4, c[0x0][0x258] ;  /* 0x0000960000047ab9 */ /* 0x000fe20000000a00 */
[----:B------:R-:W-:Y:S02]  /*5f40*/  IABS R10, R43 ;  /* 0x0000002b000a7213 */ /* 0x000fe40000000000 */
[----:B------:R-:W3:Y:S01]  /*5f50*/  I2F.RP R6, R7 ;  /* 0x0000000700067306 */ /* 0x000ee20000209400 */
[----:B------:R-:W-:Y:S02]  /*5f60*/  ISETP.GE.AND P3, PT, R43, RZ, PT ;  /* 0x000000ff2b00720c */ /* 0x000fe40003f66270 */
[----:B------:R-:W-:-:S05]  /*5f70*/  ISETP.NE.AND P4, PT, R53, RZ, PT ;  /* 0x000000ff3500720c */ /* 0x000fca0003f85270 */
[----:B---3--:R-:W1:Y:S02]  /*5f80*/  MUFU.RCP R6, R6 ;  /* 0x0000000600067308 */ /* 0x008e640000001000 */
[----:B-1----:R-:W-:-:S06]  /*5f90*/  VIADD R8, R6, 0xffffffe ;  /* 0x0ffffffe06087836 */ /* 0x002fcc0000000000 */
[----:B------:R-:W1:Y:S02]  /*5fa0*/  F2I.FTZ.U32.TRUNC.NTZ R5, R8 ;  /* 0x0000000800057305 */ /* 0x000e64000021f000 */
[----:B-1----:R-:W-:-:S05]  /*5fb0*/  IADD3 R4, RZ, -R5, RZ ;  /* 0x80000005ff047210 */ /* 0x002fca0007ffe0ff */
[----:B------:R-:W-:Y:S02]  /*5fc0*/  IMAD R9, R4, R7, RZ ;  /* 0x0000000704097224 */ /* 0x000fe400078e02ff */
[----:B------:R-:W-:-:S04]  /*5fd0*/  IMAD.MOV.U32 R4, RZ, RZ, RZ ;  /* 0x000000ffff047224 */ /* 0x000fc800078e00ff */
[----:B------:R-:W-:Y:S01]  /*5fe0*/  IMAD.HI.U32 R4, R5, R9, R4 ;  /* 0x0000000905047227 */ /* 0x000fe200078e0004 */
[----:B------:R-:W-:Y:S02]  /*5ff0*/  MOV R5, R10 ;  /* 0x0000000a00057202 */ /* 0x000fe40000000f00 */
[----:B------:R-:W1:Y:S03]  /*6000*/  LDS.U16 R10, [R50] ;  /* 0x00000000320a7984 */ /* 0x000e660000000400 */
        /* <DEDUP_REMOVED lines=16> */
[----:B------:R-:W3:Y:S02]  /*6110*/  LDG.E R8, desc[UR36][R8.64] ;  /* 0x0000002408087981 */ /* 0x000ee4000c1e1900 */
[----:B---3--:R-:W-:Y:S01]  /*6120*/  IMAD R5, R8, UR4, RZ ;  /* 0x0000000408057c24 */ /* 0x008fe2000f8e02ff */
        /* <DEDUP_REMOVED lines=24> */
.L_x_225:
        /* <DEDUP_REMOVED lines=16> */
.L_x_224:
[----:B------:R-:W-:Y:S05]  /*63b0*/  BSYNC B1 ;  /* 0x0000000000017941 */ /* 0x000fea0003800000 */
.L_x_223:
[----:B------:R-:W-:Y:S01]  /*63c0*/  VIADD R6, R43, 0x10 ;  /* 0x000000102b067836 */ /* 0x000fe20000000000 */
[----:B------:R-:W-:Y:S04]  /*63d0*/  BSSY B1, `(.L_x_226) ;  /* 0x000004c000017945 */ /* 0x000fe80003800000 */
[----:B------:R-:W-:-:S13]  /*63e0*/  ISETP.GE.AND P3, PT, R6, R53, PT ;  /* 0x000000350600720c */ /* 0x000fda0003f66270 */
[----:B------:R-:W-:Y:S05]  /*63f0*/  @!P3 BRA `(.L_x_227) ;  /* 0x000000040024b947 */ /* 0x000fea0003800000 */
[----:B------:R-:W-:Y:S01]  /*6400*/  IABS R7, R53 ;  /* 0x0000003500077213 */ /* 0x000fe20000000000 */
[----:B------:R-:W-:Y:S01]  /*6410*/  ULDC.64 UR4, c[0x0][0x258] ;  /* 0x0000960000047ab9 */ /* 0x000fe20000000a00 */
[----:B------:R-:W-:Y:S01]  /*6420*/  IABS R10, R6 ;  /* 0x00000006000a7213 */ /* 0x000fe20000000000 */
[----:B------:R-:W3:Y:S01]  /*6430*/  LDS.U16 R50, [R50+0x20] ;  /* 0x0000200032327984 */ /* 0x000ee20000000400 */
[----:B-1----:R-:W1:Y:S01]  /*6440*/  I2F.RP R8, R7 ;  /* 0x0000000700087306 */ /* 0x002e620000209400 */
[----:B------:R-:W-:Y:S02]  /*6450*/  ISETP.GE.AND P3, PT, R6, RZ, PT ;  /* 0x000000ff0600720c */ /* 0x000fe40003f66270 */
[----:B------:R-:W-:-:S05]  /*6460*/  ISETP.NE.AND P4, PT, R53, RZ, PT ;  /* 0x000000ff3500720c */ /* 0x000fca0003f85270 */
[----:B-1----:R-:W1:Y:S02]  /*6470*/  MUFU.RCP R8, R8 ;  /* 0x0000000800087308 */ /* 0x002e640000001000 */
[----:B-1----:R-:W-:-:S06]  /*6480*/  IADD3 R9, R8, 0xffffffe, RZ ;  /* 0x0ffffffe08097810 */ /* 0x002fcc0007ffe0ff */
[----:B------:R-:W1:Y:S02]  /*6490*/  F2I.FTZ.U32.TRUNC.NTZ R5, R9 ;  /* 0x0000000900057305 */ /* 0x000e64000021f000 */
[----:B-1----:R-:W-:-:S04]  /*64a0*/  IMAD.MOV R4, RZ, RZ, -R5 ;  /* 0x000000ffff047224 */ /* 0x002fc800078e0a05 */
[----:B------:R-:W-:Y:S01]  /*64b0*/  IMAD R11, R4, R7, RZ ;  /* 0x00000007040b7224 */ /* 0x000fe200078e02ff */
[----:B------:R-:W-:-:S05]  /*64c0*/  MOV R4, RZ ;  /* 0x000000ff00047202 */ /* 0x000fca0000000f00 */
[----:B------:R-:W-:-:S04]  /*64d0*/  IMAD.HI.U32 R4, R5, R11, R4 ;  /* 0x0000000b05047227 */ /* 0x000fc800078e0004 */
[----:B------:R-:W-:-:S04]  /*64e0*/  IMAD.MOV.U32 R5, RZ, RZ, R10 ;  /* 0x000000ffff057224 */ /* 0x000fc800078e000a */
[----:B------:R-:W-:-:S05]  /*64f0*/  IMAD.HI.U32 R4, R4, R5, RZ ;  /* 0x0000000504047227 */ /* 0x000fca00078e00ff */
[----:B------:R-:W-:-:S05]  /*6500*/  IADD3 R4, -R4, RZ, RZ ;  /* 0x000000ff04047210 */ /* 0x000fca0007ffe1ff */
[----:B------:R-:W-:-:S05]  /*6510*/  IMAD R4, R7, R4, R5 ;  /* 0x0000000407047224 */ /* 0x000fca00078e0205 */
[----:B------:R-:W-:-:S13]  /*6520*/  ISETP.GT.U32.AND P2, PT, R7, R4, PT ;  /* 0x000000040700720c */ /* 0x000fda0003f44070 */
[----:B------:R-:W-:-:S05]  /*6530*/  @!P2 IMAD.IADD R4, R4, 0x1, -R7 ;  /* 0x000000010404a824 */ /* 0x000fca00078e0a07 */
[----:B------:R-:W-:-:S13]  /*6540*/  ISETP.GT.U32.AND P2, PT, R7, R4, PT ;  /* 0x000000040700720c */ /* 0x000fda0003f44070 */
[----:B------:R-:W-:Y:S01]  /*6550*/  @!P2 IADD3 R4, R4, -R7, RZ ;  /* 0x800000070404a210 */ /* 0x000fe20007ffe0ff */
[----:B------:R-:W-:-:S04]  /*6560*/  IMAD R7, R2, R53, RZ ;  /* 0x0000003502077224 */ /* 0x000fc800078e02ff */
        /* <DEDUP_REMOVED lines=8> */
[----:B------:R-:W4:Y:S02]  /*65f0*/  LDG.E R8, desc[UR36][R8.64] ;  /* 0x0000002408087981 */ /* 0x000f24000c1e1900 */
[----:B----4-:R-:W-:Y:S01]  /*6600*/  IMAD R5, R8, UR4, RZ ;  /* 0x0000000408057c24 */ /* 0x010fe2000f8e02ff */
        /* <DEDUP_REMOVED lines=24> */
.L_x_228:
        /* <DEDUP_REMOVED lines=16> */
.L_x_227:
[----:B------:R-:W-:Y:S05]  /*6890*/  BSYNC B1 ;  /* 0x0000000000017941 */ /* 0x000fea0003800000 */
.L_x_226:
[----:B------:R-:W-:Y:S01]  /*68a0*/  IADD3 R43, R43, 0x20, RZ ;  /* 0x000000202b2b7810 */ /* 0x000fe20007ffe0ff */
[----:B------:R-:W-:Y:S01]  /*68b0*/  VIADD R0, R0, 0x40 ;  /* 0x0000004000007836 */ /* 0x000fe20000000000 */
[----:B------:R-:W-:Y:S02]  /*68c0*/  IADD3 R47, R47, 0x600, RZ ;  /* 0x000006002f2f7810 */ /* 0x000fe40007ffe0ff */
[----:B------:R-:W-:-:S13]  /*68d0*/  ISETP.GE.AND P3, PT, R43, UR41, PT ;  /* 0x000000292b007c0c */ /* 0x000fda000bf66270 */
[----:B------:R-:W-:Y:S05]  /*68e0*/  @!P3 BRA `(.L_x_229) ;  /* 0xfffffff40060b947 */ /* 0x000fea000383ffff */
.L_x_209:
[----:B------:R-:W-:Y:S05]  /*68f0*/  BSYNC B0 ;  /* 0x0000000000007941 */ /* 0x000fea0003800000 */
.L_x_208:
[----:B------:R-:W-:Y:S01]  /*6900*/  ISETP.GT.OR P1, PT, R22, 0x5, P1 ;  /* 0x000000051600780c */ /* 0x000fe20000f24670 */
[----:B------:R-:W-:-:S12]  /*6910*/  BSSY B0, `(.L_x_230) ;  /* 0x0000037000007945 */ /* 0x000fd80003800000 */
[----:B------:R-:W-:Y:S05]  /*6920*/  @P1 BRA `(.L_x_231) ;  /* 0x0000000000d41947 */ /* 0x000fea0003800000 */
[----:B------:R-:W3:Y:S01]  /*6930*/  LDC.64 R14, c[0x0][0x250] ;  /* 0x00009400ff0e7b82 */ /* 0x000ee20000000a00 */
[----:B------:R-:W-:Y:S02]  /*6940*/  UMOV UR4, 0x30 ;  /* 0x0000003000047882 */ /* 0x000fe40000000000 */
[----:B------:R-:W-:-:S06]  /*6950*/  UIMAD UR4, UR40, UR4, -0x30 ;  /* 0xffffffd0280474a4 */ /* 0x000fcc000f8e0204 */
[----:B------:R-:W-:Y:S01]  /*6960*/  IMAD.U32 R2, RZ, RZ, UR4 ;  /* 0x00000004ff027e24 */ /* 0x000fe2000f8e00ff */
[----:B------:R-:W-:-:S04]  /*6970*/  IADD3 R0, P1, R37, UR4, RZ ;  /* 0x0000000425007c10 */ /* 0x000fc8000ff3e0ff */
[----:B------:R-:W-:Y:S02]  /*6980*/  LEA.HI.X.SX32 R2, R2, R41, 0x1, P1 ;  /* 0x0000002902027211 */ /* 0x000fe400008f0eff */
[----:B---3--:R-:W-:-:S04]  /*6990*/  LEA R4, P1, R0, R14, 0x1 ;  /* 0x0000000e00047211 */ /* 0x008fc800078208ff */
[----:B------:R-:W-:-:S06]  /*69a0*/  LEA.HI.X R5, R0, R15, R2, 0x1, P1 ;  /* 0x0000000f00057211 */ /* 0x000fcc00008f0c02 */
[----:B------:R-:W5:Y:S01]  /*69b0*/  LDG.E.128 R4, desc[UR36][R4.64] ;  /* 0x0000002404047981 */ /* 0x000f62000c1e1d00 */
[----:B------:R-:W-:Y:S01]  /*69c0*/  IADD3 R0, -R3, UR41, RZ ;  /* 0x0000002903007c10 */ /* 0x000fe2000fffe1ff */
[----:B------:R-:W-:Y:S03]  /*69d0*/  BSSY B1, `(.L_x_232) ;  /* 0x000001a000017945 */ /* 0x000fe60003800000 */
[----:B------:R-:W-:-:S06]  /*69e0*/  LEA R0, R0, UR42, 0x1 ;  /* 0x0000002a00007c11 */ /* 0x000fcc000f8e08ff */
[----:B------:R-:W2:Y:S02]  /*69f0*/  LDS.U16 R0, [R0] ;  /* 0x0000000000007984 */ /* 0x000ea40000000400 */
[----:B--2---:R-:W-:Y:S01]  /*6a00*/  HADD2.F32 R13, -RZ, R0.H0_H0 ;  /* 0x20000000ff0d7230 */ /* 0x004fe20000004100 */
[----:B------:R-:W-:Y:S06]  /*6a10*/  @P2 BRA `(.L_x_233) ;  /* 0x0000000000542947 */ /* 0x000fec0003800000 */
[----:B------:R-:W-:-:S13]  /*6a20*/  ISETP.NE.AND P3, PT, R24, RZ, PT ;  /* 0x000000ff1800720c */ /* 0x000fda0003f65270 */
[----:B------:R-:W2:Y:S08]  /*6a30*/  @P3 LDC R0, c[0x0][0x288] ;  /* 0x0000a200ff003b82 */ /* 0x000eb00000000800 */
[----:B------:R-:W3:Y:S01]  /*6a40*/  @P3 LDC.64 R2, c[0x0][0x2e8] ;  /* 0x0000ba00ff023b82 */ /* 0x000ee20000000a00 */
[----:B--2---:R-:W-:-:S04]  /*6a50*/  @P3 IMAD R19, R16, R0, R19 ;  /* 0x0000000010133224 */ /* 0x004fc800078e0213 */
[----:B-1----:R-:W-:-:S04]  /*6a60*/  @P3 IMAD R9, R19, 0x30, R38 ;  /* 0x0000003013093824 */ /* 0x002fc800078e0226 */
[----:B---3--:R-:W-:-:S06]  /*6a70*/  @P3 IMAD.WIDE R8, R9, 0x2, R2 ;  /* 0x0000000209083825 */ /* 0x008fcc00078e0202 */
        /* <DEDUP_REMOVED lines=15> */
.L_x_233:
[----:B------:R-:W-:Y:S05]  /*6b70*/  BSYNC B1 ;  /* 0x0000000000017941 */ /* 0x000fea0003800000 */
.L_x_232:
[--C-:B--2--5:R-:W-:Y:S02]  /*6b80*/  HADD2.F32 R3, -RZ, R5.reuse.H0_H0 ;  /* 0x20000005ff037230 */ /* 0x124fe40000004100 */
[----:B------:R-:W-:Y:S02]  /*6b90*/  HADD2.F32 R2, -RZ, R5.H1_H1 ;  /* 0x30000005ff027230 */ /* 0x000fe40000004100 */
[----:B------:R-:W-:Y:S02]  /*6ba0*/  HADD2.F32 R0, -RZ, R4.H0_H0 ;  /* 0x20000004ff007230 */ /* 0x000fe40000004100 */
[C---:B------:R-:W-:Y:S01]  /*6bb0*/  FFMA.FTZ R34, R13.reuse, R3, R34 ;  /* 0x000000030d227223 */ /* 0x040fe20000010022 */
[----:B------:R-:W-:Y:S02]  /*6bc0*/  HADD2.F32 R5, -RZ, R6.H0_H0 ;  /* 0x20000006ff057230 */ /* 0x000fe40000004100 */
[----:B------:R-:W-:Y:S01]  /*6bd0*/  FFMA.FTZ R35, R13, R2, R35 ;  /* 0x000000020d237223 */ /* 0x000fe20000010023 */
[----:B------:R-:W-:-:S02]  /*6be0*/  HADD2.F32 R4, -RZ, R4.H1_H1 ;  /* 0x30000004ff047230 */ /* 0x000fc40000004100 */
[C---:B------:R-:W-:Y:S01]  /*6bf0*/  FFMA.FTZ R32, R13.reuse, R0, R32 ;  /* 0x000000000d207223 */ /* 0x040fe20000010020 */
[----:B------:R-:W-:Y:S02]  /*6c00*/  HADD2.F32 R6, -RZ, R6.H1_H1 ;  /* 0x30000006ff067230 */ /* 0x000fe40000004100 */
[C---:B------:R-:W-:Y:S01]  /*6c10*/  FFMA.FTZ R44, R13.reuse, R5, R44 ;  /* 0x000000050d2c7223 */ /* 0x040fe2000001002c */
[--C-:B-1----:R-:W-:Y:S02]  /*6c20*/  HADD2.F32 R9, -RZ, R7.reuse.H0_H0 ;  /* 0x20000007ff097230 */ /* 0x102fe40000004100 */
[C---:B------:R-:W-:Y:S01]  /*6c30*/  FFMA.FTZ R33, R13.reuse, R4, R33 ;  /* 0x000000040d217223 */ /* 0x040fe20000010021 */
[----:B------:R-:W-:Y:S02]  /*6c40*/  HADD2.F32 R8, -RZ, R7.H1_H1 ;  /* 0x30000007ff087230 */ /* 0x000fe40000004100 */
[C---:B------:R-:W-:Y:S01]  /*6c50*/  FFMA.FTZ R45, R13.reuse, R6, R45 ;  /* 0x000000060d2d7223 */ /* 0x040fe2000001002d */
[----:B------:R-:W-:-:S02]  /*6c60*/  FFMA.FTZ R46, R13, R9, R46 ;  /* 0x000000090d2e7223 */ /* 0x000fc4000001002e */
[----:B------:R-:W-:-:S07]  /*6c70*/  FFMA.FTZ R17, R13, R8, R17 ;  /* 0x000000080d117223 */ /* 0x000fce0000010011 */
.L_x_231:
[----:B------:R-:W-:Y:S05]  /*6c80*/  BSYNC B0 ;  /* 0x0000000000007941 */ /* 0x000fea0003800000 */
.L_x_230:
[----:B------:R-:W-:Y:S06]  /*6c90*/  BAR.SYNC.DEFER_BLOCKING 0x0 ;  /* 0x0000000000007b1d */ /* 0x000fec0000010000 */
[----:B------:R-:W-:Y:S05]  /*6ca0*/  @P0 BRA `(.L_x_234) ;  /* 0x0000000800240947 */ /* 0x000fea0003800000 */
[----:B------:R-:W-:Y:S01]  /*6cb0*/  LOP3.LUT R2, R18, 0xffffffc0, RZ, 0xc0, !PT ;  /* 0xffffffc012027812 */ /* 0x000fe200078ec0ff */
[----:B------:R-:W-:Y:S01]  /*6cc0*/  IMAD R36, R36, 0x30, R38 ;  /* 0x0000003024247824 */ /* 0x000fe200078e0226 */
[----:B------:R-:W-:Y:S02]  /*6cd0*/  P2R R0, PR, RZ, 0x1 ;  /* 0x00000001ff007803 */ /* 0x000fe40000000000 */
[----:B------:R-:W-:Y:S02]  /*6ce0*/  ISETP.NE.AND P6, PT, R2, 0x40, PT ;  /* 0x000000400200780c */ /* 0x000fe40003fc5270 */
[C---:B------:R-:W-:Y:S02]  /*6cf0*/  LOP3.LUT R2, R18.reuse, 0xfffffff8, RZ, 0xc0, !PT ;  /* 0xfffffff812027812 */ /* 0x040fe400078ec0ff */
[C---:B------:R-:W-:Y:S02]  /*6d00*/  ISETP.GT.AND P0, PT, R18.reuse, 0xf, PT ;  /* 0x0000000f1200780c */ /* 0x040fe40003f04270 */
[----:B------:R-:W-:-:S02]  /*6d10*/  LOP3.LUT R3, R18, 0xffffffe0, RZ, 0xc0, !PT ;  /* 0xffffffe012037812 */ /* 0x000fc400078ec0ff */
[----:B------:R-:W-:Y:S02]  /*6d20*/  LOP3.LUT R4, R18, 0xfffffff0, RZ, 0xc0, !PT ;  /* 0xfffffff012047812 */ /* 0x000fe400078ec0ff */
[----:B------:R-:W-:Y:S02]  /*6d30*/  ISETP.NE.AND P3, PT, R2, 0x8, PT ;  /* 0x000000080200780c */ /* 0x000fe40003f65270 */
[----:B------:R-:W-:Y:S02]  /*6d40*/  P2R R2, PR, RZ, 0x1 ;  /* 0x00000001ff027803 */ /* 0x000fe40000000000 */
[----:B------:R-:W-:Y:S02]  /*6d50*/  ISETP.NE.AND P5, PT, R3, 0x20, PT ;  /* 0x000000200300780c */ /* 0x000fe40003fa5270 */
[----:B------:R-:W-:Y:S02]  /*6d60*/  ISETP.NE.AND P4, PT, R4, 0x10, PT ;  /* 0x000000100400780c */ /* 0x000fe40003f85270 */
[----:B------:R-:W-:-:S02]  /*6d70*/  ISETP.GT.AND P2, PT, R18, 0x3f, PT ;  /* 0x0000003f1200780c */ /* 0x000fc40003f44270 */
[----:B------:R-:W-:Y:S02]  /*6d80*/  ISETP.GT.AND P1, PT, R18, 0x1f, PT ;  /* 0x0000001f1200780c */ /* 0x000fe40003f24270 */
[----:B------:R-:W-:Y:S02]  /*6d90*/  LEA R36, R36, UR39, 0x1 ;  /* 0x0000002724247c11 */ /* 0x000fe4000f8e08ff */
[----:B------:R-:W-:Y:S01]  /*6da0*/  ISETP.NE.AND P0, PT, R0, RZ, PT ;  /* 0x000000ff0000720c */ /* 0x000fe20003f05270 */
[----:B------:R-:W-:-:S12]  /*6db0*/  @P6 BRA `(.L_x_235) ;  /* 0x0000000000146947 */ /* 0x000fd80003800000 */
[----:B------:R-:W-:Y:S02]  /*6dc0*/  F2FP.F16.F32.PACK_AB R4, R33, R32 ;  /* 0x000000202104723e */ /* 0x000fe400000000ff */
[----:B------:R-:W-:Y:S02]  /*6dd0*/  F2FP.F16.F32.PACK_AB R5, R35, R34 ;  /* 0x000000222305723e */ /* 0x000fe400000000ff */
[----:B------:R-:W-:Y:S02]  /*6de0*/  F2FP.F16.F32.PACK_AB R6, R45, R44 ;  /* 0x0000002c2d06723e */ /* 0x000fe400000000ff */
[----:B------:R-:W-:-:S05]  /*6df0*/  F2FP.F16.F32.PACK_AB R7, R17, R46 ;  /* 0x0000002e1107723e */ /* 0x000fca00000000ff */
[----:B------:R3:W-:Y:S02]  /*6e00*/  STS.128 [R36+-0x300], R4 ;  /* 0xfffd000424007388 */ /* 0x0007e40000000c00 */
.L_x_235:
[----:B------:R-:W-:Y:S05]  /*6e10*/  WARPSYNC.ALL ;  /* 0x0000000000007948 */ /* 0x000fea0003800000 */
[----:B------:R-:W-:Y:S01]  /*6e20*/  BAR.SYNC.DEFER_BLOCKING 0x0 ;  /* 0x0000000000007b1d */ /* 0x000fe20000010000 */
[----:B------:R-:W-:-:S05]  /*6e30*/  ISETP.GT.AND P6, PT, R18, 0x7, PT ;  /* 0x000000071200780c */ /* 0x000fca0003fc4270 */
[----:B------:R-:W-:Y:S04]  /*6e40*/  BSSY B0, `(.L_x_236) ;  /* 0x0000013000007945 */ /* 0x000fe80003800000 */
[----:B------:R-:W-:Y:S05]  /*6e50*/  @P2 BRA `(.L_x_237) ;  /* 0x0000000000442947 */ /* 0x000fea0003800000 */
[----:B---3--:R-:W1:Y:S02]  /*6e60*/  LDS.128 R4, [R36] ;  /* 0x0000000024047984 */ /* 0x008e640000000c00 */
[--C-:B-1----:R-:W-:Y:S02]  /*6e70*/  HADD2.F32 R9, -RZ, R5.reuse.H0_H0 ;  /* 0x20000005ff097230 */ /* 0x102fe40000004100 */
[----:B------:R-:W-:Y:S02]  /*6e80*/  HADD2.F32 R0, -RZ, R5.H1_H1 ;  /* 0x30000005ff007230 */ /* 0x000fe40000004100 */
[----:B------:R-:W-:Y:S02]  /*6e90*/  HADD2.F32 R3, -RZ, R4.H0_H0 ;  /* 0x20000004ff037230 */ /* 0x000fe40000004100 */
[----:B------:R-:W-:Y:S01]  /*6ea0*/  FADD.FTZ R34, R34, R9 ;  /* 0x0000000922227221 */ /* 0x000fe20000010000 */
[----:B------:R-:W-:Y:S02]  /*6eb0*/  HADD2.F32 R5, -RZ, R6.H0_H0 ;  /* 0x20000006ff057230 */ /* 0x000fe40000004100 */
        /* <DEDUP_REMOVED lines=11> */
.L_x_237:
[----:B------:R-:W-:Y:S05]  /*6f70*/  BSYNC B0 ;  /* 0x0000000000007941 */ /* 0x000fea0003800000 */
.L_x_236:
[----:B------:R-:W-:Y:S06]  /*6f80*/  BAR.SYNC.DEFER_BLOCKING 0x0 ;  /* 0x0000000000007b1d */ /* 0x000fec0000010000 */
[----:B------:R-:W-:Y:S04]  /*6f90*/  BSSY B0, `(.L_x_238) ;  /* 0x0000007000007945 */ /* 0x000fe80003800000 */
[----:B------:R-:W-:Y:S05]  /*6fa0*/  @P5 BRA `(.L_x_239) ;  /* 0x0000000000145947 */ /* 0x000fea0003800000 */
[----:B---3--:R-:W-:Y:S02]  /*6fb0*/  F2FP.F16.F32.PACK_AB R4, R33, R32 ;  /* 0x000000202104723e */ /* 0x008fe400000000ff */
[----:B------:R-:W-:Y:S02]  /*6fc0*/  F2FP.F16.F32.PACK_AB R5, R35, R34 ;  /* 0x000000222305723e */ /* 0x000fe400000000ff */
[----:B------:R-:W-:Y:S02]  /*6fd0*/  F2FP.F16.F32.PACK_AB R6, R45, R44 ;  /* 0x0000002c2d06723e */ /* 0x000fe400000000ff */
[----:B------:R-:W-:-:S05]  /*6fe0*/  F2FP.F16.F32.PACK_AB R7, R17, R46 ;  /* 0x0000002e1107723e */ /* 0x000fca00000000ff */
[----:B------:R4:W-:Y:S02]  /*6ff0*/  STS.128 [R36+-0x180], R4 ;  /* 0xfffe800424007388 */ /* 0x0009e40000000c00 */
.L_x_239:
[----:B------:R-:W-:Y:S05]  /*7000*/  BSYNC B0 ;  /* 0x0000000000007941 */ /* 0x000fea0003800000 */
.L_x_238:
[----:B------:R-:W-:Y:S06]  /*7010*/  BAR.SYNC.DEFER_BLOCKING 0x0 ;  /* 0x0000000000007b1d */ /* 0x000fec0000010000 */
[----:B------:R-:W-:Y:S04]  /*7020*/  BSSY B0, `(.L_x_240) ;  /* 0x0000013000007945 */ /* 0x000fe80003800000 */
[----:B------:R-:W-:Y:S05]  /*7030*/  @P1 BRA `(.L_x_241) ;  /* 0x0000000000441947 */ /* 0x000fea0003800000 */
[----:B---34-:R-:W1:Y:S02]  /*7040*/  LDS.128 R4, [R36] ;  /* 0x0000000024047984 */ /* 0x018e640000000c00 */
        /* <DEDUP_REMOVED lines=16> */
.L_x_241:
[----:B------:R-:W-:Y:S05]  /*7150*/  BSYNC B0 ;  /* 0x0000000000007941 */ /* 0x000fea0003800000 */
.L_x_240:
[----:B------:R-:W-:Y:S06]  /*7160*/  BAR.SYNC.DEFER_BLOCKING 0x0 ;  /* 0x0000000000007b1d */ /* 0x000fec0000010000 */
[----:B------:R-:W-:Y:S04]  /*7170*/  BSSY B0, `(.L_x_242) ;  /* 0x0000007000007945 */ /* 0x000fe80003800000 */
[----:B------:R-:W-:Y:S05]  /*7180*/  @P4 BRA `(.L_x_243) ;  /* 0x0000000000144947 */ /* 0x000fea0003800000 */
[----:B---34-:R-:W-:Y:S02]  /*7190*/  F2FP.F16.F32.PACK_AB R4, R33, R32 ;  /* 0x000000202104723e */ /* 0x018fe400000000ff */
[----:B------:R-:W-:Y:S02]  /*71a0*/  F2FP.F16.F32.PACK_AB R5, R35, R34 ;  /* 0x000000222305723e */ /* 0x000fe400000000ff */
[----:B------:R-:W-:Y:S02]  /*71b0*/  F2FP.F16.F32.PACK_AB R6, R45, R44 ;  /* 0x0000002c2d06723e */ /* 0x000fe400000000ff */
[----:B------:R-:W-:-:S05]  /*71c0*/  F2FP.F16.F32.PACK_AB R7, R17, R46 ;  /* 0x0000002e1107723e */ /* 0x000fca00000000ff */
[----:B------:R3:W-:Y:S02]  /*71d0*/  STS.128 [R36+-0xc0], R4 ;  /* 0xffff400424007388 */ /* 0x0007e40000000c00 */
.L_x_243:
[----:B------:R-:W-:Y:S05]  /*71e0*/  BSYNC B0 ;  /* 0x0000000000007941 */ /* 0x000fea0003800000 */
.L_x_242:
[----:B------:R-:W-:Y:S01]  /*71f0*/  BAR.SYNC.DEFER_BLOCKING 0x0 ;  /* 0x0000000000007b1d */ /* 0x000fe20000010000 */
[----:B------:R-:W-:-:S05]  /*7200*/  ISETP.GT.AND P1, PT, R18, 0xf, PT ;  /* 0x0000000f1200780c */ /* 0x000fca0003f24270 */
[----:B------:R-:W-:Y:S08]  /*7210*/  BSSY B0, `(.L_x_244) ;  /* 0x0000013000007945 */ /* 0x000ff00003800000 */
        /* <DEDUP_REMOVED lines=18> */
.L_x_245:
[----:B------:R-:W-:Y:S05]  /*7340*/  BSYNC B0 ;  /* 0x0000000000007941 */ /* 0x000fea0003800000 */
.L_x_244:
        /* <DEDUP_REMOVED lines=8> */
.L_x_247:
[----:B------:R-:W-:Y:S05]  /*73d0*/  BSYNC B0 ;  /* 0x0000000000007941 */ /* 0x000fea0003800000 */
.L_x_246:
        /* <DEDUP_REMOVED lines=20> */
.L_x_249:
[----:B------:R-:W-:Y:S05]  /*7520*/  BSYNC B0 ;  /* 0x0000000000007941 */ /* 0x000fea0003800000 */
.L_x_248:
[----:B------:R-:W-:Y:S06]  /*7530*/  BAR.SYNC.DEFER_BLOCKING 0x0 ;  /* 0x0000000000007b1d */ /* 0x000fec0000010000 */
.L_x_234:
[----:B------:R-:W-:-:S04]  /*7540*/  IADD3 R18, R18, 0x7, RZ ;  /* 0x0000000712127810 */ /* 0x000fc80007ffe0ff */
[----:B------:R-:W-:-:S13]  /*7550*/  ISETP.GT.U32.OR P0, PT, R18, 0xe, P0 ;  /* 0x0000000e1200780c */ /* 0x000fda0000704470 */
[----:B------:R-:W-:Y:S05]  /*7560*/  @P0 EXIT ;  /* 0x000000000000094d */ /* 0x000fea0003800000 */
[----:B------:R-:W5:Y:S02]  /*7570*/  LDC R0, c[0x0][0x308] ;  /* 0x0000c200ff007b82 */ /* 0x000f640000000800 */
[----:B-----5:R-:W-:-:S13]  /*7580*/  ISETP.NE.AND P0, PT, R0, 0x2, PT ;  /* 0x000000020000780c */ /* 0x020fda0003f05270 */
[----:B------:R-:W-:Y:S05]  /*7590*/  @!P0 BRA `(.L_x_250) ;  /* 0x0000000000308947 */ /* 0x000fea0003800000 */
[----:B------:R-:W5:Y:S01]  /*75a0*/  LDC.64 R2, c[0x0][0x210] ;  /* 0x00008400ff027b82 */ /* 0x000f620000000a00 */
[----:B------:R-:W-:Y:S01]  /*75b0*/  IMAD R25, R25, 0x30, R38 ;  /* 0x0000003019197824 */ /* 0x000fe200078e0226 */
[----:B------:R-:W-:Y:S02]  /*75c0*/  F2FP.F16.F32.PACK_AB R33, R33, R32 ;  /* 0x000000202121723e */ /* 0x000fe400000000ff */
[----:B------:R-:W-:Y:S02]  /*75d0*/  F2FP.F16.F32.PACK_AB R35, R35, R34 ;  /* 0x000000222323723e */ /* 0x000fe400000000ff */
[----:B------:R-:W-:Y:S02]  /*75e0*/  F2FP.F16.F32.PACK_AB R45, R45, R44 ;  /* 0x0000002c2d2d723e */ /* 0x000fe400000000ff */
[----:B------:R-:W-:Y:S01]  /*75f0*/  F2FP.F16.F32.PACK_AB R17, R17, R46 ;  /* 0x0000002e1111723e */ /* 0x000fe200000000ff */
[----:B-----5:R-:W-:-:S05]  /*7600*/  IMAD.WIDE R2, R25, 0x2, R2 ;  /* 0x0000000219027825 */ /* 0x020fca00078e0202 */
[----:B------:R-:W-:Y:S04]  /*7610*/  STG.E desc[UR36][R2.64], R33 ;  /* 0x0000002102007986 */ /* 0x000fe8000c101924 */
[----:B------:R-:W-:Y:S04]  /*7620*/  STG.E desc[UR36][R2.64+0x4], R35 ;  /* 0x0000042302007986 */ /* 0x000fe8000c101924 */
[----:B------:R-:W-:Y:S04]  /*7630*/  STG.E desc[UR36][R2.64+0x8], R45 ;  /* 0x0000082d02007986 */ /* 0x000fe8000c101924 */
[----:B------:R-:W-:Y:S01]  /*7640*/  STG.E desc[UR36][R2.64+0xc], R17 ;  /* 0x00000c1102007986 */ /* 0x000fe2000c101924 */
[----:B------:R-:W-:Y:S05]  /*7650*/  EXIT ;  /* 0x000000000000794d */ /* 0x000fea0003800000 */
.L_x_250:
[----:B------:R-:W5:Y:S01]  /*7660*/  LDC.64 R2, c[0x0][0x300] ;  /* 0x0000c000ff027b82 */ /* 0x000f620000000a00 */
[----:B------:R-:W-:Y:S01]  /*7670*/  IMAD R25, R25, 0x30, R38 ;  /* 0x0000003019197824 */ /* 0x000fe200078e0226 */
[----:B------:R-:W-:Y:S01]  /*7680*/  ULDC.64 UR4, c[0x0][0x210] ;  /* 0x0000840000047ab9 */ /* 0x000fe20000000a00 */
[----:B-----5:R-:W5:Y:S02]  /*7690*/  LDG.E R2, desc[UR36][R2.64] ;  /* 0x0000002402027981 */ /* 0x020f64000c1e1900 */
[C---:B-----5:R-:W-:Y:S01]  /*76a0*/  FMUL.FTZ R33, R2.reuse, R33 ;  /* 0x0000002102217220 */ /* 0x060fe20000410000 */
[C---:B------:R-:W-:Y:S01]  /*76b0*/  FMUL.FTZ R34, R2.reuse, R34 ;  /* 0x0000002202227220 */ /* 0x040fe20000410000 */
[C---:B------:R-:W-:Y:S01]  /*76c0*/  FMUL.FTZ R35, R2.reuse, R35 ;  /* 0x0000002302237220 */ /* 0x040fe20000410000 */
[C---:B------:R-:W-:Y:S01]  /*76d0*/  FMUL.FTZ R44, R2.reuse, R44 ;  /* 0x0000002c022c7220 */ /* 0x040fe20000410000 */
[C---:B------:R-:W-:Y:S01]  /*76e0*/  FMUL.FTZ R32, R2.reuse, R32 ;  /* 0x0000002002207220 */ /* 0x040fe20000410000 */
[C---:B------:R-:W-:Y:S01]  /*76f0*/  FMUL.FTZ R45, R2.reuse, R45 ;  /* 0x0000002d022d7220 */ /* 0x040fe20000410000 */
[----:B------:R-:W5:Y:S01]  /*7700*/  F2I.S8.NTZ R33, R33 ;  /* 0x0000002100217305 */ /* 0x000f620000202100 */
[C---:B------:R-:W-:Y:S01]  /*7710*/  FMUL.FTZ R46, R2.reuse, R46 ;  /* 0x0000002e022e7220 */ /* 0x040fe20000410000 */
[----:B------:R-:W-:-:S06]  /*7720*/  FMUL.FTZ R2, R2, R17 ;  /* 0x0000001102027220 */ /* 0x000fcc0000410000 */
[----:B------:R-:W0:Y:S01]  /*7730*/  F2I.S8.NTZ R34, R34 ;  /* 0x0000002200227305 */ /* 0x000e220000202100 */
[----:B-----5:R-:W-:-:S07]  /*7740*/  PRMT R0, R33, 0x8880, RZ ;  /* 0x0000888021007816 */ /* 0x020fce00000000ff */
[----:B------:R-:W3:Y:S01]  /*7750*/  F2I.S8.NTZ R35, R35 ;  /* 0x0000002300237305 */ /* 0x000ee20000202100 */
[----:B------:R-:W-:Y:S02]  /*7760*/  PRMT R0, R0, 0x7710, RZ ;  /* 0x0000771000007816 */ /* 0x000fe400000000ff */
[----:B0-----:R-:W-:-:S05]  /*7770*/  PRMT R3, R34, 0x8880, RZ ;  /* 0x0000888022037816 */ /* 0x001fca00000000ff */
[----:B------:R-:W0:Y:S01]  /*7780*/  F2I.S8.NTZ R44, R44 ;  /* 0x0000002c002c7305 */ /* 0x000e220000202100 */
[----:B-1----:R-:W-:Y:S02]  /*7790*/  LOP3.LUT R9, R0, 0xff, RZ, 0xc0, !PT ;  /* 0x000000ff00097812 */ /* 0x002fe400078ec0ff */
[----:B------:R-:W-:Y:S02]  /*77a0*/  PRMT R3, R3, 0x7710, RZ ;  /* 0x0000771003037816 */ /* 0x000fe400000000ff */
[----:B------:R-:W-:Y:S02]  /*77b0*/  SHF.L.U64.HI R0, R9, 0x8, RZ ;  /* 0x0000000809007819 */ /* 0x000fe400000102ff */
[----:B---34-:R-:W-:Y:S01]  /*77c0*/  PRMT R4, R35, 0x8880, RZ ;  /* 0x0000888023047816 */ /* 0x018fe200000000ff */
[----:B------:R-:W1:Y:S01]  /*77d0*/  F2I.S8.NTZ R32, R32 ;  /* 0x0000002000207305 */ /* 0x000e620000202100 */
[----:B------:R-:W-:Y:S02]  /*77e0*/  LOP3.LUT R8, R3, 0xff, RZ, 0xc0, !PT ;  /* 0x000000ff03087812 */ /* 0x000fe400078ec0ff */
[----:B------:R-:W-:-:S02]  /*77f0*/  PRMT R4, R4, 0x7710, RZ ;  /* 0x0000771004047816 */ /* 0x000fc400000000ff */
[----:B------:R-:W-:Y:S02]  /*7800*/  SHF.L.U64.HI R7, R8, 0x10, RZ ;  /* 0x0000001008077819 */ /* 0x000fe400000102ff */
[----:B------:R-:W-:Y:S01]  /*7810*/  LOP3.LUT R6, R4, 0xff, RZ, 0xc0, !PT ;  /* 0x000000ff04067812 */ /* 0x000fe200078ec0ff */
[----:B------:R-:W3:Y:S01]  /*7820*/  F2I.S8.NTZ R45, R45 ;  /* 0x0000002d002d7305 */ /* 0x000ee20000202100 */
[----:B0-----:R-:W-:Y:S02]  /*7830*/  PRMT R3, R44, 0x8880, RZ ;  /* 0x000088802c037816 */ /* 0x001fe400000000ff */
[----:B------:R-:W-:Y:S02]  /*7840*/  SHF.L.U64.HI R4, R6, 0x18, RZ ;  /* 0x0000001806047819 */ /* 0x000fe400000102ff */
[----:B------:R-:W-:Y:S02]  /*7850*/  PRMT R3, R3, 0x7710, RZ ;  /* 0x0000771003037816 */ /* 0x000fe400000000ff */
[----:B-1----:R-:W-:Y:S01]  /*7860*/  PRMT R32, R32, 0x8880, RZ ;  /* 0x0000888020207816 */ /* 0x002fe200000000ff */
[----:B------:R-:W0:Y:S01]  /*7870*/  F2I.S8.NTZ R46, R46 ;  /* 0x0000002e002e7305 */ /* 0x000e220000202100 */
[----:B------:R-:W-:Y:S01]  /*7880*/  LOP3.LUT R4, R4, R7, R0, 0xfe, !PT ;  /* 0x0000000704047212 */ /* 0x000fe200078efe00 */
[----:B------:R-:W-:Y:S01]  /*7890*/  IMAD.U32 R7, R8, 0x10000, RZ ;  /* 0x0001000008077824 */ /* 0x000fe200078e00ff */
[----:B------:R-:W-:-:S02]  /*78a0*/  PRMT R0, R32, 0x7710, RZ ;  /* 0x0000771020007816 */ /* 0x000fc400000000ff */
[----:B------:R-:W-:Y:S02]  /*78b0*/  LOP3.LUT R3, R3, 0xff, RZ, 0xc0, !PT ;  /* 0x000000ff03037812 */ /* 0x000fe400078ec0ff */
[----:B---3--:R-:W-:Y:S01]  /*78c0*/  PRMT R45, R45, 0x8880, RZ ;  /* 0x000088802d2d7816 */ /* 0x008fe200000000ff */
[----:B------:R1:W3:Y:S01]  /*78d0*/  F2I.S8.NTZ R5, R2 ;  /* 0x0000000200057305 */ /* 0x0002e20000202100 */
[----:B------:R-:W-:Y:S02]  /*78e0*/  PRMT R10, R0, 0x6540, R9 ;  /* 0x00006540000a7816 */ /* 0x000fe40000000009 */
[----:B------:R-:W-:Y:S02]  /*78f0*/  LOP3.LUT R3, R3, 0xffffff00, R4, 0xf8, !PT ;  /* 0xffffff0003037812 */ /* 0x000fe400078ef804 */
[----:B------:R-:W-:Y:S02]  /*7900*/  LOP3.LUT R7, R7, 0xff00ffff, R10, 0xf8, !PT ;  /* 0xff00ffff07077812 */ /* 0x000fe400078ef80a */
[----:B0-----:R-:W-:-:S02]  /*7910*/  PRMT R46, R46, 0x8880, RZ ;  /* 0x000088802e2e7816 */ /* 0x001fc400000000ff */
[----:B-1----:R-:W-:Y:S02]  /*7920*/  PRMT R2, R45, 0x7710, RZ ;  /* 0x000077102d027816 */ /* 0x002fe400000000ff */
[----:B------:R-:W-:Y:S02]  /*7930*/  PRMT R0, R46, 0x7710, RZ ;  /* 0x000077102e007816 */ /* 0x000fe400000000ff */
[----:B------:R-:W-:Y:S02]  /*7940*/  PRMT R2, R2, 0x7604, RZ ;  /* 0x0000760402027816 */ /* 0x000fe400000000ff */
[----:B------:R-:W-:Y:S02]  /*7950*/  PRMT R0, R0, 0x7054, RZ ;  /* 0x0000705400007816 */ /* 0x000fe400000000ff */
[----:B------:R-:W-:Y:S02]  /*7960*/  LOP3.LUT R3, R2, 0xffff00ff, R3, 0xf8, !PT ;  /* 0xffff00ff02037812 */ /* 0x000fe400078ef803 */
[----:B---3--:R-:W-:-:S02]  /*7970*/  PRMT R5, R5, 0x8880, RZ ;  /* 0x0000888005057816 */ /* 0x008fc400000000ff */
[----:B------:R-:W-:Y:S02]  /*7980*/  LOP3.LUT R3, R0, 0xff00ffff, R3, 0xf8, !PT ;  /* 0xff00ffff00037812 */ /* 0x000fe400078ef803 */
[----:B------:R-:W-:Y:S02]  /*7990*/  IADD3 R4, P0, R25, UR4, RZ ;  /* 0x0000000419047c10 */ /* 0x000fe4000ff1e0ff */
[----:B------:R-:W-:Y:S02]  /*79a0*/  PRMT R0, R5, 0x7710, RZ ;  /* 0x0000771005007816 */ /* 0x000fe400000000ff */
[----:B------:R-:W-:Y:S02]  /*79b0*/  PRMT R2, R7, 0x4210, R6 ;  /* 0x0000421007027816 */ /* 0x000fe40000000006 */
[----:B------:R-:W-:Y:S02]  /*79c0*/  LEA.HI.X.SX32 R5, R25, UR5, 0x1, P0 ;  /* 0x0000000519057c11 */ /* 0x000fe400080f0eff */
[----:B------:R-:W-:-:S05]  /*79d0*/  PRMT R3, R3, 0x4210, R0 ;  /* 0x0000421003037816 */ /* 0x000fca0000000000 */
[----:B------:R-:W-:Y:S01]  /*79e0*/  STG.E.64 desc[UR36][R4.64], R2 ;  /* 0x0000000204007986 */ /* 0x000fe2000c101b24 */
[----:B------:R-:W-:Y:S05]  /*79f0*/  EXIT ;  /* 0x000000000000794d */ /* 0x000fea0003800000 */
.L_x_150:
[----:B------:R-:W-:Y:S01]  /*7a00*/  HFMA2.MMA R12, -RZ, RZ, 0, 9.5367431640625e-07 ;  /* 0x00000010ff0c7435 */ /* 0x000fe200000001ff */
[----:B------:R-:W-:Y:S01]  /*7a10*/  IMAD.MOV.U32 R11, RZ, RZ, 0x1f ;  /* 0x0000001fff0b7424 */ /* 0x000fe200078e00ff */
[----:B------:R-:W-:-:S09]  /*7a20*/  MOV R15, 0xffffffff ;  /* 0xffffffff000f7802 */ /* 0x000fd20000000f00 */
[----:B-12--5:R-:W-:Y:S05]  /*7a30*/  WARPSYNC.COLLECTIVE R15, `(.L_x_251) ;  /* 0x000000000f087348 */ /* 0x026fea0003c00000 */
[----:B------:R0:W3:Y:S02]  /*7a40*/  SHFL.BFLY P6, R14, R13, R12, R11 ;  /* 0x0c00000c0d0e7389 */ /* 0x0000e400000c000b */
[----:B0123-5:R-:W-:Y:S01]  /*7a50*/  ENDCOLLECTIVE ;  /* 0x000000000000791b */ /* 0x02ffe20003800000 */
.L_x_251:
[----:B------:R-:W-:Y:S01]  /*7a60*/  HFMA2.MMA R12, -RZ, RZ, 0, 4.76837158203125e-07 ;  /* 0x00000008ff0c7435 */ /* 0x000fe200000001ff */
[----:B------:R-:W-:-:S04]  /*7a70*/  FADD.FTZ R0, R13, R14 ;  /* 0x0000000e0d007221 */ /* 0x000fc80000010000 */
[----:B------:R-:W-:-:S07]  /*7a80*/  IMAD.MOV.U32 R13, RZ, RZ, R0 ;  /* 0x000000ffff0d7224 */ /* 0x000fce00078e0000 */
[----:B------:R-:W-:Y:S05]  /*7a90*/  WARPSYNC.COLLECTIVE R15, `(.L_x_252) ;  /* 0x000000000f087348 */ /* 0x000fea0003c00000 */
[----:B------:R0:W1:Y:S02]  /*7aa0*/  SHFL.BFLY P6, R14, R13, R12, R11 ;  /* 0x0c00000c0d0e7389 */ /* 0x00006400000c000b */
[----:B01----:R-:W-:Y:S01]  /*7ab0*/  ENDCOLLECTIVE ;  /* 0x000000000000791b */ /* 0x003fe20003800000 */
.L_x_252:
[----:B------:R-:W-:Y:S01]  /*7ac0*/  MOV R12, 0x4 ;  /* 0x00000004000c7802 */ /* 0x000fe20000000f00 */
[----:B------:R-:W-:-:S04]  /*7ad0*/  FADD.FTZ R3, R0, R14 ;  /* 0x0000000e00037221 */ /* 0x000fc80000010000 */
[----:B------:R-:W-:-:S07]  /*7ae0*/  IMAD.MOV.U32 R13, RZ, RZ, R3 ;  /* 0x000000ffff0d7224 */ /* 0x000fce00078e0003 */
[----:B------:R-:W-:Y:S05]  /*7af0*/  WARPSYNC.COLLECTIVE R15, `(.L_x_253) ;  /* 0x000000000f087348 */ /* 0x000fea0003c00000 */
[----:B------:R0:W1:Y:S02]  /*7b00*/  SHFL.BFLY P6, R14, R13, R12, R11 ;  /* 0x0c00000c0d0e7389 */ /* 0x00006400000c000b */
[----:B01----:R-:W-:Y:S01]  /*7b10*/  ENDCOLLECTIVE ;  /* 0x000000000000791b */ /* 0x003fe20003800000 */
.L_x_253:
[----:B------:R-:W-:Y:S01]  /*7b20*/  HFMA2.MMA R12, -RZ, RZ, 0, 1.1920928955078125e-07 ;  /* 0x00000002ff0c7435 */ /* 0x000fe200000001ff */
[----:B------:R-:W-:-:S04]  /*7b30*/  FADD.FTZ R4, R3, R14 ;  /* 0x0000000e03047221 */ /* 0x000fc80000010000 */
[----:B------:R-:W-:-:S07]  /*7b40*/  IMAD.MOV.U32 R13, RZ, RZ, R4 ;  /* 0x000000ffff0d7224 */ /* 0x000fce00078e0004 */
[----:B------:R-:W-:Y:S05]  /*7b50*/  WARPSYNC.COLLECTIVE R15, `(.L_x_254) ;  /* 0x000000000f087348 */ /* 0x000fea0003c00000 */
[----:B------:R0:W1:Y:S02]  /*7b60*/  SHFL.BFLY P6, R14, R13, R12, R11 ;  /* 0x0c00000c0d0e7389 */ /* 0x00006400000c000b */
[----:B01----:R-:W-:Y:S01]  /*7b70*/  ENDCOLLECTIVE ;  /* 0x000000000000791b */ /* 0x003fe20003800000 */
.L_x_254:
[----:B------:R-:W-:Y:S01]  /*7b80*/  MOV R12, 0x1 ;  /* 0x00000001000c7802 */ /* 0x000fe20000000f00 */
[----:B------:R-:W-:-:S04]  /*7b90*/  FADD.FTZ R5, R4, R14 ;  /* 0x0000000e04057221 */ /* 0x000fc80000010000 */
[----:B------:R-:W-:-:S07]  /*7ba0*/  IMAD.MOV.U32 R13, RZ, RZ, R5 ;  /* 0x000000ffff0d7224 */ /* 0x000fce00078e0005 */
[----:B------:R-:W-:Y:S05]  /*7bb0*/  WARPSYNC.COLLECTIVE R15, `(.L_x_255) ;  /* 0x000000000f087348 */ /* 0x000fea0003c00000 */
[----:B------:R0:W1:Y:S02]  /*7bc0*/  SHFL.BFLY P6, R14, R13, R12, R11 ;  /* 0x0c00000c0d0e7389 */ /* 0x00006400000c000b */
[----:B01----:R-:W-:Y:S01]  /*7bd0*/  ENDCOLLECTIVE ;  /* 0x000000000000791b */ /* 0x003fe20003800000 */
.L_x_255:
[----:B------:R-:W-:Y:S05]  /*7be0*/  BRA `(.L_x_256) ;  /* 0xffffff9c00a07947 */ /* 0x000fea000383ffff */
.L_x_171:
[----:B------:R-:W-:Y:S01]  /*7bf0*/  BSSY B1, `(.L_x_257) ;  /* 0x0000007000017945 */ /* 0x000fe20003800000 */
[----:B------:R-:W-:Y:S01]  /*7c00*/  IMAD.MOV.U32 R12, RZ, RZ, 0x1 ;  /* 0x00000001ff0c7424 */ /* 0x000fe200078e00ff */
[----:B------:R-:W-:Y:S01]  /*7c10*/  MOV R11, 0x1f ;  /* 0x0000001f000b7802 */ /* 0x000fe20000000f00 */
[----:B------:R-:W-:-:S07]  /*7c20*/  IMAD.MOV.U32 R15, RZ, RZ, -0x1 ;  /* 0xffffffffff0f7424 */ /* 0x000fce00078e00ff */
[----:B----4-:R-:W-:Y:S05]  /*7c30*/  WARPSYNC.COLLECTIVE R15, `(.L_x_258) ;  /* 0x000000000f087348 */ /* 0x010fea0003c00000 */
[----:B------:R0:W1:Y:S02]  /*7c40*/  SHFL.BFLY P6, R14, R13, R12, R11 ;  /* 0x0c00000c0d0e7389 */ /* 0x00006400000c000b */
[----:B01--4-:R-:W-:Y:S01]  /*7c50*/  ENDCOLLECTIVE ;  /* 0x000000000000791b */ /* 0x013fe20003800000 */
.L_x_258:
[----:B------:R-:W-:Y:S05]  /*7c60*/  BSYNC B1 ;  /* 0x0000000000017941 */ /* 0x000fea0003800000 */
.L_x_257:
[----:B------:R-:W-:Y:S05]  /*7c70*/  BRA `(.L_x_259) ;  /* 0xffffffb800547947 */ /* 0x000fea000383ffff */
.L_x_175:
[----:B-1----:R-:W-:Y:S01]  /*7c80*/  HFMA2.MMA R11, -RZ, RZ, 0, 1.847743988037109375e-06 ;  /* 0x0000001fff0b7435 */ /* 0x002fe200000001ff */
[----:B------:R-:W-:Y:S01]  /*7c90*/  BSSY B0, `(.L_x_260) ;  /* 0x0000007000007945 */ /* 0x000fe20003800000 */
[----:B0-----:R-:W-:Y:S01]  /*7ca0*/  MOV R13, R77 ;  /* 0x0000004d000d7202 */ /* 0x001fe20000000f00 */
[----:B------:R-:W-:Y:S02]  /*7cb0*/  IMAD.MOV.U32 R12, RZ, RZ, 0x10 ;  /* 0x00000010ff0c7424 */ /* 0x000fe400078e00ff */
[----:B------:R-:W-:-:S07]  /*7cc0*/  IMAD.MOV.U32 R15, RZ, RZ, -0x1 ;  /* 0xffffffffff0f7424 */ /* 0x000fce00078e00ff */
[----:B--2-45:R-:W-:Y:S05]  /*7cd0*/  WARPSYNC.COLLECTIVE R15, `(.L_x_261) ;  /* 0x000000000f087348 */ /* 0x034fea0003c00000 */
[----:B------:R0:W1:Y:S02]  /*7ce0*/  SHFL.BFLY P6, R14, R13, R12, R11 ;  /* 0x0c00000c0d0e7389 */ /* 0x00006400000c000b */
[----:B012-45:R-:W-:Y:S01]  /*7cf0*/  ENDCOLLECTIVE ;  /* 0x000000000000791b */ /* 0x037fe20003800000 */
.L_x_261:
[----:B------:R-:W-:Y:S05]  /*7d00*/  BSYNC B0 ;  /* 0x0000000000007941 */ /* 0x000fea0003800000 */
.L_x_260:
[----:B------:R-:W-:Y:S01]  /*7d10*/  FMNMX.FTZ R13, R14, R77, !PT ;  /* 0x0000004d0e0d7209 */ /* 0x000fe20007810000 */
[----:B------:R-:W-:Y:S01]  /*7d20*/  IMAD.MOV.U32 R11, RZ, RZ, 0x1f ;  /* 0x0000001fff0b7424 */ /* 0x000fe200078e00ff */
[----:B------:R-:W-:Y:S02]  /*7d30*/  MOV R12, 0x8 ;  /* 0x00000008000c7802 */ /* 0x000fe40000000f00 */
[----:B------:R-:W-:-:S07]  /*7d40*/  MOV R15, 0xffffffff ;  /* 0xffffffff000f7802 */ /* 0x000fce0000000f00 */
[----:B------:R-:W-:Y:S05]  /*7d50*/  WARPSYNC.COLLECTIVE R15, `(.L_x_262) ;  /* 0x000000000f087348 */ /* 0x000fea0003c00000 */
[----:B------:R0:W1:Y:S02]  /*7d60*/  SHFL.BFLY P6, R14, R13, R12, R11 ;  /* 0x0c00000c0d0e7389 */ /* 0x00006400000c000b */
[----:B01----:R-:W-:Y:S01]  /*7d70*/  ENDCOLLECTIVE ;  /* 0x000000000000791b */ /* 0x003fe20003800000 */
.L_x_262:
[----:B------:R-:W-:Y:S01]  /*7d80*/  HFMA2.MMA R12, -RZ, RZ, 0, 2.384185791015625e-07 ;  /* 0x00000004ff0c7435 */ /* 0x000fe200000001ff */
[----:B------:R-:W-:-:S05]  /*7d90*/  FMNMX.FTZ R0, R13, R14, !PT ;  /* 0x0000000e0d007209 */ /* 0x000fca0007810000 */
[----:B------:R-:W-:-:S07]  /*7da0*/  IMAD.MOV.U32 R13, RZ, RZ, R0 ;  /* 0x000000ffff0d7224 */ /* 0x000fce00078e0000 */
[----:B------:R-:W-:Y:S05]  /*7db0*/  WARPSYNC.COLLECTIVE R15, `(.L_x_263) ;  /* 0x000000000f087348 */ /* 0x000fea0003c00000 */
[----:B------:R0:W1:Y:S02]  /*7dc0*/  SHFL.BFLY P6, R14, R13, R12, R11 ;  /* 0x0c00000c0d0e7389 */ /* 0x00006400000c000b */
[----:B01----:R-:W-:Y:S01]  /*7dd0*/  ENDCOLLECTIVE ;  /* 0x000000000000791b */ /* 0x003fe20003800000 */
.L_x_263:
[----:B------:R-:W-:Y:S02]  /*7de0*/  MOV R12, 0x2 ;  /* 0x00000002000c7802 */ /* 0x000fe40000000f00 */
[----:B------:R-:W-:-:S05]  /*7df0*/  FMNMX.FTZ R5, R0, R14, !PT ;  /* 0x0000000e00057209 */ /* 0x000fca0007810000 */
[----:B------:R-:W-:-:S07]  /*7e00*/  IMAD.MOV.U32 R13, RZ, RZ, R5 ;  /* 0x000000ffff0d7224 */ /* 0x000fce00078e0005 */
[----:B------:R-:W-:Y:S05]  /*7e10*/  WARPSYNC.COLLECTIVE R15, `(.L_x_264) ;  /* 0x000000000f087348 */ /* 0x000fea0003c00000 */
[----:B------:R0:W1:Y:S02]  /*7e20*/  SHFL.BFLY P6, R14, R13, R12, R11 ;  /* 0x0c00000c0d0e7389 */ /* 0x00006400000c000b */
[----:B01----:R-:W-:Y:S01]  /*7e30*/  ENDCOLLECTIVE ;  /* 0x000000000000791b */ /* 0x003fe20003800000 */
.L_x_264:
[----:B------:R-:W-:Y:S05]  /*7e40*/  BRA `(.L_x_265) ;  /* 0xffffffb800a47947 */ /* 0x000fea000383ffff */
.L_x_266:
        /* <DEDUP_REMOVED lines=11> */
.L_x_2840:


//--------------------- .text._ZN4mmha33masked_multihead_attention_kernelItLi48ELi64ELi4ELi8ELi64ELb1ELb1EEEv26Multihead_attention_paramsIT_XT5_EE --------------------------
	.section	.text._ZN4mmha33masked_multihead_attention_kernelItLi48ELi64ELi4ELi8ELi64ELb1ELb1EEEv26Multihead_attention_paramsIT_XT5_EE,"ax",@progbits
	.align	128
        .global         _ZN4mmha33masked_multihead_attention_kernelItLi48ELi64ELi4ELi8ELi64ELb1ELb1EEEv26Multihead_attention_paramsIT_XT5_EE
        .type           _ZN4mmha33masked_multihead_attention_kernelItLi48ELi64ELi4ELi8ELi64ELb1ELb1EEEv26Multihead_attention_paramsIT_XT5_EE,@function
        .size           _ZN4mmha33masked_multihead_attention_kernelItLi48ELi64ELi4ELi8ELi64ELb1ELb1EEEv26Multihead_attention_paramsIT_XT5_EE,(.L_x_2841 - _ZN4mmha33masked_multihead_attention_kernelItLi48ELi64ELi4ELi8ELi64ELb1ELb1EEEv26Multihead_attention_paramsIT_XT5_EE)
        .other          _ZN4mmha33masked_multihead_attention_kernelItLi48ELi64ELi4ELi8ELi64ELb1ELb1EEEv26Multihead_attention_paramsIT_XT5_EE,@"STO_CUDA_ENTRY STV_DEFAULT"
_ZN4mmha33masked_multihead_attention_kernelItLi48ELi64ELi4ELi8ELi64ELb1ELb1EEEv26Multihead_attention_paramsIT_XT5_EE:
.text._ZN4mmha33masked_multihead_attention_kernelItLi48ELi64ELi4ELi8ELi64ELb1ELb1EEEv26Multihead_attention_paramsIT_XT5_EE:
        /* <DEDUP_REMOVED lines=18> */
.L_x_267:
[----:B------:R-:W0:Y:S01]  /*0120*/  LDC R9, c[0x0][0x280] ;  /* 0x0000a000ff097b82 */ /* 0x000e220000000800 */
[----:B------:R-:W-:-:S07]  /*0130*/  MOV R16, RZ ;  /* 0x000000ff00107202 */ /* 0x000fce0000000f00 */
[----:B------:R-:W1:Y:S08]  /*0140*/  LDC.64 R10, c[0x0][0x2f0] ;  /* 0x0000bc00ff0a7b82 */ /* 0x000e700000000a00 */
[----:B------:R-:W2:Y:S01]  /*0150*/  LDC R29, c[0x0][0x29c] ;  /* 0x0000a700ff1d7b82 */ /* 0x000ea20000000800 */
[----:B------:R-:W3:Y:S01]  /*0160*/  S2R R25, SR_TID.X ;  /* 0x0000000000197919 */ /* 0x000ee20000002100 */
[----:B------:R-:W4:Y:S06]  /*0170*/  S2R R19, SR_CTAID.X ;  /* 0x0000000000137919 */ /* 0x000f2c0000002500 */
[----:B------:R-:W4:Y:S01]  /*0180*/  S2UR UR39, SR_CgaCtaId ;  /* 0x00000000002779c3 */ /* 0x000f220000008800 */
[----:B0-----:R-:W-:Y:S01]  /*0190*/  IABS R3, R9 ;  /* 0x0000000900037213 */ /* 0x001fe20000000000 */
[----:B------:R-:W-:Y:S01]  /*01a0*/  UMOV UR4, 0x400 ;  /* 0x0000040000047882 */ /* 0x000fe20000000000 */
[----:B------:R-:W-:-:S02]  /*01b0*/  ULDC UR7, c[0x0][0x288] ;  /* 0x0000a20000077ab9 */ /* 0x000fc40000000800 */
[----:B------:R-:W0:Y:S01]  /*01c0*/  I2F.RP R0, R3 ;  /* 0x0000000300007306 */ /* 0x000e220000209400 */
[----:B-1----:R-:W-:-:S04]  /*01d0*/  ISETP.NE.U32.AND P0, PT, R10, RZ, PT ;  /* 0x000000ff0a00720c */ /* 0x002fc80003f05070 */
[----:B------:R-:W-:-:S04]  /*01e0*/  ISETP.NE.AND.EX P0, PT, R11, RZ, PT, P0 ;  /* 0x000000ff0b00720c */ /* 0x000fc80003f05300 */
[----:B--2---:R-:W-:Y:S01]  /*01f0*/  ISETP.EQ.AND P3, PT, R29, RZ, P0 ;  /* 0x000000ff1d00720c */ /* 0x004fe20000762270 */
[----:B0-----:R-:W0:Y:S01]  /*0200*/  MUFU.RCP R0, R0 ;  /* 0x0000000000007308 */ /* 0x001e220000001000 */
[----:B------:R-:W-:Y:S01]  /*0210*/  UIADD3 UR4, UR4, 0x110, URZ ;  /* 0x0000011004047890 */ /* 0x000fe2000fffe03f */
[----:B------:R-:W-:Y:S01]  /*0220*/  BSSY B0, `(.L_x_268) ;  /* 0x000003a000007945 */ /* 0x000fe20003800000 */
[----:B------:R-:W-:Y:S01]  /*0230*/  P2R R18, PR, RZ, 0x8 ;  /* 0x00000008ff127803 */ /* 0x000fe20000000000 */
[----:B0-----:R-:W-:-:S04]  /*0240*/  VIADD R4, R0, 0xffffffe ;  /* 0x0ffffffe00047836 */ /* 0x001fc80000000000 */
[----:B------:R0:W1:Y:S02]  /*0250*/  F2I.FTZ.U32.TRUNC.NTZ R5, R4 ;  /* 0x0000000400057305 */ /* 0x000064000021f000 */
[----:B0-----:R-:W-:Y:S01]  /*0260*/  HFMA2.MMA R4, -RZ, RZ, 0, 0 ;  /* 0x00000000ff047435 */ /* 0x001fe200000001ff */
[----:B-1----:R-:W-:-:S04]  /*0270*/  IMAD.MOV R6, RZ, RZ, -R5 ;  /* 0x000000ffff067224 */ /* 0x002fc800078e0a05 */
[----:B------:R-:W-:Y:S01]  /*0280*/  IMAD R7, R6, R3, RZ ;  /* 0x0000000306077224 */ /* 0x000fe200078e02ff */
[----:B------:R-:W-:-:S04]  /*0290*/  IABS R6, R2 ;  /* 0x0000000200067213 */ /* 0x000fc80000000000 */
[----:B------:R-:W-:-:S06]  /*02a0*/  IMAD.HI.U32 R5, R5, R7, R4 ;  /* 0x0000000705057227 */ /* 0x000fcc00078e0004 */
[----:B------:R-:W-:Y:S02]  /*02b0*/  IMAD.HI.U32 R26, R5, R6, RZ ;  /* 0x00000006051a7227 */ /* 0x000fe400078e00ff */
[----:B------:R-:W0:Y:S02]  /*02c0*/  LDC.64 R4, c[0x0][0x328] ;  /* 0x0000ca00ff047b82 */ /* 0x000e240000000a00 */
[----:B------:R-:W-:-:S04]  /*02d0*/  IMAD.MOV R0, RZ, RZ, -R26 ;  /* 0x000000ffff007224 */ /* 0x000fc800078e0a1a */
[C---:B------:R-:W-:Y:S02]  /*02e0*/  IMAD R0, R3.reuse, R0, R6 ;  /* 0x0000000003007224 */ /* 0x040fe400078e0206 */
[----:B------:R-:W1:Y:S03]  /*02f0*/  @P3 LDC.64 R6, c[0x0][0x2f0] ;  /* 0x0000bc00ff063b82 */ /* 0x000e660000000a00 */
[----:B------:R-:W-:-:S13]  /*0300*/  ISETP.GT.U32.AND P1, PT, R3, R0, PT ;  /* 0x000000000300720c */ /* 0x000fda0003f24070 */
[----:B------:R-:W-:Y:S01]  /*0310*/  @!P1 IMAD.IADD R0, R0, 0x1, -R3 ;  /* 0x0000000100009824 */ /* 0x000fe200078e0a03 */
[----:B------:R-:W-:Y:S01]  /*0320*/  @!P1 IADD3 R26, R26, 0x1, RZ ;  /* 0x000000011a1a9810 */ /* 0x000fe20007ffe0ff */
[----:B0-----:R-:W-:Y:S01]  /*0330*/  IMAD.WIDE R4, R2, 0x4, R4 ;  /* 0x0000000402047825 */ /* 0x001fe200078e0204 */
[----:B------:R-:W-:Y:S02]  /*0340*/  ISETP.NE.AND P1, PT, R9, RZ, PT ;  /* 0x000000ff0900720c */ /* 0x000fe40003f25270 */
[----:B------:R-:W-:Y:S02]  /*0350*/  ISETP.GE.U32.AND P0, PT, R0, R3, PT ;  /* 0x000000030000720c */ /* 0x000fe40003f06070 */
[C---:B------:R-:W-:Y:S02]  /*0360*/  LOP3.LUT R0, R2.reuse, R9, RZ, 0x3c, !PT ;  /* 0x0000000902007212 */ /* 0x040fe400078e3cff */
[----:B---3--:R-:W-:Y:S01]  /*0370*/  ISETP.GT.AND P4, PT, R25, 0x17, PT ;  /* 0x000000171900780c */ /* 0x008fe20003f84270 */
[----:B----4-:R-:W-:Y:S01]  /*0380*/  IMAD R27, R2, UR7, R19 ;  /* 0x00000007021b7c24 */ /* 0x010fe2000f8e0213 */
[----:B------:R-:W-:Y:S01]  /*0390*/  ISETP.GE.AND P2, PT, R0, RZ, PT ;  /* 0x000000ff0000720c */ /* 0x000fe20003f46270 */
[----:B------:R-:W-:Y:S01]  /*03a0*/  IMAD R15, R19, 0x30, RZ ;  /* 0x00000030130f7824 */ /* 0x000fe200078e02ff */
[----:B------:R-:W0:Y:S01]  /*03b0*/  LDC R0, c[0x0][0x278] ;  /* 0x00009e00ff007b82 */ /* 0x000e220000000800 */
[----:B------:R-:W-:Y:S01]  /*03c0*/  ULEA UR39, UR39, UR4, 0x18 ;  /* 0x0000000427277291 */ /* 0x000fe2000f8ec03f */
[----:B------:R2:W5:Y:S03]  /*03d0*/  LDG.E R12, desc[UR36][R4.64] ;  /* 0x00000024040c7981 */ /* 0x000566000c1e1900 */
[----:B------:R-:W-:-:S06]  /*03e0*/  @P0 VIADD R26, R26, 0x1 ;  /* 0x000000011a1a0836 */ /* 0x000fcc0000000000 */
[----:B------:R-:W-:Y:S01]  /*03f0*/  @!P2 IMAD.MOV R26, RZ, RZ, -R26 ;  /* 0x000000ffff1aa224 */ /* 0x000fe200078e0a1a */
[----:B------:R-:W-:-:S05]  /*0400*/  @!P1 LOP3.LUT R26, RZ, R9, RZ, 0x33, !PT ;  /* 0x00000009ff1a9212 */ /* 0x000fca00078e33ff */
[----:B-1----:R-:W-:-:S05]  /*0410*/  @P3 IMAD.WIDE R6, R26, 0x4, R6 ;  /* 0x000000041a063825 */ /* 0x002fca00078e0206 */
[----:B------:R1:W5:Y:S01]  /*0420*/  @P3 LDG.E R16, desc[UR36][R6.64] ;  /* 0x0000002406103981 */ /* 0x000362000c1e1900 */
[----:B------:R-:W-:Y:S01]  /*0430*/  IMAD R27, R27, 0x30, RZ ;  /* 0x000000301b1b7824 */ /* 0x000fe200078e02ff */
[----:B0-----:R-:W-:Y:S01]  /*0440*/  ISETP.NE.AND P0, PT, R0, RZ, PT ;  /* 0x000000ff0000720c */ /* 0x001fe20003f05270 */
[----:B--2---:R-:W-:Y:S01]  /*0450*/  IMAD R4, R2, R0, R15 ;  /* 0x0000000002047224 */ /* 0x004fe200078e020f */
[----:B------:R-:W-:Y:S01]  /*0460*/  UIADD3 UR38, UR5, UR39, URZ ;  /* 0x0000002705267290 */ /* 0x000fe2000fffe03f */
[----:B------:R-:W-:Y:S02]  /*0470*/  IMAD.MOV.U32 R3, RZ, RZ, RZ ;  /* 0x000000ffff037224 */ /* 0x000fe400078e00ff */
[----:B------:R-:W-:Y:S01]  /*0480*/  IMAD.SHL.U32 R0, R25, 0x2, RZ ;  /* 0x0000000219007824 */ /* 0x000fe200078e00ff */
[----:B------:R-:W-:Y:S01]  /*0490*/  SEL R5, R27, R4, !P0 ;  /* 0x000000041b057207 */ /* 0x000fe20004000000 */
[----:B-1----:R-:W-:Y:S07]  /*04a0*/  @P4 BRA `(.L_x_269) ;  /* 0x0000000000444947 */ /* 0x002fee0003800000 */
[----:B------:R-:W0:Y:S02]  /*04b0*/  LDC R3, c[0x0][0x308] ;  /* 0x0000c200ff037b82 */ /* 0x000e240000000800 */
[----:B0-----:R-:W-:Y:S02]  /*04c0*/  ISETP.NE.AND P0, PT, R3, 0x2, PT ;  /* 0x000000020300780c */ /* 0x001fe40003f05270 */
[----:B------:R-:W-:-:S11]  /*04d0*/  IADD3 R3, R5, R0, RZ ;  /* 0x0000000005037210 */ /* 0x000fd60007ffe0ff */
        /* <DEDUP_REMOVED lines=14> */
.L_x_269:
[----:B------:R-:W-:Y:S05]  /*05c0*/  BSYNC B0 ;  /* 0x0000000000007941 */ /* 0x000fea0003800000 */
.L_x_268:
[----:B------:R-:W-:Y:S01]  /*05d0*/  ULDC.64 UR4, c[0x0][0x230] ;  /* 0x00008c0000047ab9 */ /* 0x000fe20000000a00 */
[----:B-----5:R-:W-:Y:S01]  /*05e0*/  R2UR UR40, R12 ;  /* 0x000000000c2872ca */ /* 0x020fe200000e0000 */
[----:B------:R-:W0:Y:S01]  /*05f0*/  @!P4 LDC.64 R10, c[0x0][0x248] ;  /* 0x00009200ff0acb82 */ /* 0x000e220000000a00 */
[----:B------:R-:W-:Y:S02]  /*0600*/  ISETP.EQ.U32.AND P0, PT, RZ, UR4, PT ;  /* 0x00000004ff007c0c */ /* 0x000fe4000bf02070 */
[----:B------:R-:W-:Y:S02]  /*0610*/  CS2R R30, SRZ ;  /* 0x00000000001e7805 */ /* 0x000fe4000001ff00 */
[----:B------:R-:W-:Y:S02]  /*0620*/  SHF.R.S32.HI R6, RZ, 0x1f, R25 ;  /* 0x0000001fff067819 */ /* 0x000fe40000011419 */
[----:B------:R-:W-:Y:S01]  /*0630*/  ISETP.EQ.OR.EX P0, PT, RZ, UR5, P4, P0 ;  /* 0x00000005ff007c0c */ /* 0x000fe2000a702700 */
[----:B------:R-:W-:Y:S01]  /*0640*/  ULDC.64 UR4, c[0x0][0x220] ;  /* 0x0000880000047ab9 */ /* 0x000fe20000000a00 */
[----:B------:R-:W-:Y:S01]  /*0650*/  ISETP.LT.AND P2, PT, R25, 0x20, P3 ;  /* 0x000000201900780c */ /* 0x000fe20001f41270 */
[----:B------:R-:W1:Y:S01]  /*0660*/  LDC.64 R4, c[0x0][0x2a8] ;  /* 0x0000aa00ff047b82 */ /* 0x000e620000000a00 */
[----:B------:R-:W-:-:S02]  /*0670*/  ISETP.EQ.U32.AND P1, PT, RZ, UR4, PT ;  /* 0x00000004ff007c0c */ /* 0x000fc4000bf22070 */
[----:B------:R-:W-:Y:S01]  /*0680*/  IADD3 R15, R15, R0, RZ ;  /* 0x000000000f0f7210 */ /* 0x000fe20007ffe0ff */
[----:B------:R-:W-:Y:S01]  /*0690*/  UIADD3 UR41, UR40, -0x1, URZ ;  /* 0xffffffff28297890 */ /* 0x000fe2000fffe03f */
[----:B------:R-:W-:Y:S01]  /*06a0*/  ISETP.NE.OR P0, PT, R29, RZ, P0 ;  /* 0x000000ff1d00720c */ /* 0x000fe20000705670 */
[----:B------:R-:W-:Y:S01]  /*06b0*/  IMAD.MOV.U32 R14, RZ, RZ, RZ ;  /* 0x000000ffff0e7224 */ /* 0x000fe200078e00ff */
[----:B------:R-:W-:Y:S01]  /*06c0*/  ISETP.EQ.OR.EX P1, PT, RZ, UR5, P4, P1 ;  /* 0x00000005ff007c0c */ /* 0x000fe2000a722710 */
[----:B------:R-:W-:Y:S01]  /*06d0*/  IMAD.MOV.U32 R22, RZ, RZ, RZ ;  /* 0x000000ffff167224 */ /* 0x000fe200078e00ff */
[----:B------:R-:W-:Y:S01]  /*06e0*/  LEA.HI R6, R6, R25, RZ, 0x2 ;  /* 0x0000001906067211 */ /* 0x000fe200078f10ff */
[----:B------:R-:W-:Y:S01]  /*06f0*/  ULDC.U8 UR4, c[0x0][0x294] ;  /* 0x0000a50000047ab9 */ /* 0x000fe20000000000 */
[----:B------:R-:W-:Y:S02]  /*0700*/  MOV R17, UR41 ;  /* 0x0000002900117c02 */ /* 0x000fe40008000f00 */
[----:B------:R-:W-:-:S02]  /*0710*/  LOP3.LUT R8, R6, 0x7ffffffc, RZ, 0xc0, !PT ;  /* 0x7ffffffc06087812 */ /* 0x000fc400078ec0ff */
[----:B------:R-:W-:Y:S02]  /*0720*/  SHF.R.S32.HI R24, RZ, 0x2, R6 ;  /* 0x00000002ff187819 */ /* 0x000fe40000011406 */
[----:B------:R-:W2:Y:S01]  /*0730*/  @P2 LDC.64 R6, c[0x0][0x2e0] ;  /* 0x0000b800ff062b82 */ /* 0x000ea20000000a00 */
[----:B------:R-:W-:Y:S02]  /*0740*/  IMAD.IADD R23, R25, 0x1, -R8 ;  /* 0x0000000119177824 */ /* 0x000fe400078e0a08 */
[----:B------:R-:W-:Y:S02]  /*0750*/  IMAD R32, R24, 0x8, R27 ;  /* 0x0000000818207824 */ /* 0x000fe400078e021b */
[----:B------:R-:W-:Y:S01]  /*0760*/  IMAD.SHL.U32 R28, R23, 0x2, RZ ;  /* 0x00000002171c7824 */ /* 0x000fe200078e00ff */
[----:B-1----:R-:W-:Y:S02]  /*0770*/  ISETP.NE.U32.AND P3, PT, R4, RZ, PT ;  /* 0x000000ff0400720c */ /* 0x002fe40003f65070 */
[----:B------:R-:W1:Y:S01]  /*0780*/  @!P0 LDC.64 R12, c[0x0][0x230] ;  /* 0x00008c00ff0c8b82 */ /* 0x000e620000000a00 */
[----:B------:R-:W-:Y:S01]  /*0790*/  @!P4 IMAD R17, R17, 0x8, R28 ;  /* 0x000000081111c824 */ /* 0x000fe200078e021c */
[----:B------:R-:W-:-:S03]  /*07a0*/  ISETP.NE.AND.EX P3, PT, R5, RZ, PT, P3 ;  /* 0x000000ff0500720c */ /* 0x000fc60003f65330 */
[----:B------:R-:W-:-:S03]  /*07b0*/  @!P4 IMAD R17, R32, UR6, R17 ;  /* 0x000000062011cc24 */ /* 0x000fc6000f8e0211 */
[----:B------:R-:W3:Y:S01]  /*07c0*/  @!P1 LDC.64 R8, c[0x0][0x220] ;  /* 0x00008800ff089b82 */ /* 0x000ee20000000a00 */
[----:B0-----:R-:W-:-:S04]  /*07d0*/  @!P4 IMAD.WIDE R10, R17, 0x2, R10 ;  /* 0x00000002110ac825 */ /* 0x001fc800078e020a */
[----:B------:R-:W-:Y:S01]  /*07e0*/  @P2 IMAD R17, R16, UR7, R19 ;  /* 0x0000000710112c24 */ /* 0x000fe2000f8e0213 */
[----:B------:R0:W4:Y:S03]  /*07f0*/  @!P4 LDG.E R30, desc[UR36][R10.64] ;  /* 0x000000240a1ec981 */ /* 0x000126000c1e1900 */
[----:B------:R-:W-:-:S04]  /*0800*/  @P2 IMAD R17, R17, 0x30, R0 ;  /* 0x0000003011112824 */ /* 0x000fc800078e0200 */
[----:B--2---:R-:W-:-:S04]  /*0810*/  @P2 IMAD.WIDE R6, R17, 0x2, R6 ;  /* 0x0000000211062825 */ /* 0x004fc800078e0206 */
[C---:B-1----:R-:W-:Y:S02]  /*0820*/  @!P0 IMAD.WIDE R12, R15.reuse, 0x2, R12 ;  /* 0x000000020f0c8825 */ /* 0x042fe400078e020c */
[----:B------:R-:W2:Y:S04]  /*0830*/  @P2 LDG.E R7, desc[UR36][R6.64] ;  /* 0x0000002406072981 */ /* 0x000ea8000c1e1900 */
[----:B------:R-:W4:Y:S01]  /*0840*/  @!P0 LDG.E R31, desc[UR36][R12.64] ;  /* 0x000000240c1f8981 */ /* 0x000f22000c1e1900 */
[----:B---3--:R-:W-:-:S05]  /*0850*/  @!P1 IMAD.WIDE R8, R15, 0x2, R8 ;  /* 0x000000020f089825 */ /* 0x008fca00078e0208 */
[----:B------:R1:W3:Y:S01]  /*0860*/  @!P1 LDG.E R14, desc[UR36][R8.64] ;  /* 0x00000024080e9981 */ /* 0x0002e2000c1e1900 */
[----:B0-----:R-:W-:-:S04]  /*0870*/  MOV R10, UR6 ;  /* 0x00000006000a7c02 */ /* 0x001fc80008000f00 */
[----:B------:R-:W-:-:S04]  /*0880*/  IABS R20, R10 ;  /* 0x0000000a00147213 */ /* 0x000fc80000000000 */
[----:B------:R-:W0:Y:S08]  /*0890*/  I2F.RP R10, R20 ;  /* 0x00000014000a7306 */ /* 0x000e300000209400 */
[----:B0-----:R-:W0:Y:S02]  /*08a0*/  MUFU.RCP R10, R10 ;  /* 0x0000000a000a7308 */ /* 0x001e240000001000 */
[----:B0-----:R-:W-:-:S06]  /*08b0*/  VIADD R11, R10, 0xffffffe ;  /* 0x0ffffffe0a0b7836 */ /* 0x001fcc0000000000 */
[----:B-1----:R-:W0:Y:S01]  /*08c0*/  F2I.FTZ.U32.TRUNC.NTZ R9, R11 ;  /* 0x0000000b00097305 */ /* 0x002e22000021f000 */
[----:B------:R-:W-:Y:S01]  /*08d0*/  HFMA2.MMA R8, -RZ, RZ, 0, 0 ;  /* 0x00000000ff087435 */ /* 0x000fe200000001ff */
[----:B------:R-:W-:Y:S01]  /*08e0*/  IABS R17, UR41 ;  /* 0x0000002900117c13 */ /* 0x000fe20008000000 */
[----:B0-----:R-:W-:-:S04]  /*08f0*/  IMAD.MOV R13, RZ, RZ, -R9 ;  /* 0x000000ffff0d7224 */ /* 0x001fc800078e0a09 */
[----:B------:R-:W-:-:S04]  /*0900*/  IMAD R13, R13, R20, RZ ;  /* 0x000000140d0d7224 */ /* 0x000fc800078e02ff */
[----:B------:R-:W-:Y:S01]  /*0910*/  IMAD.HI.U32 R8, R9, R13, R8 ;  /* 0x0000000d09087227 */ /* 0x000fe200078e0008 */
[----:B------:R-:W-:Y:S01]  /*0920*/  SHF.R.S32.HI R15, RZ, 0x1f, R2 ;  /* 0x0000001fff0f7819 */ /* 0x000fe20000011402 */
[----:B------:R-:W0:Y:S04]  /*0930*/  LDC R9, c[0x0][0x290] ;  /* 0x0000a400ff097b82 */ /* 0x000e280000000800 */
[----:B------:R-:W-:-:S04]  /*0940*/  IMAD.HI.U32 R8, R8, R17, RZ ;  /* 0x0000001108087227 */ /* 0x000fc800078e00ff */
[----:B------:R-:W-:Y:S01]  /*0950*/  IMAD.MOV R8, RZ, RZ, -R8 ;  /* 0x000000ffff087224 */ /* 0x000fe200078e0a08 */
[----:B------:R-:W-:-:S03]  /*0960*/  @P3 LEA R4, P0, R2, R4, 0x2 ;  /* 0x0000000402043211 */ /* 0x000fc600078010ff */
[----:B------:R-:W-:Y:S01]  /*0970*/  IMAD R17, R20, R8, R17 ;  /* 0x0000000814117224 */ /* 0x000fe200078e0211 */
[----:B------:R-:W-:-:S04]  /*0980*/  @P3 LEA.HI.X R5, R2, R5, R15, 0x2, P0 ;  /* 0x0000000502053211 */ /* 0x000fc800000f140f */
[----:B------:R-:W-:Y:S01]  /*0990*/  ISETP.GT.U32.AND P0, PT, R20, R17, PT ;  /* 0x000000111400720c */ /* 0x000fe20003f04070 */
[----:B------:R1:W5:Y:S01]  /*09a0*/  @P3 LDG.E R22, desc[UR36][R4.64] ;  /* 0x0000002404163981 */ /* 0x000362000c1e1900 */
        /* <DEDUP_REMOVED lines=8> */
[----:B-1----:R-:W-:Y:S02]  /*0a30*/  P2R R4, PR, RZ, 0x20 ;  /* 0x00000020ff047803 */ /* 0x002fe40000000000 */
[----:B------:R-:W-:Y:S02]  /*0a40*/  @!P1 LOP3.LUT R17, RZ, UR6, RZ, 0x33, !PT ;  /* 0x00000006ff119c12 */ /* 0x000fe4000f8e33ff */
[----:B------:R-:W-:Y:S02]  /*0a50*/  P2R R4, PR, RZ, 0x8 ;  /* 0x00000008ff047803 */ /* 0x000fe40000000000 */
[----:B0-----:R-:W-:Y:S02]  /*0a60*/  ISETP.GT.AND P3, PT, R9, RZ, PT ;  /* 0x000000ff0900720c */ /* 0x001fe40003f64270 */
[----:B------:R-:W-:Y:S01]  /*0a70*/  ISETP.NE.AND P1, PT, RZ, UR4, PT ;  /* 0x00000004ff007c0c */ /* 0x000fe2000bf25270 */
[----:B------:R-:W-:Y:S01]  /*0a80*/  IMAD R26, R26, UR7, RZ ;  /* 0x000000071a1a7c24 */ /* 0x000fe2000f8e02ff */
[----:B------:R-:W-:Y:S01]  /*0a90*/  ISETP.GE.AND P0, PT, R25, 0x20, PT ;  /* 0x000000201900780c */ /* 0x000fe20003f06270 */
[----:B----4-:R-:W-:-:S04]  /*0aa0*/  @!P5 HADD2 R30, R30, R31 ;  /* 0x0000001f1e1ed230 */ /* 0x010fc80000000000 */
[----:B--2---:R-:W-:Y:S01]  /*0ab0*/  @P2 HMUL2 R30, R30, R7 ;  /* 0x000000071e1e2232 */ /* 0x004fe20000000000 */
[----:B---3--:R-:W-:-:S05]  /*0ac0*/  HFMA2.MMA R33, R3, 1, 1, R14 ;  /* 0x3c003c0003217835 */ /* 0x008fca000000000e */
        /* <DEDUP_REMOVED lines=41> */
[----:B------:R-:W-:Y:S01]  /*0d60*/  IMAD.U32 R5, RZ, RZ, UR5 ;  /* 0x00000005ff057e24 */ /* 0x000fe2000f8e00ff */
[----:B------:R-:W-:Y:S01]  /*0d70*/  ULDC.64 UR4, c[0x4][0xd0] ;  /* 0x0100340000047ab9 */ /* 0x000fe20000000a00 */
[----:B------:R-:W0:Y:S01]  /*0d80*/  LDC.64 R14, c[0x4][R14] ;  /* 0x010000000e0e7b82 */ /* 0x000e220000000a00 */
[----:B------:R-:W-:Y:S01]  /*0d90*/  HFMA2.MMA R8, -RZ, RZ, 0, 8.0049037933349609375e-05 ;  /* 0x0000053fff087435 */ /* 0x000fe200000001ff */
[----:B------:R-:W-:Y:S01]  /*0da0*/  IMAD.U32 R6, RZ, RZ, UR4 ;  /* 0x00000004ff067e24 */ /* 0x000fe2000f8e00ff */
[----:B------:R-:W-:Y:S01]  /*0db0*/  MOV R7, UR5 ;  /* 0x0000000500077c02 */ /* 0x000fe20008000f00 */
[----:B------:R-:W-:-:S02]  /*0dc0*/  IMAD.U32 R10, RZ, RZ, UR6 ;  /* 0x00000006ff0a7e24 */ /* 0x000fc4000f8e00ff */
[----:B------:R-:W-:Y:S02]  /*0dd0*/  IMAD.U32 R11, RZ, RZ, UR7 ;  /* 0x00000007ff0b7e24 */ /* 0x000fe4000f8e00ff */
[----:B------:R-:W-:Y:S02]  /*0de0*/  IMAD.MOV.U32 R12, RZ, RZ, 0x1 ;  /* 0x00000001ff0c7424 */ /* 0x000fe400078e00ff */
[----:B------:R-:W-:-:S07]  /*0df0*/  IMAD.MOV.U32 R13, RZ, RZ, RZ ;  /* 0x000000ffff0d7224 */ /* 0x000fce00078e00ff */
[----:B------:R-:W-:-:S07]  /*0e00*/  LEPC R20, `(.L_x_272) ;  /* 0x000000001014794e */ /* 0x000fce0000000000 */
[----:B0----5:R-:W-:Y:S05]  /*0e10*/  CALL.ABS.NOINC R14 ;  /* 0x000000000e007343 */ /* 0x021fea0003c00000 */
.L_x_272:
[----:B------:R-:W0:Y:S01]  /*0e20*/  LDC R7, c[0x0][0x290] ;  /* 0x0000a400ff077b82 */ /* 0x000e220000000800 */
[----:B------:R-:W-:Y:S01]  /*0e30*/  ISETP.NE.AND P6, PT, R37, RZ, PT ;  /* 0x000000ff2500720c */ /* 0x000fe20003fc5270 */
[----:B------:R-:W-:-:S05]  /*0e40*/  IMAD R0, R35, R34, R36 ;  /* 0x0000002223007224 */ /* 0x000fca00078e0224 */
[----:B------:R-:W-:-:S04]  /*0e50*/  LEA R0, R0, UR39, 0x1 ;  /* 0x0000002700007c11 */ /* 0x000fc8000f8e08ff */
[----:B0-----:R-:W-:-:S03]  /*0e60*/  LEA R3, R7, R0, 0x1 ;  /* 0x0000000007037211 */ /* 0x001fc600078e08ff */
[----:B------:R-:W-:Y:S05]  /*0e70*/  @!P6 BRA `(.L_x_273) ;  /* 0x00000000000ce947 */ /* 0x000fea0003800000 */
[----:B------:R-:W-:Y:S01]  /*0e80*/  ISETP.NE.AND P5, PT, R29, RZ, PT ;  /* 0x000000ff1d00720c */ /* 0x000fe20003fa5270 */
[----:B------:R0:W-:-:S12]  /*0e90*/  STS [R0], R33 ;  /* 0x0000002100007388 */ /* 0x0001d80000000800 */
[----:B------:R0:W-:Y:S02]  /*0ea0*/  @!P5 STS [R3], R30 ;  /* 0x0000001e0300d388 */ /* 0x0001e40000000800 */
.L_x_273:
        /* <DEDUP_REMOVED lines=11> */
[----:B------:R-:W-:Y:S01]  /*0f60*/  IMAD.SHL.U32 R4, R4, 0x2, RZ ;  /* 0x0000000204047824 */ /* 0x000fe200078e00ff */
[----:B------:R-:W-:Y:S01]  /*0f70*/  ISETP.NE.AND P0, PT, R29, RZ, PT ;  /* 0x000000ff1d00720c */ /* 0x000fe20003f05270 */
[----:B------:R-:W-:Y:S02]  /*0f80*/  BSSY B1, `(.L_x_276) ;  /* 0x0000044000017945 */ /* 0x000fe40003800000 */
        /* <DEDUP_REMOVED lines=28> */
.L_x_277:
[C---:B------:R-:W-:Y:S01]  /*1150*/  IMAD R12, R7.reuse, 0x2, R35 ;  /* 0x00000002070c7824 */ /* 0x040fe200078e0223 */
[----:B------:R-:W-:Y:S01]  /*1160*/  ISETP.GE.AND P0, PT, R4, R7, PT ;  /* 0x000000070400720c */ /* 0x000fe20003f06270 */
[----:B------:R-:W-:Y:S01]  /*1170*/  IMAD R13, R7, 0x2, R8 ;  /* 0x00000002070d7824 */ /* 0x000fe200078e0208 */
[----:B------:R-:W-:Y:S02]  /*1180*/  BSSY B2, `(.L_x_279) ;  /* 0x0000020000027945 */ /* 0x000fe40003800000 */
[----:B------:R-:W-:Y:S04]  /*1190*/  LDS.U16 R30, [R12] ;  /* 0x000000000c1e7984 */ /* 0x000fe80000000400 */
[----:B------:R-:W0:Y:S02]  /*11a0*/  LDS.U16 R5, [R13] ;  /* 0x000000000d057984 */ /* 0x000e240000000400 */
[----:B0-----:R-:W-:-:S03]  /*11b0*/  PRMT R30, R5, 0x5410, R30 ;  /* 0x00005410051e7816 */ /* 0x001fc6000000001e */
        /* <DEDUP_REMOVED lines=28> */
.L_x_280:
[----:B------:R-:W-:Y:S05]  /*1380*/  BSYNC B2 ;  /* 0x0000000000027941 */ /* 0x000fea0003800000 */
.L_x_279:
[----:B------:R-:W-:Y:S01]  /*1390*/  PRMT R6, R30, 0x7632, R6 ;  /* 0x000076321e067816 */ /* 0x000fe20000000006 */
[----:B------:R0:W-:Y:S04]  /*13a0*/  STS.U16 [R13], R30 ;  /* 0x0000001e0d007388 */ /* 0x0001e80000000400 */
[----:B------:R0:W-:Y:S02]  /*13b0*/  STS.U16 [R12], R6 ;  /* 0x000000060c007388 */ /* 0x0001e40000000400 */
.L_x_278:
[----:B------:R-:W-:Y:S05]  /*13c0*/  BSYNC B1 ;  /* 0x0000000000017941 */ /* 0x000fea0003800000 */
.L_x_276:
[----:B------:R-:W-:Y:S01]  /*13d0*/  PRMT R5, R33, 0x7632, R5 ;  /* 0x0000763221057816 */ /* 0x000fe20000000005 */
[----:B------:R1:W-:Y:S04]  /*13e0*/  STS.U16 [R4+UR39], R33 ;  /* 0x0000002104007988 */ /* 0x0003e80008000427 */
[----:B------:R1:W-:Y:S02]  /*13f0*/  STS.U16 [R35], R5 ;  /* 0x0000000523007388 */ /* 0x0003e40000000400 */
.L_x_275:
[----:B------:R-:W-:Y:S05]  /*1400*/  BSYNC B0 ;  /* 0x0000000000007941 */ /* 0x000fea0003800000 */
.L_x_274:
[----:B------:R-:W-:Y:S06]  /*1410*/  BAR.SYNC.DEFER_BLOCKING 0x0 ;  /* 0x0000000000007b1d */ /* 0x000fec0000010000 */
[----:B------:R-:W-:Y:S04]  /*1420*/  BSSY B0, `(.L_x_281) ;  /* 0x0000005000007945 */ /* 0x000fe80003800000 */
[----:B------:R-:W-:Y:S05]  /*1430*/  @!P6 BRA `(.L_x_282) ;  /* 0x00000000000ce947 */ /* 0x000fea0003800000 */
[----:B------:R-:W-:Y:S01]  /*1440*/  ISETP.NE.AND P0, PT, R29, RZ, PT ;  /* 0x000000ff1d00720c */ /* 0x000fe20003f05270 */
[----:B01----:R2:W3:-:S12]  /*1450*/  LDS R33, [R0] ;  /* 0x0000000000217984 */ /* 0x0034d80000000800 */
[----:B------:R2:W4:Y:S02]  /*1460*/  @!P0 LDS R30, [R3] ;  /* 0x00000000031e8984 */ /* 0x0005240000000800 */
.L_x_282:
[----:B------:R-:W-:Y:S05]  /*1470*/  BSYNC B0 ;  /* 0x0000000000007941 */ /* 0x000fea0003800000 */
.L_x_281:
[----:B------:R-:W-:Y:S06]  /*1480*/  BAR.SYNC.DEFER_BLOCKING 0x0 ;  /* 0x0000000000007b1d */ /* 0x000fec0000010000 */
[----:B------:R-:W-:Y:S05]  /*1490*/  BRA `(.L_x_271) ;  /* 0x0000000000d47947 */ /* 0x000fea0003800000 */
.L_x_270:
[----:B------:R-:W-:Y:S01]  /*14a0*/  ISETP.NE.AND P0, PT, R29, RZ, PT ;  /* 0x000000ff1d00720c */ /* 0x000fe20003f05270 */
[----:B------:R-:W-:Y:S01]  /*14b0*/  BSSY B0, `(.L_x_271) ;  /* 0x0000033000007945 */ /* 0x000fe20003800000 */
[----:B-----5:R-:W-:-:S11]  /*14c0*/  IADD3 R29, -R22, R29, RZ ;  /* 0x0000001d161d7210 */ /* 0x020fd60007ffe1ff */
        /* <DEDUP_REMOVED lines=22> */
.L_x_283:
        /* <DEDUP_REMOVED lines=8> */
[----:B------:R-:W0:Y:S02]  /*16b0*/  MUFU.RCP R9, R9 ;  /* 0x0000000900097308 */ /* 0x000e240000001000 */
[----:B0-----:R-:W-:Y:S01]  /*16c0*/  FMUL.FTZ R0, R0, R9 ;  /* 0x0000000900007220 */ /* 0x001fe20000410000 */
[----:B------:R-:W-:-:S03]  /*16d0*/  HADD2.F32 R9, -RZ, R30.H0_H0 ;  /* 0x2000001eff097230 */ /* 0x000fc60000004100 */
        /* <DEDUP_REMOVED lines=16> */
.L_x_284:
[----:B------:R-:W-:Y:S05]  /*17e0*/  BSYNC B0 ;  /* 0x0000000000007941 */ /* 0x000fea0003800000 */
.L_x_271:
[----:B------:R-:W-:Y:S01]  /*17f0*/  ISETP.GT.AND P0, PT, R25, 0x1f, PT ;  /* 0x0000001f1900780c */ /* 0x000fe20003f04270 */
[----:B------:R-:W-:Y:S01]  /*1800*/  BSSY B0, `(.L_x_285) ;  /* 0x0000026000007945 */ /* 0x000fe20003800000 */
[----:B------:R-:W-:-:S11]  /*1810*/  IMAD.MOV.U32 R14, RZ, RZ, RZ ;  /* 0x000000ffff0e7224 */ /* 0x000fd600078e00ff */
[----:B------:R-:W-:Y:S05]  /*1820*/  @P0 BRA `(.L_x_286) ;  /* 0x00000000008c0947 */ /* 0x000fea0003800000 */
[----:B0-2---:R-:W0:Y:S01]  /*1830*/  LDC R0, c[0x0][0x29c] ;  /* 0x0000a700ff007b82 */ /* 0x005e220000000800 */
[----:B------:R-:W2:Y:S01]  /*1840*/  S2R R6, SR_CgaCtaId ;  /* 0x0000000000067919 */ /* 0x000ea20000008800 */
[----:B------:R-:W-:Y:S01]  /*1850*/  MOV R3, 0x400 ;  /* 0x0000040000037802 */ /* 0x000fe20000000f00 */
[----:B------:R-:W-:Y:S01]  /*1860*/  UMOV UR4, 0xffffffff ;  /* 0xffffffff00047882 */ /* 0x000fe20000000000 */
[----:B0-----:R-:W-:-:S03]  /*1870*/  ISETP.NE.AND P1, PT, R0, RZ, PT ;  /* 0x000000ff0000720c */ /* 0x001fc60003f25270 */
[----:B------:R-:W-:Y:S01]  /*1880*/  VIADD R0, R3, 0x10 ;  /* 0x0000001003007836 */ /* 0x000fe20000000000 */
[----:B------:R-:W-:-:S04]  /*1890*/  ISETP.GT.OR P0, PT, R25, 0x17, P1 ;  /* 0x000000171900780c */ /* 0x000fc80000f04670 */
[----:B--2---:R-:W-:-:S05]  /*18a0*/  LEA R0, R6, R0, 0x18 ;  /* 0x0000000006007211 */ /* 0x004fca00078ec0ff */
[----:B------:R-:W-:Y:S01]  /*18b0*/  @!P1 IADD3 R3, R3, 0x90, RZ ;  /* 0x0000009003039810 */ /* 0x000fe20007ffe0ff */
[----:B------:R-:W-:-:S03]  /*18c0*/  IMAD R0, R25, 0x4, R0 ;  /* 0x0000000419007824 */ /* 0x000fc600078e0200 */
[----:B------:R-:W0:Y:S01]  /*18d0*/  @!P0 LDC R8, c[0x0][0x284] ;  /* 0x0000a100ff088b82 */ /* 0x000e220000000800 */
[----:B------:R-:W-:Y:S01]  /*18e0*/  @!P0 IMAD R7, R17, 0x8, R28 ;  /* 0x0000000811078824 */ /* 0x000fe200078e021c */
[----:B------:R-:W-:Y:S01]  /*18f0*/  @!P1 LEA R6, R6, R3, 0x18 ;  /* 0x0000000306069211 */ /* 0x000fe200078ec0ff */
[----:B---3--:R2:W-:Y:S01]  /*1900*/  STS [R0], R33 ;  /* 0x0000002100007388 */ /* 0x0085e20000000800 */
[----:B----4-:R-:W-:Y:S02]  /*1910*/  HMUL2 R3, R33, R30 ;  /* 0x0000001e21037232 */ /* 0x010fe40000000000 */
[----:B------:R-:W-:Y:S02]  /*1920*/  @!P1 LEA R6, R25, R6, 0x2 ;  /* 0x0000000619069211 */ /* 0x000fe400078e10ff */
[----:B-1----:R-:W1:Y:S01]  /*1930*/  @!P0 LDC.64 R4, c[0x0][0x248] ;  /* 0x00009200ff048b82 */ /* 0x002e620000000a00 */
[----:B------:R-:W-:Y:S02]  /*1940*/  HADD2.F32 R13, -RZ, R3.H0_H0 ;  /* 0x20000003ff0d7230 */ /* 0x000fe40000004100 */
[----:B------:R2:W-:Y:S01]  /*1950*/  @!P1 STS [R6], R31 ;  /* 0x0000001f06009388 */ /* 0x0005e20000000800 */
[----:B0-----:R-:W-:-:S02]  /*1960*/  @!P0 IMAD R7, R32, R8, R7 ;  /* 0x0000000820078224 */ /* 0x001fc400078e0207 */
[----:B------:R-:W-:-:S05]  /*1970*/  HADD2.F32 R8, -RZ, R3.H1_H1 ;  /* 0x30000003ff087230 */ /* 0x000fca0000004100 */
[----:B------:R-:W-:Y:S01]  /*1980*/  FADD.FTZ R13, R13, R8 ;  /* 0x000000080d0d7221 */ /* 0x000fe20000010000 */
[----:B-1----:R-:W-:-:S05]  /*1990*/  @!P0 IMAD.WIDE R4, R7, 0x2, R4 ;  /* 0x0000000207048825 */ /* 0x002fca00078e0204 */
[----:B------:R2:W-:Y:S01]  /*19a0*/  @!P0 STG.E desc[UR36][R4.64], R30 ;  /* 0x0000001e04008986 */ /* 0x0005e2000c101924 */
[----:B------:R-:W-:Y:S05]  /*19b0*/  BRA.DIV UR4, `(.L_x_287) ;  /* 0x0000005e04b87947 */ /* 0x000fea000b800000 */
[----:B------:R-:W2:Y:S02]  /*19c0*/  SHFL.BFLY PT, R14, R13, 0x10, 0x1f ;  /* 0x0e001f000d0e7f89 */ /* 0x000ea400000e0000 */
[----:B--2---:R-:W-:-:S05]  /*19d0*/  FADD.FTZ R0, R13, R14 ;  /* 0x0000000e0d007221 */ /* 0x004fca0000010000 */
[----:B------:R-:W0:Y:S02]  /*19e0*/  SHFL.BFLY PT, R14, R0, 0x8, 0x1f ;  /* 0x0d001f00000e7f89 */ /* 0x000e2400000e0000 */
[----:B0-----:R-:W-:-:S05]  /*19f0*/  FADD.FTZ R3, R0, R14 ;  /* 0x0000000e00037221 */ /* 0x001fca0000010000 */
[----:B------:R-:W0:Y:S02]  /*1a00*/  SHFL.BFLY PT, R14, R3, 0x4, 0x1f ;  /* 0x0c801f00030e7f89 */ /* 0x000e2400000e0000 */
[----:B0-----:R-:W-:-:S05]  /*1a10*/  FADD.FTZ R4, R3, R14 ;  /* 0x0000000e03047221 */ /* 0x001fca0000010000 */
[----:B------:R-:W0:Y:S02]  /*1a20*/  SHFL.BFLY PT, R14, R4, 0x2, 0x1f ;  /* 0x0c401f00040e7f89 */ /* 0x000e2400000e0000 */
[----:B0-----:R-:W-:-:S05]  /*1a30*/  FADD.FTZ R5, R4, R14 ;  /* 0x0000000e04057221 */ /* 0x001fca0000010000 */
[----:B------:R0:W1:Y:S02]  /*1a40*/  SHFL.BFLY PT, R14, R5, 0x1, 0x1f ;  /* 0x0c201f00050e7f89 */ /* 0x00006400000e0000 */
.L_x_405:
[----:B-1----:R-:W-:-:S07]  /*1a50*/  FADD.FTZ R14, R5, R14 ;  /* 0x0000000e050e7221 */ /* 0x002fce0000010000 */
.L_x_286:
[----:B------:R-:W-:Y:S05]  /*1a60*/  BSYNC B0 ;  /* 0x0000000000007941 */ /* 0x000fea0003800000 */
.L_x_285:
[----:B------:R-:W2:Y:S01]  /*1a70*/  LDC R29, c[0x0][0x284] ;  /* 0x0000a100ff1d7b82 */ /* 0x000ea20000000800 */
[----:B------:R-:W-:Y:S01]  /*1a80*/  ISETP.NE.AND P0, PT, R25, RZ, PT ;  /* 0x000000ff1900720c */ /* 0x000fe20003f05270 */
[----:B0-----:R-:W-:Y:S02]  /*1a90*/  IMAD.MOV.U32 R6, RZ, RZ, -0x800001 ;  /* 0xff7fffffff067424 */ /* 0x001fe400078e00ff */
[----:B--2---:R-:W-:-:S05]  /*1aa0*/  IMAD.MOV R0, RZ, RZ, -R29 ;  /* 0x000000ffff007224 */ /* 0x004fca00078e0a1d */
[----:B------:R-:W-:-:S05]  /*1ab0*/  VIADDMNMX R0, R0, UR40, RZ, !PT ;  /* 0x0000002800007c46 */ /* 0x000fca000f8001ff */
[----:B------:R-:W-:Y:S05]  /*1ac0*/  @P0 BRA `(.L_x_288) ;  /* 0x0000000000440947 */ /* 0x000fea0003800000 */
[----:B------:R-:W-:Y:S02]  /*1ad0*/  ULDC.64 UR4, c[0x0][0x2c8] ;  /* 0x0000b20000047ab9 */ /* 0x000fe40000000a00 */
[----:B------:R-:W-:Y:S01]  /*1ae0*/  ISETP.NE.U32.AND P0, PT, RZ, UR4, PT ;  /* 0x00000004ff007c0c */ /* 0x000fe2000bf05070 */
[----:B------:R-:W-:-:S03]  /*1af0*/  ULDC UR4, c[0x0][0x2a0] ;  /* 0x0000a80000047ab9 */ /* 0x000fc60000000800 */
[----:B------:R-:W-:-:S13]  /*1b00*/  ISETP.NE.AND.EX P0, PT, RZ, UR5, PT, P0 ;  /* 0x00000005ff007c0c */ /* 0x000fda000bf05300 */
[----:B------:R-:W0:Y:S01]  /*1b10*/  @P0 LDC R7, c[0x0][0x2d0] ;  /* 0x0000b400ff070b82 */ /* 0x000e220000000800 */
[----:B-----5:R-:W-:-:S07]  /*1b20*/  @P0 IADD3 R6, -R22, UR41, RZ ;  /* 0x0000002916060c10 */ /* 0x020fce000fffe1ff */
[----:B-1----:R-:W1:Y:S01]  /*1b30*/  @P0 LDC.64 R4, c[0x0][0x2c8] ;  /* 0x0000b200ff040b82 */ /* 0x002e620000000a00 */
        /* <DEDUP_REMOVED lines=10> */
.L_x_288:
[----:B------:R-:W-:Y:S05]  /*1be0*/  WARPSYNC.ALL ;  /* 0x0000000000007948 */ /* 0x000fea0003800000 */
[----:B------:R-:W2:Y:S08]  /*1bf0*/  S2UR UR6, SR_CgaCtaId ;  /* 0x00000000000679c3 */ /* 0x000eb00000008800 */
[----:B------:R-:W-:Y:S01]  /*1c00*/  BAR.SYNC.DEFER_BLOCKING 0x0 ;  /* 0x0000000000007b1d */ /* 0x000fe20000010000 */
[----:B------:R-:W-:Y:S01]  /*1c10*/  MOV R9, UR41 ;  /* 0x0000002900097c02 */ /* 0x000fe20008000f00 */
[----:B------:R-:W-:-:S03]  /*1c20*/  IMAD.IADD R12, R24, 0x1, R0 ;  /* 0x00000001180c7824 */ /* 0x000fc600078e0200 */
[----:B------:R-:W-:Y:S01]  /*1c30*/  IADD3 R9, R9, 0x7, -R0 ;  /* 0x0000000709097810 */ /* 0x000fe20007ffe800 */
[----:B------:R-:W-:Y:S02]  /*1c40*/  UMOV UR4, 0x400 ;  /* 0x0000040000047882 */ /* 0x000fe40000000000 */
[----:B------:R-:W-:Y:S01]  /*1c50*/  UIADD3 UR5, UR4, 0x10, URZ ;  /* 0x0000001004057890 */ /* 0x000fe2000fffe03f */
[----:B------:R-:W-:-:S04]  /*1c60*/  SHF.R.S32.HI R10, RZ, 0x1f, R9 ;  /* 0x0000001fff0a7819 */ /* 0x000fc80000011409 */
[----:B------:R-:W-:-:S04]  /*1c70*/  LEA.HI R10, R10, R9, RZ, 0x3 ;  /* 0x000000090a0a7211 */ /* 0x000fc800078f18ff */
[----:B------:R-:W-:-:S05]  /*1c80*/  LOP3.LUT R9, R10, 0xfffffff8, RZ, 0xc0, !PT ;  /* 0xfffffff80a097812 */ /* 0x000fca00078ec0ff */
[----:B------:R-:W-:Y:S01]  /*1c90*/  IMAD.IADD R9, R9, 0x1, R0 ;  /* 0x0000000109097824 */ /* 0x000fe200078e0200 */
[----:B--2---:R-:W-:-:S04]  /*1ca0*/  ULEA UR5, UR6, UR5, 0x18 ;  /* 0x0000000506057291 */ /* 0x004fc8000f8ec03f */
[----:B------:R-:W-:Y:S02]  /*1cb0*/  ISETP.GE.AND P0, PT, R12, R9, PT ;  /* 0x000000090c00720c */ /* 0x000fe40003f06270 */
[----:B------:R-:W-:Y:S01]  /*1cc0*/  LEA R8, R23, UR5, 0x2 ;  /* 0x0000000517087c11 */ /* 0x000fe2000f8e10ff */
[----:B------:R-:W-:Y:S02]  /*1cd0*/  ULDC UR5, c[0x0][0x29c] ;  /* 0x0000a70000057ab9 */ /* 0x000fe40000000800 */
[----:B------:R-:W-:Y:S02]  /*1ce0*/  UISETP.NE.AND UP0, UPT, UR5, URZ, UPT ;  /* 0x0000003f0500728c */ /* 0x000fe4000bf05270 */
[----:B------:R2:W2:Y:S04]  /*1cf0*/  LDS R50, [R8] ;  /* 0x0000000008327984 */ /* 0x0004a80000000800 */
[----:B------:R0:W2:Y:S01]  /*1d00*/  LDS R43, [R8+0x10] ;  /* 0x00001000082b7984 */ /* 0x0000a20000000800 */
[----:B------:R-:W-:-:S03]  /*1d10*/  PLOP3.LUT P2, PT, PT, PT, UP0, 0x80, 0x0 ;  /* 0x000000000000781c */ /* 0x000fc60003f4f008 */
[----:B------:R0:W2:Y:S04]  /*1d20*/  LDS R48, [R8+0x20] ;  /* 0x0000200008307984 */ /* 0x0000a80000000800 */
[----:B------:R0:W2:Y:S04]  /*1d30*/  LDS R46, [R8+0x30] ;  /* 0x00003000082e7984 */ /* 0x0000a80000000800 */
[----:B------:R0:W2:Y:S04]  /*1d40*/  LDS R3, [R8+0x40] ;  /* 0x0000400008037984 */ /* 0x0000a80000000800 */
[----:B-1----:R1:W1:Y:S04]  /*1d50*/  LDS R4, [R8+0x50] ;  /* 0x0000500008047984 */ /* 0x0022680000000800 */
[----:B------:R1:W1:Y:S04]  /*1d60*/  LDS R5, [R8+0x60] ;  /* 0x0000600008057984 */ /* 0x0002680000000800 */
[----:B0-----:R0:W0:Y:S01]  /*1d70*/  LDS R7, [R8+0x70] ;  /* 0x0000700008077984 */ /* 0x0010220000000800 */
[----:B------:R-:W-:Y:S05]  /*1d80*/  @P2 BRA `(.L_x_289) ;  /* 0x00000000002c2947 */ /* 0x000fea0003800000 */
[----:B------:R-:W-:-:S04]  /*1d90*/  UIADD3 UR4, UR4, 0x90, URZ ;  /* 0x0000009004047890 */ /* 0x000fc8000fffe03f */
[----:B------:R-:W-:-:S06]  /*1da0*/  ULEA UR4, UR6, UR4, 0x18 ;  /* 0x0000000406047291 */ /* 0x000fcc000f8ec03f */
[----:B------:R-:W-:-:S05]  /*1db0*/  LEA R11, R23, UR4, 0x2 ;  /* 0x00000004170b7c11 */ /* 0x000fca000f8e10ff */
[----:B012---:R0:W1:Y:S04]  /*1dc0*/  LDS R8, [R11] ;  /* 0x000000000b087984 */ /* 0x0070680000000800 */
[----:B------:R0:W2:Y:S04]  /*1dd0*/  LDS R9, [R11+0x10] ;  /* 0x000010000b097984 */ /* 0x0000a80000000800 */
[----:B------:R0:W0:Y:S04]  /*1de0*/  LDS R10, [R11+0x20] ;  /* 0x000020000b0a7984 */ /* 0x0000280000000800 */
[----:B------:R0:W0:Y:S04]  /*1df0*/  LDS R20, [R11+0x30] ;  /* 0x000030000b147984 */ /* 0x0000280000000800 */
[----:B------:R0:W0:Y:S04]  /*1e00*/  LDS R21, [R11+0x40] ;  /* 0x000040000b157984 */ /* 0x0000280000000800 */
[----:B------:R0:W0:Y:S04]  /*1e10*/  LDS R23, [R11+0x50] ;  /* 0x000050000b177984 */ /* 0x0000280000000800 */
[----:B------:R0:W0:Y:S04]  /*1e20*/  LDS R24, [R11+0x60] ;  /* 0x000060000b187984 */ /* 0x0000280000000800 */
[----:B------:R0:W0:Y:S02]  /*1e30*/  LDS R25, [R11+0x70] ;  /* 0x000070000b197984 */ /* 0x0000240000000800 */
.L_x_289:
[----:B------:R-:W-:Y:S01]  /*1e40*/  ULDC UR4, c[0x0][0x280] ;  /* 0x0000a00000047ab9 */ /* 0x000fe20000000800 */
[----:B------:R-:W-:Y:S01]  /*1e50*/  ULDC UR13, c[0x0][0x29c] ;  /* 0x0000a700000d7ab9 */ /* 0x000fe20000000800 */
[----:B------:R-:W-:Y:S01]  /*1e60*/  IMAD R26, R26, UR4, R19 ;  /* 0x000000041a1a7c24 */ /* 0x000fe2000f8e0213 */
[----:B------:R-:W-:Y:S01]  /*1e70*/  ULDC UR12, c[0x0][0x288] ;  /* 0x0000a200000c7ab9 */ /* 0x000fe20000000800 */
[----:B------:R-:W-:Y:S01]  /*1e80*/  ULDC UR14, c[0x0][0x2a0] ;  /* 0x0000a800000e7ab9 */ /* 0x000fe20000000800 */
[----:B------:R-:W-:Y:S01]  /*1e90*/  ULDC.64 UR10, c[0x0][0x248] ;  /* 0x00009200000a7ab9 */ /* 0x000fe20000000a00 */
[----:B------:R-:W-:Y:S01]  /*1ea0*/  ULDC.64 UR8, c[0x0][0x258] ;  /* 0x0000960000087ab9 */ /* 0x000fe20000000a00 */
[----:B------:R-:W-:Y:S01]  /*1eb0*/  ULDC.64 UR6, c[0x0][0x2b0] ;  /* 0x0000ac0000067ab9 */ /* 0x000fe20000000a00 */
[----:B------:R-:W-:Y:S01]  /*1ec0*/  ULDC.64 UR16, c[0x0][0x2c8] ;  /* 0x0000b20000107ab9 */ /* 0x000fe20000000a00 */
[----:B------:R-:W-:Y:S01]  /*1ed0*/  BSSY B0, `(.L_x_290) ;  /* 0x0000190000007945 */ /* 0x000fe20003800000 */
[----:B------:R-:W-:-:S03]  /*1ee0*/  IMAD R32, R26, 0x30, RZ ;  /* 0x000000301a207824 */ /* 0x000fc600078e02ff */
[----:B------:R-:W-:Y:S05]  /*1ef0*/  @P0 BRA `(.L_x_291) ;  /* 0x0000001800340947 */ /* 0x000fea0003800000 */
[----:B------:R-:W2:Y:S01]  /*1f00*/  LDC.64 R52, c[0x0][0x2e0] ;  /* 0x0000b800ff347b82 */ /* 0x000ea20000000a00 */
[----:B------:R-:W-:Y:S01]  /*1f10*/  ULDC UR4, c[0x0][0x288] ;  /* 0x0000a20000047ab9 */ /* 0x000fe20000000800 */
[-CC-:B------:R-:W-:Y:S01]  /*1f20*/  IMAD R26, R27, R29.reuse, R28.reuse ;  /* 0x0000001d1b1a7224 */ /* 0x180fe200078e021c */
[-C--:B----4-:R-:W-:Y:S01]  /*1f30*/  IABS R30, R29.reuse ;  /* 0x0000001d001e7213 */ /* 0x090fe20000000000 */
[----:B------:R-:W-:Y:S01]  /*1f40*/  IMAD R35, R16, UR4, R19 ;  /* 0x0000000410237c24 */ /* 0x000fe2000f8e0213 */
[----:B------:R-:W-:Y:S01]  /*1f50*/  ULDC UR4, c[0x0][0x298] ;  /* 0x0000a60000047ab9 */ /* 0x000fe20000000800 */
[----:B------:R-:W-:Y:S02]  /*1f60*/  MOV R27, R12 ;  /* 0x0000000c001b7202 */ /* 0x000fe40000000f00 */
[----:B------:R-:W4:Y:S01]  /*1f70*/  LDC R34, c[0x0][0x2c0] ;  /* 0x0000b000ff227b82 */ /* 0x000f220000000800 */
[----:B------:R-:W-:Y:S01]  /*1f80*/  IMAD R35, R35, 0x30, R28 ;  /* 0x0000003023237824 */ /* 0x000fe200078e021c */
[----:B------:R-:W-:Y:S01]  /*1f90*/  SHF.R.S32.HI R31, RZ, 0x1f, R26 ;  /* 0x0000001fff1f7819 */ /* 0x000fe2000001141a */
[----:B------:R-:W-:-:S02]  /*1fa0*/  IMAD R28, R32, R29, R28 ;  /* 0x0000001d201c7224 */ /* 0x000fc400078e021c */
[----:B------:R-:W-:-:S03]  /*1fb0*/  IMAD R29, R29, 0x30, RZ ;  /* 0x000000301d1d7824 */ /* 0x000fc600078e02ff */
[----:B---3--:R-:W-:Y:S01]  /*1fc0*/  SHF.R.S32.HI R33, RZ, 0x1f, R28 ;  /* 0x0000001fff217819 */ /* 0x008fe2000001141c */
[----:B--2---:R-:W-:-:S04]  /*1fd0*/  IMAD.WIDE R52, R35, 0x2, R52 ;  /* 0x0000000223347825 */ /* 0x004fc800078e0234 */
[----:B------:R-:W-:Y:S02]  /*1fe0*/  VIADD R35, R35, 0x8 ;  /* 0x0000000823237836 */ /* 0x000fe40000000000 */
[----:B----4-:R-:W-:-:S07]  /*1ff0*/  VIADD R34, R34, UR4 ;  /* 0x0000000422227c36 */ /* 0x010fce0008000000 */
.L_x_327:
[----:B------:R-:W2:Y:S01]  /*2000*/  LDC R14, c[0x0][0x284] ;  /* 0x0000a100ff0e7b82 */ /* 0x000ea20000000800 */
[----:B------:R-:W-:-:S04]  /*2010*/  ISETP.NE.U32.AND P0, PT, RZ, UR6, PT ;  /* 0x00000006ff007c0c */ /* 0x000fc8000bf05070 */
[----:B------:R-:W-:-:S13]  /*2020*/  ISETP.NE.AND.EX P0, PT, RZ, UR7, PT, P0 ;  /* 0x00000007ff007c0c */ /* 0x000fda000bf05300 */
[----:B0-----:R-:W-:Y:S01]  /*2030*/  @P0 SHF.R.S32.HI R11, RZ, 0x1f, R27 ;  /* 0x0000001fff0b0819 */ /* 0x001fe2000001141b */
[----:B--2---:R-:W-:-:S05]  /*2040*/  IMAD R56, R2, R14, RZ ;  /* 0x0000000e02387224 */ /* 0x004fca00078e02ff */
[--C-:B------:R-:W-:Y:S02]  /*2050*/  @P0 SHF.R.S32.HI R12, RZ, 0x1f, R56.reuse ;  /* 0x0000001fff0c0819 */ /* 0x100fe40000011438 */
[----:B------:R-:W-:-:S04]  /*2060*/  @P0 IADD3 R54, P1, P3, R27, UR6, R56 ;  /* 0x000000061b360c10 */ /* 0x000fc8000fb3e038 */
[----:B------:R-:W-:-:S05]  /*2070*/  @P0 IADD3.X R55, R11, UR7, R12, P1, P3 ;  /* 0x000000070b370c10 */ /* 0x000fca0008fe640c */
[----:B------:R-:W2:Y:S01]  /*2080*/  @P0 LDG.E.U8 R54, desc[UR36][R54.64] ;  /* 0x0000002436360981 */ /* 0x000ea2000c1e1100 */
[----:B------:R-:W0:Y:S01]  /*2090*/  I2F.RP R11, R30 ;  /* 0x0000001e000b7306 */ /* 0x000e220000209400 */
[----:B------:R-:W-:Y:S01]  /*20a0*/  IMAD.MOV.U32 R12, RZ, RZ, RZ ;  /* 0x000000ffff0c7224 */ /* 0x000fe200078e00ff */
[----:B------:R-:W-:Y:S01]  /*20b0*/  IABS R45, R27 ;  /* 0x0000001b002d7213 */ /* 0x000fe20000000000 */
[----:B------:R-:W-:Y:S01]  /*20c0*/  UIADD3 UR4, UR40, -0x1, URZ ;  /* 0xffffffff28047890 */ /* 0x000fe2000fffe03f */
[----:B------:R-:W-:Y:S01]  /*20d0*/  IABS R58, R14 ;  /* 0x0000000e003a7213 */ /* 0x000fe20000000000 */
[----:B------:R-:W-:Y:S01]  /*20e0*/  BSSY B1, `(.L_x_292) ;  /* 0x0000037000017945 */ /* 0x000fe20003800000 */
[----:B------:R-:W-:Y:S02]  /*20f0*/  ISETP.GE.AND P3, PT, R27, RZ, PT ;  /* 0x000000ff1b00720c */ /* 0x000fe40003f66270 */
[----:B------:R-:W-:Y:S01]  /*2100*/  ISETP.NE.AND P4, PT, R14, RZ, PT ;  /* 0x000000ff0e00720c */ /* 0x000fe20003f85270 */
[----:B0-----:R-:W0:Y:S02]  /*2110*/  MUFU.RCP R11, R11 ;  /* 0x0000000b000b7308 */ /* 0x001e240000001000 */
[----:B0-----:R-:W-:-:S06]  /*2120*/  IADD3 R13, R11, 0xffffffe, RZ ;  /* 0x0ffffffe0b0d7810 */ /* 0x001fcc0007ffe0ff */
[----:B------:R-:W0:Y:S02]  /*2130*/  F2I.FTZ.U32.TRUNC.NTZ R13, R13 ;  /* 0x0000000d000d7305 */ /* 0x000e24000021f000 */
[----:B0-----:R-:W-:-:S04]  /*2140*/  IMAD.MOV R15, RZ, RZ, -R13 ;  /* 0x000000ffff0f7224 */ /* 0x001fc800078e0a0d */
[----:B------:R-:W-:-:S04]  /*2150*/  IMAD R15, R15, R30, RZ ;  /* 0x0000001e0f0f7224 */ /* 0x000fc800078e02ff */
[----:B------:R-:W-:Y:S01]  /*2160*/  IMAD.HI.U32 R15, R13, R15, R12 ;  /* 0x0000000f0d0f7227 */ /* 0x000fe200078e000c */
[----:B------:R-:W-:-:S05]  /*2170*/  MOV R12, R45 ;  /* 0x0000002d000c7202 */ /* 0x000fca0000000f00 */
[----:B------:R-:W-:-:S04]  /*2180*/  IMAD.HI.U32 R11, R15, R12, RZ ;  /* 0x0000000c0f0b7227 */ /* 0x000fc800078e00ff */
[----:B------:R-:W-:-:S04]  /*2190*/  IMAD.MOV R11, RZ, RZ, -R11 ;  /* 0x000000ffff0b7224 */ /* 0x000fc800078e0a0b */
[----:B------:R-:W-:-:S05]  /*21a0*/  IMAD R11, R58, R11, R12 ;  /* 0x0000000b3a0b7224 */ /* 0x000fca00078e020c */
[----:B------:R-:W-:-:S13]  /*21b0*/  ISETP.GT.U32.AND P1, PT, R30, R11, PT ;  /* 0x0000000b1e00720c */ /* 0x000fda0003f24070 */
[----:B------:R-:W-:-:S05]  /*21c0*/  @!P1 IMAD.IADD R11, R11, 0x1, -R58 ;  /* 0x000000010b0b9824 */ /* 0x000fca00078e0a3a */
[----:B------:R-:W-:-:S13]  /*21d0*/  ISETP.GT.U32.AND P1, PT, R30, R11, PT ;  /* 0x0000000b1e00720c */ /* 0x000fda0003f24070 */
[----:B------:R-:W-:-:S05]  /*21e0*/  @!P1 IADD3 R11, R11, -R58, RZ ;  /* 0x8000003a0b0b9210 */ /* 0x000fca0007ffe0ff */
[----:B------:R-:W-:Y:S01]  /*21f0*/  @!P3 IMAD.MOV R11, RZ, RZ, -R11 ;  /* 0x000000ffff0bb224 */ /* 0x000fe200078e0a0b */
[----:B------:R-:W-:-:S04]  /*2200*/  @!P4 LOP3.LUT R11, RZ, R14, RZ, 0x33, !PT ;  /* 0x0000000eff0bc212 */ /* 0x000fc800078e33ff */
[----:B------:R-:W-:Y:S02]  /*2210*/  SHF.R.S32.HI R13, RZ, 0x1f, R11 ;  /* 0x0000001fff0d7819 */ /* 0x000fe4000001140b */
[----:B------:R-:W-:-:S04]  /*2220*/  IADD3 R12, P1, R11, R56, RZ ;  /* 0x000000380b0c7210 */ /* 0x000fc80007f3e0ff */
[----:B------:R-:W-:Y:S02]  /*2230*/  LEA.HI.X.SX32 R13, R56, R13, 0x1, P1 ;  /* 0x0000000d380d7211 */ /* 0x000fe400008f0eff */
[----:B------:R-:W-:Y:S02]  /*2240*/  ISETP.GE.AND P1, PT, R27, UR4, PT ;  /* 0x000000041b007c0c */ /* 0x000fe4000bf26270 */
[----:B--2---:R-:W-:Y:S02]  /*2250*/  ISETP.NE.AND P0, PT, R54, RZ, P0 ;  /* 0x000000ff3600720c */ /* 0x004fe40000705270 */
[----:B------:R-:W-:-:S04]  /*2260*/  LEA R54, P3, R12, UR8, 0x2 ;  /* 0x000000080c367c11 */ /* 0x000fc8000f8610ff */
[----:B------:R-:W-:-:S05]  /*2270*/  LEA.HI.X R55, R12, UR9, R13, 0x2, P3 ;  /* 0x000000090c377c11 */ /* 0x000fca00098f140d */
[----:B------:R-:W-:Y:S05]  /*2280*/  @P1 BRA `(.L_x_293) ;  /* 0x0000000000701947 */ /* 0x000fea0003800000 */
[----:B------:R-:W-:Y:S01]  /*2290*/  IMAD.SHL.U32 R15, R11, 0x8, RZ ;  /* 0x000000080b0f7824 */ /* 0x000fe200078e00ff */
[----:B------:R-:W-:Y:S01]  /*22a0*/  BSSY B2, `(.L_x_294) ;  /* 0x000000d000027945 */ /* 0x000fe20003800000 */
[----:B------:R-:W-:-:S03]  /*22b0*/  HFMA2.MMA R37, -RZ, RZ, 0, 0 ;  /* 0x00000000ff257435 */ /* 0x000fc600000001ff */
[----:B------:R-:W-:-:S13]  /*22c0*/  ISETP.GE.AND P3, PT, R15, R29, PT ;  /* 0x0000001d0f00720c */ /* 0x000fda0003f66270 */
[----:B------:R-:W-:Y:S05]  /*22d0*/  @P3 BRA `(.L_x_295) ;  /* 0x0000000000243947 */ /* 0x000fea0003800000 */
[----:B------:R-:W2:Y:S02]  /*22e0*/  LDG.E R12, desc[UR36][R54.64] ;  /* 0x00000024360c7981 */ /* 0x000ea4000c1e1900 */
[----:B--2---:R-:W-:-:S04]  /*22f0*/  IMAD R12, R12, UR12, RZ ;  /* 0x0000000c0c0c7c24 */ /* 0x004fc8000f8e02ff */
[----:B------:R-:W-:-:S04]  /*2300*/  IMAD R12, R12, 0x30, RZ ;  /* 0x000000300c0c7824 */ /* 0x000fc800078e02ff */
[----:B------:R-:W-:-:S05]  /*2310*/  IMAD R12, R12, R14, R15 ;  /* 0x0000000e0c0c7224 */ /* 0x000fca00078e020f */
[----:B------:R-:W-:-:S04]  /*2320*/  IADD3 R13, P2, R28, R12, RZ ;  /* 0x0000000c1c0d7210 */ /* 0x000fc80007f5e0ff */
[----:B------:R-:W-:Y:S02]  /*2330*/  LEA.HI.X.SX32 R56, R12, R33, 0x1, P2 ;  /* 0x000000210c387211 */ /* 0x000fe400010f0eff */
[----:B------:R-:W-:-:S04]  /*2340*/  LEA R12, P2, R13, UR10, 0x1 ;  /* 0x0000000a0d0c7c11 */ /* 0x000fc8000f8408ff */
[----:B------:R-:W-:-:S05]  /*2350*/  LEA.HI.X R13, R13, UR11, R56, 0x1, P2 ;  /* 0x0000000b0d0d7c11 */ /* 0x000fca00090f0c38 */
[----:B------:R0:W5:Y:S04]  /*2360*/  LDG.E R37, desc[UR36][R12.64] ;  /* 0x000000240c257981 */ /* 0x000168000c1e1900 */
.L_x_295:
[----:B------:R-:W-:Y:S05]  /*2370*/  BSYNC B2 ;  /* 0x0000000000027941 */ /* 0x000fea0003800000 */
.L_x_294:
[----:B------:R-:W-:-:S06]  /*2380*/  UISETP.NE.AND UP0, UPT, UR13, URZ, UPT ;  /* 0x0000003f0d00728c */ /* 0x000fcc000bf05270 */
[----:B------:R-:W-:-:S13]  /*2390*/  PLOP3.LUT P2, PT, PT, PT, UP0, 0x80, 0x0 ;  /* 0x000000000000781c */ /* 0x000fda0003f4f008 */
[----:B------:R-:W-:Y:S05]  /*23a0*/  @P2 BRA `(.L_x_293) ;  /* 0x0000000000282947 */ /* 0x000fea0003800000 */
[----:B------:R-:W-:Y:S01]  /*23b0*/  ISETP.NE.AND P5, PT, R18, RZ, PT ;  /* 0x000000ff1200720c */ /* 0x000fe20003fa5270 */
[----:B0-----:R-:W0:-:S12]  /*23c0*/  @!P3 LDC.64 R12, c[0x0][0x248] ;  /* 0x00009200ff0cbb82 */ /* 0x001e180000000a00 */
[----:B------:R-:W2:Y:S01]  /*23d0*/  @P5 LDG.E R56, desc[UR36][R52.64] ;  /* 0x0000002434385981 */ /* 0x000ea2000c1e1900 */
[----:B------:R-:W-:Y:S01]  /*23e0*/  @!P3 IADD3 R45, P4, R26, R15, RZ ;  /* 0x0000000f1a2db210 */ /* 0x000fe20007f9e0ff */
[----:B-1---5:R-:W-:-:S03]  /*23f0*/  HADD2 R37, R37, R8 ;  /* 0x0000000825257230 */ /* 0x022fc60000000000 */
[----:B------:R-:W-:Y:S02]  /*2400*/  @!P3 LEA.HI.X.SX32 R58, R15, R31, 0x1, P4 ;  /* 0x0000001f0f3ab211 */ /* 0x000fe400020f0eff */
[----:B0-----:R-:W-:-:S04]  /*2410*/  @!P3 LEA R12, P4, R45, R12, 0x1 ;  /* 0x0000000c2d0cb211 */ /* 0x001fc800078808ff */
[----:B------:R-:W-:Y:S01]  /*2420*/  @!P3 LEA.HI.X R13, R45, R13, R58, 0x1, P4 ;  /* 0x0000000d2d0db211 */ /* 0x000fe200020f0c3a */
[----:B--2---:R-:W-:-:S05]  /*2430*/  @P5 HMUL2 R37, R37, R56 ;  /* 0x0000003825255232 */ /* 0x004fca0000000000 */
[----:B------:R2:W-:Y:S03]  /*2440*/  @!P3 STG.E desc[UR36][R12.64], R37 ;  /* 0x000000250c00b986 */ /* 0x0005e6000c101924 */
.L_x_293:
[----:B------:R-:W-:Y:S05]  /*2450*/  BSYNC B1 ;  /* 0x0000000000017941 */ /* 0x000fea0003800000 */
.L_x_292:
[----:B------:R-:W-:Y:S04]  /*2460*/  BSSY B1, `(.L_x_296) ;  /* 0x0000021000017945 */ /* 0x000fe80003800000 */
[----:B------:R-:W-:Y:S05]  /*2470*/  @P1 BRA `(.L_x_297) ;  /* 0x00000000007c1947 */ /* 0x000fea0003800000 */
[----:B------:R-:W-:Y:S01]  /*2480*/  IMAD.IADD R15, R11, 0x1, R14 ;  /* 0x000000010b0f7824 */ /* 0x000fe200078e020e */
[----:B------:R-:W-:Y:S01]  /*2490*/  BSSY B2, `(.L_x_298) ;  /* 0x000000e000027945 */ /* 0x000fe20003800000 */
[----:B------:R-:W-:Y:S02]  /*24a0*/  MOV R36, RZ ;  /* 0x000000ff00247202 */ /* 0x000fe40000000f00 */
[----:B------:R-:W-:-:S05]  /*24b0*/  IMAD.SHL.U32 R15, R15, 0x8, RZ ;  /* 0x000000080f0f7824 */ /* 0x000fca00078e00ff */
[----:B------:R-:W-:-:S13]  /*24c0*/  ISETP.GE.AND P3, PT, R15, R29, PT ;  /* 0x0000001d0f00720c */ /* 0x000fda0003f66270 */
[----:B------:R-:W-:Y:S05]  /*24d0*/  @P3 BRA `(.L_x_299) ;  /* 0x0000000000243947 */ /* 0x000fea0003800000 */
[----:B0-2---:R-:W2:Y:S02]  /*24e0*/  LDG.E R12, desc[UR36][R54.64] ;  /* 0x00000024360c7981 */ /* 0x005ea4000c1e1900 */
        /* <DEDUP_REMOVED lines=8> */
.L_x_299:
[----:B------:R-:W-:Y:S05]  /*2570*/  BSYNC B2 ;  /* 0x0000000000027941 */ /* 0x000fea0003800000 */
.L_x_298:
[----:B------:R-:W-:-:S06]  /*2580*/  UISETP.NE.AND UP0, UPT, UR13, URZ, UPT ;  /* 0x0000003f0d00728c */ /* 0x000fcc000bf05270 */
[----:B------:R-:W-:-:S13]  /*2590*/  PLOP3.LUT P2, PT, PT, PT, UP0, 0x80, 0x0 ;  /* 0x000000000000781c */ /* 0x000fda0003f4f008 */
[----:B------:R-:W-:Y:S05]  /*25a0*/  @P2 BRA `(.L_x_297) ;  /* 0x0000000000302947 */ /* 0x000fea0003800000 */
[----:B------:R-:W-:-:S13]  /*25b0*/  ISETP.NE.AND P5, PT, R18, RZ, PT ;  /* 0x000000ff1200720c */ /* 0x000fda0003fa5270 */
[----:B0-23--:R-:W0:Y:S02]  /*25c0*/  @P5 LDC.64 R12, c[0x0][0x2e0] ;  /* 0x0000b800ff0c5b82 */ /* 0x00de240000000a00 */
[----:B0-----:R-:W-:-:S06]  /*25d0*/  @P5 IMAD.WIDE R56, R35, 0x2, R12 ;  /* 0x0000000223385825 */ /* 0x001fcc00078e020c */
[----:B------:R-:W0:Y:S01]  /*25e0*/  @!P3 LDC.64 R12, c[0x0][0x248] ;  /* 0x00009200ff0cbb82 */ /* 0x000e220000000a00 */
[----:B------:R-:W2:Y:S01]  /*25f0*/  @P5 LDG.E R57, desc[UR36][R56.64] ;  /* 0x0000002438395981 */ /* 0x000ea2000c1e1900 */
[----:B-----5:R-:W-:Y:S01]  /*2600*/  HFMA2.MMA R36, R36, 1, 1, R9 ;  /* 0x3c003c0024247835 */ /* 0x020fe20000000009 */
[----:B------:R-:W-:-:S04]  /*2610*/  @!P3 IADD3 R45, P4, R26, R15, RZ ;  /* 0x0000000f1a2db210 */ /* 0x000fc80007f9e0ff */
[----:B------:R-:W-:Y:S02]  /*2620*/  @!P3 LEA.HI.X.SX32 R58, R15, R31, 0x1, P4 ;  /* 0x0000001f0f3ab211 */ /* 0x000fe400020f0eff */
[----:B0-----:R-:W-:-:S04]  /*2630*/  @!P3 LEA R12, P4, R45, R12, 0x1 ;  /* 0x0000000c2d0cb211 */ /* 0x001fc800078808ff */
[----:B------:R-:W-:Y:S01]  /*2640*/  @!P3 LEA.HI.X R13, R45, R13, R58, 0x1, P4 ;  /* 0x0000000d2d0db211 */ /* 0x000fe200020f0c3a */
[----:B--2---:R-:W-:-:S05]  /*2650*/  @P5 HMUL2 R36, R36, R57 ;  /* 0x0000003924245232 */ /* 0x004fca0000000000 */
[----:B------:R4:W-:Y:S03]  /*2660*/  @!P3 STG.E desc[UR36][R12.64], R36 ;  /* 0x000000240c00b986 */ /* 0x0009e6000c101924 */
.L_x_297:
[----:B------:R-:W-:Y:S05]  /*2670*/  BSYNC B1 ;  /* 0x0000000000017941 */ /* 0x000fea0003800000 */
.L_x_296:
[----:B------:R-:W-:Y:S04]  /*2680*/  BSSY B1, `(.L_x_300) ;  /* 0x0000021000017945 */ /* 0x000fe80003800000 */
[----:B------:R-:W-:Y:S05]  /*2690*/  @P1 BRA `(.L_x_301) ;  /* 0x00000000007c1947 */ /* 0x000fea0003800000 */
[----:B------:R-:W-:Y:S01]  /*26a0*/  IMAD R15, R14, 0x2, R11 ;  /* 0x000000020e0f7824 */ /* 0x000fe200078e020b */
[----:B------:R-:W-:Y:S01]  /*26b0*/  BSSY B2, `(.L_x_302) ;  /* 0x000000e000027945 */ /* 0x000fe20003800000 */
[----:B------:R-:W-:Y:S02]  /*26c0*/  MOV R39, RZ ;  /* 0x000000ff00277202 */ /* 0x000fe40000000f00 */
[----:B------:R-:W-:-:S05]  /*26d0*/  IMAD.SHL.U32 R15, R15, 0x8, RZ ;  /* 0x000000080f0f7824 */ /* 0x000fca00078e00ff */
[----:B------:R-:W-:-:S13]  /*26e0*/  ISETP.GE.AND P3, PT, R15, R29, PT ;  /* 0x0000001d0f00720c */ /* 0x000fda0003f66270 */
[----:B------:R-:W-:Y:S05]  /*26f0*/  @P3 BRA `(.L_x_303) ;  /* 0x0000000000243947 */ /* 0x000fea0003800000 */
[----:B0-234-:R-:W2:Y:S02]  /*2700*/  LDG.E R12, desc[UR36][R54.64] ;  /* 0x00000024360c7981 */ /* 0x01dea4000c1e1900 */
        /* <DEDUP_REMOVED lines=8> */
.L_x_303:
[----:B------:R-:W-:Y:S05]  /*2790*/  BSYNC B2 ;  /* 0x0000000000027941 */ /* 0x000fea0003800000 */
.L_x_302:
[----:B------:R-:W-:-:S06]  /*27a0*/  UISETP.NE.AND UP0, UPT, UR13, URZ, UPT ;  /* 0x0000003f0d00728c */ /* 0x000fcc000bf05270 */
[----:B------:R-:W-:-:S13]  /*27b0*/  PLOP3.LUT P2, PT, PT, PT, UP0, 0x80, 0x0 ;  /* 0x000000000000781c */ /* 0x000fda0003f4f008 */
[----:B------:R-:W-:Y:S05]  /*27c0*/  @P2 BRA `(.L_x_301) ;  /* 0x0000000000302947 */ /* 0x000fea0003800000 */
[----:B------:R-:W-:Y:S01]  /*27d0*/  ISETP.NE.AND P5, PT, R18, RZ, PT ;  /* 0x000000ff1200720c */ /* 0x000fe20003fa5270 */
[----:B0-234-:R-:W0:-:S12]  /*27e0*/  @!P3 LDC.64 R12, c[0x0][0x248] ;  /* 0x00009200ff0cbb82 */ /* 0x01de180000000a00 */
[----:B------:R-:W2:Y:S02]  /*27f0*/  @P5 LDC.64 R56, c[0x0][0x2e0] ;  /* 0x0000b800ff385b82 */ /* 0x000ea40000000a00 */
[----:B--2---:R-:W-:-:S06]  /*2800*/  @P5 IMAD.WIDE R56, R35, 0x2, R56 ;  /* 0x0000000223385825 */ /* 0x004fcc00078e0238 */
[----:B------:R-:W2:Y:S01]  /*2810*/  @P5 LDG.E R56, desc[UR36][R56.64+0x10] ;  /* 0x0000102438385981 */ /* 0x000ea2000c1e1900 */
[----:B------:R-:W-:Y:S01]  /*2820*/  @!P3 IADD3 R45, P4, R26, R15, RZ ;  /* 0x0000000f1a2db210 */ /* 0x000fe20007f9e0ff */
[----:B-----5:R-:W-:-:S03]  /*2830*/  HADD2 R39, R39, R10 ;  /* 0x0000000a27277230 */ /* 0x020fc60000000000 */
[----:B------:R-:W-:Y:S02]  /*2840*/  @!P3 LEA.HI.X.SX32 R58, R15, R31, 0x1, P4 ;  /* 0x0000001f0f3ab211 */ /* 0x000fe400020f0eff */
[----:B0-----:R-:W-:-:S04]  /*2850*/  @!P3 LEA R12, P4, R45, R12, 0x1 ;  /* 0x0000000c2d0cb211 */ /* 0x001fc800078808ff */
[----:B------:R-:W-:Y:S01]  /*2860*/  @!P3 LEA.HI.X R13, R45, R13, R58, 0x1, P4 ;  /* 0x0000000d2d0db211 */ /* 0x000fe200020f0c3a */
[----:B--2---:R-:W-:-:S07]  /*2870*/  @P5 HFMA2.MMA R39, R39, R56, -RZ ;  /* 0x0000003827275235 */ /* 0x004fce00001000ff */
[----:B------:R0:W-:Y:S04]  /*2880*/  @!P3 STG.E desc[UR36][R12.64], R39 ;  /* 0x000000270c00b986 */ /* 0x0001e8000c101924 */
.L_x_301:
[----:B------:R-:W-:Y:S05]  /*2890*/  BSYNC B1 ;  /* 0x0000000000017941 */ /* 0x000fea0003800000 */
.L_x_300:
[----:B------:R-:W-:Y:S04]  /*28a0*/  BSSY B1, `(.L_x_304) ;  /* 0x0000022000017945 */ /* 0x000fe80003800000 */
[----:B------:R-:W-:Y:S05]  /*28b0*/  @P1 BRA `(.L_x_305) ;  /* 0x0000000000801947 */ /* 0x000fea0003800000 */
[----:B------:R-:W-:Y:S01]  /*28c0*/  IMAD R58, R14, 0x3, R11 ;  /* 0x000000030e3a7824 */ /* 0x000fe200078e020b */
[----:B------:R-:W-:Y:S01]  /*28d0*/  BSSY B2, `(.L_x_306) ;  /* 0x000000e000027945 */ /* 0x000fe20003800000 */
[----:B------:R-:W-:Y:S02]  /*28e0*/  IMAD.MOV.U32 R41, RZ, RZ, RZ ;  /* 0x000000ffff297224 */ /* 0x000fe400078e00ff */
        /* <DEDUP_REMOVED lines=12> */
.L_x_307:
[----:B------:R-:W-:Y:S05]  /*29b0*/  BSYNC B2 ;  /* 0x0000000000027941 */ /* 0x000fea0003800000 */
.L_x_306:
[----:B------:R-:W-:-:S06]  /*29c0*/  UISETP.NE.AND UP0, UPT, UR13, URZ, UPT ;  /* 0x0000003f0d00728c */ /* 0x000fcc000bf05270 */
[----:B------:R-:W-:-:S13]  /*29d0*/  PLOP3.LUT P2, PT, PT, PT, UP0, 0x80, 0x0 ;  /* 0x000000000000781c */ /* 0x000fda0003f4f008 */
[----:B------:R-:W-:Y:S05]  /*29e0*/  @P2 BRA `(.L_x_305) ;  /* 0x0000000000342947 */ /* 0x000fea0003800000 */
[----:B------:R-:W-:-:S13]  /*29f0*/  ISETP.NE.AND P5, PT, R18, RZ, PT ;  /* 0x000000ff1200720c */ /* 0x000fda0003fa5270 */
[----:B------:R-:W0:Y:S02]  /*2a00*/  @P5 LDC.64 R56, c[0x0][0x2e0] ;  /* 0x0000b800ff385b82 */ /* 0x000e240000000a00 */
[----:B0-----:R-:W-:-:S06]  /*2a10*/  @P5 IMAD.WIDE R56, R35, 0x2, R56 ;  /* 0x0000000223385825 */ /* 0x001fcc00078e0238 */
[----:B------:R-:W2:Y:S01]  /*2a20*/  @P5 LDG.E R56, desc[UR36][R56.64+0x20] ;  /* 0x0000202438385981 */ /* 0x000ea2000c1e1900 */
[----:B------:R-:W-:Y:S01]  /*2a30*/  ISETP.GE.AND P3, PT, R58, R29, PT ;  /* 0x0000001d3a00720c */ /* 0x000fe20003f66270 */
[----:B-----5:R-:W-:-:S12]  /*2a40*/  HADD2 R41, R41, R20 ;  /* 0x0000001429297230 */ /* 0x020fd80000000000 */
[----:B--234-:R-:W0:Y:S01]  /*2a50*/  @!P3 LDC.64 R12, c[0x0][0x248] ;  /* 0x00009200ff0cbb82 */ /* 0x01ce220000000a00 */
[----:B------:R-:W-:-:S04]  /*2a60*/  @!P3 IADD3 R15, P4, R26, R58, RZ ;  /* 0x0000003a1a0fb210 */ /* 0x000fc80007f9e0ff */
[----:B------:R-:W-:Y:S02]  /*2a70*/  @!P3 LEA.HI.X.SX32 R58, R58, R31, 0x1, P4 ;  /* 0x0000001f3a3ab211 */ /* 0x000fe400020f0eff */
[----:B0-----:R-:W-:-:S04]  /*2a80*/  @!P3 LEA R12, P4, R15, R12, 0x1 ;  /* 0x0000000c0f0cb211 */ /* 0x001fc800078808ff */
[----:B------:R-:W-:Y:S01]  /*2a90*/  @!P3 LEA.HI.X R13, R15, R13, R58, 0x1, P4 ;  /* 0x0000000d0f0db211 */ /* 0x000fe200020f0c3a */
[----:B------:R-:W-:-:S05]  /*2aa0*/  @P5 HMUL2 R41, R41, R56 ;  /* 0x0000003829295232 */ /* 0x000fca0000000000 */
[----:B------:R0:W-:Y:S03]  /*2ab0*/  @!P3 STG.E desc[UR36][R12.64], R41 ;  /* 0x000000290c00b986 */ /* 0x0001e6000c101924 */
.L_x_305:
[----:B------:R-:W-:Y:S05]  /*2ac0*/  BSYNC B1 ;  /* 0x0000000000017941 */ /* 0x000fea0003800000 */
.L_x_304:
[----:B------:R-:W-:Y:S04]  /*2ad0*/  BSSY B1, `(.L_x_308) ;  /* 0x0000023000017945 */ /* 0x000fe80003800000 */
[----:B------:R-:W-:Y:S05]  /*2ae0*/  @P1 BRA `(.L_x_309) ;  /* 0x0000000000841947 */ /* 0x000fea0003800000 */
[----:B------:R-:W-:Y:S01]  /*2af0*/  LEA R15, R14, R11, 0x2 ;  /* 0x0000000b0e0f7211 */ /* 0x000fe200078e10ff */
[----:B------:R-:W-:Y:S01]  /*2b00*/  BSSY B2, `(.L_x_310) ;  /* 0x000000e000027945 */ /* 0x000fe20003800000 */
[----:B------:R-:W-:-:S03]  /*2b10*/  IMAD.MOV.U32 R38, RZ, RZ, RZ ;  /* 0x000000ffff267224 */ /* 0x000fc600078e00ff */
[----:B0-234-:R-:W-:-:S05]  /*2b20*/  IMAD.SHL.U32 R12, R15, 0x8, RZ ;  /* 0x000000080f0c7824 */ /* 0x01dfca00078e00ff */
        /* <DEDUP_REMOVED lines=11> */
.L_x_311:
[----:B------:R-:W-:Y:S05]  /*2be0*/  BSYNC B2 ;  /* 0x0000000000027941 */ /* 0x000fea0003800000 */
.L_x_310:
[----:B------:R-:W-:-:S06]  /*2bf0*/  UISETP.NE.AND UP0, UPT, UR13, URZ, UPT ;  /* 0x0000003f0d00728c */ /* 0x000fcc000bf05270 */
[----:B------:R-:W-:-:S13]  /*2c00*/  PLOP3.LUT P2, PT, PT, PT, UP0, 0x80, 0x0 ;  /* 0x000000000000781c */ /* 0x000fda0003f4f008 */
[----:B------:R-:W-:Y:S05]  /*2c10*/  @P2 BRA `(.L_x_309) ;  /* 0x0000000000382947 */ /* 0x000fea0003800000 */
[----:B------:R-:W-:-:S13]  /*2c20*/  ISETP.NE.AND P5, PT, R18, RZ, PT ;  /* 0x000000ff1200720c */ /* 0x000fda0003fa5270 */
[----:B------:R-:W2:Y:S02]  /*2c30*/  @P5 LDC.64 R56, c[0x0][0x2e0] ;  /* 0x0000b800ff385b82 */ /* 0x000ea40000000a00 */
[----:B--2---:R-:W-:-:S06]  /*2c40*/  @P5 IMAD.WIDE R56, R35, 0x2, R56 ;  /* 0x0000000223385825 */ /* 0x004fcc00078e0238 */
[----:B------:R-:W2:Y:S01]  /*2c50*/  @P5 LDG.E R57, desc[UR36][R56.64+0x30] ;  /* 0x0000302438395981 */ /* 0x000ea2000c1e1900 */
[----:B------:R-:W-:Y:S01]  /*2c60*/  SHF.L.U32 R58, R15, 0x3, RZ ;  /* 0x000000030f3a7819 */ /* 0x000fe200000006ff */
[----:B-----5:R-:W-:-:S03]  /*2c70*/  HFMA2.MMA R38, R38, 1, 1, R21 ;  /* 0x3c003c0026267835 */ /* 0x020fc60000000015 */
[----:B------:R-:W-:-:S13]  /*2c80*/  ISETP.GE.AND P3, PT, R58, R29, PT ;  /* 0x0000001d3a00720c */ /* 0x000fda0003f66270 */
[----:B0-----:R-:W0:Y:S01]  /*2c90*/  @!P3 LDC.64 R12, c[0x0][0x248] ;  /* 0x00009200ff0cbb82 */ /* 0x001e220000000a00 */
[----:B------:R-:W-:-:S04]  /*2ca0*/  @!P3 IADD3 R15, P4, R26, R58, RZ ;  /* 0x0000003a1a0fb210 */ /* 0x000fc80007f9e0ff */
[----:B------:R-:W-:Y:S02]  /*2cb0*/  @!P3 LEA.HI.X.SX32 R58, R58, R31, 0x1, P4 ;  /* 0x0000001f3a3ab211 */ /* 0x000fe400020f0eff */
[----:B0-----:R-:W-:-:S04]  /*2cc0*/  @!P3 LEA R12, P4, R15, R12, 0x1 ;  /* 0x0000000c0f0cb211 */ /* 0x001fc800078808ff */
[----:B------:R-:W-:Y:S01]  /*2cd0*/  @!P3 LEA.HI.X R13, R15, R13, R58, 0x1, P4 ;  /* 0x0000000d0f0db211 */ /* 0x000fe200020f0c3a */
[----:B--2---:R-:W-:-:S05]  /*2ce0*/  @P5 HMUL2 R38, R38, R57 ;  /* 0x0000003926265232 */ /* 0x004fca0000000000 */
[----:B------:R0:W-:Y:S03]  /*2cf0*/  @!P3 STG.E desc[UR36][R12.64], R38 ;  /* 0x000000260c00b986 */ /* 0x0001e6000c101924 */
.L_x_309:
[----:B------:R-:W-:Y:S05]  /*2d00*/  BSYNC B1 ;  /* 0x0000000000017941 */ /* 0x000fea0003800000 */
.L_x_308:
        /* <DEDUP_REMOVED lines=17> */
.L_x_315:
[----:B------:R-:W-:Y:S05]  /*2e20*/  BSYNC B2 ;  /* 0x0000000000027941 */ /* 0x000fea0003800000 */
.L_x_314:
        /* <DEDUP_REMOVED lines=14> */
[----:B------:R-:W-:-:S07]  /*2f10*/  @P5 HFMA2.MMA R40, R40, R57, -RZ ;  /* 0x0000003928285235 */ /* 0x000fce00001000ff */
[----:B------:R0:W-:Y:S04]  /*2f20*/  @!P3 STG.E desc[UR36][R12.64], R40 ;  /* 0x000000280c00b986 */ /* 0x0001e8000c101924 */
.L_x_313:
[----:B------:R-:W-:Y:S05]  /*2f30*/  BSYNC B1 ;  /* 0x0000000000017941 */ /* 0x000fea0003800000 */
.L_x_312:
[----:B------:R-:W-:Y:S04]  /*2f40*/  BSSY B1, `(.L_x_316) ;  /* 0x0000022000017945 */ /* 0x000fe80003800000 */
[----:B------:R-:W-:Y:S05]  /*2f50*/  @P1 BRA `(.L_x_317) ;  /* 0x0000000000801947 */ /* 0x000fea0003800000 */
[----:B------:R-:W-:Y:S01]  /*2f60*/  IMAD R58, R14, 0x6, R11 ;  /* 0x000000060e3a7824 */ /* 0x000fe200078e020b */
[----:B------:R-:W-:Y:S01]  /*2f70*/  BSSY B2, `(.L_x_318) ;  /* 0x000000e000027945 */ /* 0x000fe20003800000 */
[----:B------:R-:W-:-:S03]  /*2f80*/  IMAD.MOV.U32 R42, RZ, RZ, RZ ;  /* 0x000000ffff2a7224 */ /* 0x000fc600078e00ff */
[----:B------:R-:W-:-:S04]  /*2f90*/  SHF.L.U32 R58, R58, 0x3, RZ ;  /* 0x000000033a3a7819 */ /* 0x000fc800000006ff */
        /* <DEDUP_REMOVED lines=11> */
.L_x_319:
[----:B------:R-:W-:Y:S05]  /*3050*/  BSYNC B2 ;  /* 0x0000000000027941 */ /* 0x000fea0003800000 */
.L_x_318:
        /* <DEDUP_REMOVED lines=16> */
.L_x_317:
[----:B------:R-:W-:Y:S05]  /*3160*/  BSYNC B1 ;  /* 0x0000000000017941 */ /* 0x000fea0003800000 */
.L_x_316:
        /* <DEDUP_REMOVED lines=8> */
[----:B------:R-:W2:Y:S02]  /*31f0*/  LDG.E R54, desc[UR36][R54.64] ;  /* 0x0000002436367981 */ /* 0x000ea4000c1e1900 */
[----:B--2---:R-:W-:-:S04]  /*3200*/  IMAD R11, R54, UR12, RZ ;  /* 0x0000000c360b7c24 */ /* 0x004fc8000f8e02ff */
[----:B------:R-:W-:-:S04]  /*3210*/  IMAD R11, R11, 0x30, RZ ;  /* 0x000000300b0b7824 */ /* 0x000fc800078e02ff */
[----:B------:R-:W-:-:S05]  /*3220*/  IMAD R11, R11, R14, R56 ;  /* 0x0000000e0b0b7224 */ /* 0x000fca00078e0238 */
[----:B0--34-:R-:W-:-:S04]  /*3230*/  IADD3 R12, P1, R28, R11, RZ ;  /* 0x0000000b1c0c7210 */ /* 0x019fc80007f3e0ff */
[----:B------:R-:W-:Y:S02]  /*3240*/  LEA.HI.X.SX32 R11, R11, R33, 0x1, P1 ;  /* 0x000000210b0b7211 */ /* 0x000fe400008f0eff */
[----:B------:R-:W-:-:S04]  /*3250*/  LEA R44, P1, R12, UR10, 0x1 ;  /* 0x0000000a0c2c7c11 */ /* 0x000fc8000f8208ff */
[----:B------:R-:W-:-:S05]  /*3260*/  LEA.HI.X R45, R12, UR11, R11, 0x1, P1 ;  /* 0x0000000b0c2d7c11 */ /* 0x000fca00088f0c0b */
[----:B------:R0:W5:Y:S04]  /*3270*/  LDG.E R44, desc[UR36][R44.64] ;  /* 0x000000242c2c7981 */ /* 0x000168000c1e1900 */
.L_x_323:
[----:B------:R-:W-:Y:S05]  /*3280*/  BSYNC B2 ;  /* 0x0000000000027941 */ /* 0x000fea0003800000 */
.L_x_322:
        /* <DEDUP_REMOVED lines=8> */
[----:B-----5:R-:W-:-:S12]  /*3310*/  HFMA2.MMA R44, R44, 1, 1, R25 ;  /* 0x3c003c002c2c7835 */ /* 0x020fd80000000019 */
[----:B--234-:R-:W0:Y:S01]  /*3320*/  @!P1 LDC.64 R12, c[0x0][0x248] ;  /* 0x00009200ff0c9b82 */ /* 0x01ce220000000a00 */
[----:B------:R-:W-:-:S04]  /*3330*/  @!P1 IADD3 R11, P3, R26, R56, RZ ;  /* 0x000000381a0b9210 */ /* 0x000fc80007f7e0ff */
[----:B------:R-:W-:Y:S02]  /*3340*/  @!P1 LEA.HI.X.SX32 R56, R56, R31, 0x1, P3 ;  /* 0x0000001f38389211 */ /* 0x000fe400018f0eff */
[----:B0-----:R-:W-:-:S04]  /*3350*/  @!P1 LEA R12, P3, R11, R12, 0x1 ;  /* 0x0000000c0b0c9211 */ /* 0x001fc800078608ff */
[----:B------:R-:W-:Y:S01]  /*3360*/  @!P1 LEA.HI.X R13, R11, R13, R56, 0x1, P3 ;  /* 0x0000000d0b0d9211 */ /* 0x000fe200018f0c38 */
[----:B------:R-:W-:-:S05]  /*3370*/  @P4 HMUL2 R44, R44, R15 ;  /* 0x0000000f2c2c4232 */ /* 0x000fca0000000000 */
[----:B------:R0:W-:Y:S03]  /*3380*/  @!P1 STG.E desc[UR36][R12.64], R44 ;  /* 0x0000002c0c009986 */ /* 0x0001e6000c101924 */
.L_x_321:
[----:B------:R-:W-:Y:S05]  /*3390*/  BSYNC B1 ;  /* 0x0000000000017941 */ /* 0x000fea0003800000 */
.L_x_320:
[----:B-----5:R-:W-:Y:S01]  /*33a0*/  HFMA2.MMA R11, R50, R37, -RZ ;  /* 0x00000025320b7235 */ /* 0x020fe200001000ff */
[----:B0-234-:R-:W0:Y:S01]  /*33b0*/  S2R R12, SR_TID.X ;  /* 0x00000000000c7919 */ /* 0x01de220000002100 */
[----:B------:R-:W-:Y:S01]  /*33c0*/  UMOV UR4, 0xffffffff ;  /* 0xffffffff00047882 */ /* 0x000fe20000000000 */
[----:B------:R-:W-:-:S04]  /*33d0*/  IMAD.U32 R45, RZ, RZ, UR40 ;  /* 0x00000028ff2d7e24 */ /* 0x000fc8000f8e00ff */
[----:B------:R-:W-:Y:S01]  /*33e0*/  VIADD R45, R45, 0xffffffff ;  /* 0xffffffff2d2d7836 */ /* 0x000fe20000000000 */
[----:B------:R-:W-:-:S10]  /*33f0*/  HFMA2.MMA R11, R43, R36, R11 ;  /* 0x000000242b0b7235 */ /* 0x000fd4000000000b */
[----:B------:R-:W-:-:S06]  /*3400*/  HFMA2 R11, R48, R39, R11 ;  /* 0x00000027300b7231 */ /* 0x000fcc000000000b */
[----:B------:R-:W-:Y:S01]  /*3410*/  HFMA2.MMA R11, R46, R41, R11 ;  /* 0x000000292e0b7235 */ /* 0x000fe2000000000b */
[----:B0-----:R-:W-:-:S09]  /*3420*/  LOP3.LUT P1, RZ, R12, 0x3, RZ, 0xc0, !PT ;  /* 0x000000030cff7812 */ /* 0x001fd2000782c0ff */
[----:B------:R-:W-:-:S06]  /*3430*/  HFMA2 R11, R3, R38, R11 ;  /* 0x00000026030b7231 */ /* 0x000fcc000000000b */
[----:B-1----:R-:W-:-:S10]  /*3440*/  HFMA2.MMA R11, R4, R40, R11 ;  /* 0x00000028040b7235 */ /* 0x002fd4000000000b */
[----:B------:R-:W-:-:S06]  /*3450*/  HFMA2 R11, R5, R42, R11 ;  /* 0x0000002a050b7231 */ /* 0x000fcc000000000b */
[----:B------:R-:W-:-:S10]  /*3460*/  HFMA2.MMA R11, R7, R44, R11 ;  /* 0x0000002c070b7235 */ /* 0x000fd4000000000b */
[--C-:B------:R-:W-:Y:S02]  /*3470*/  HADD2.F32 R13, -RZ, R11.reuse.H0_H0 ;  /* 0x2000000bff0d7230 */ /* 0x100fe40000004100 */
[----:B------:R-:W-:-:S05]  /*3480*/  HADD2.F32 R12, -RZ, R11.H1_H1 ;  /* 0x3000000bff0c7230 */ /* 0x000fca0000004100 */
[----:B------:R-:W-:Y:S01]  /*3490*/  FADD.FTZ R13, R13, R12 ;  /* 0x0000000c0d0d7221 */ /* 0x000fe20000010000 */
[----:B------:R-:W-:Y:S06]  /*34a0*/  BRA.DIV UR4, `(.L_x_324) ;  /* 0x0000004604787947 */ /* 0x000fec000b800000 */
[----:B------:R-:W0:Y:S02]  /*34b0*/  SHFL.BFLY PT, R14, R13, 0x2, 0x1f ;  /* 0x0c401f000d0e7f89 */ /* 0x000e2400000e0000 */
[----:B0-----:R-:W-:-:S05]  /*34c0*/  FADD.FTZ R13, R13, R14 ;  /* 0x0000000e0d0d7221 */ /* 0x001fca0000010000 */
[----:B------:R0:W1:Y:S02]  /*34d0*/  SHFL.BFLY PT, R14, R13, 0x1, 0x1f ;  /* 0x0c201f000d0e7f89 */ /* 0x00006400000e0000 */
.L_x_409:
[----:B------:R-:W-:Y:S01]  /*34e0*/  ISETP.GE.OR P1, PT, R27, R45, P1 ;  /* 0x0000002d1b00720c */ /* 0x000fe20000f26670 */
[----:B-1----:R-:W-:Y:S01]  /*34f0*/  FADD.FTZ R11, R13, R14 ;  /* 0x0000000e0d0b7221 */ /* 0x002fe20000010000 */
[----:B------:R-:W-:Y:S03]  /*3500*/  BSSY B1, `(.L_x_325) ;  /* 0x0000024000017945 */ /* 0x000fe60003800000 */
[----:B------:R-:W-:-:S08]  /*3510*/  FMUL.FTZ R11, R11, UR14 ;  /* 0x0000000e0b0b7c20 */ /* 0x000fd00008410000 */
[----:B------:R-:W-:Y:S05]  /*3520*/  @P1 BRA `(.L_x_326) ;  /* 0x0000000000841947 */ /* 0x000fea0003800000 */
[----:B0-----:R-:W0:Y:S01]  /*3530*/  LDC.64 R12, c[0x0][0x2d8] ;  /* 0x0000b600ff0c7b82 */ /* 0x001e220000000a00 */
[----:B------:R-:W-:-:S04]  /*3540*/  ISETP.NE.U32.AND P1, PT, RZ, UR16, PT ;  /* 0x00000010ff007c0c */ /* 0x000fc8000bf25070 */
[----:B------:R-:W-:-:S13]  /*3550*/  ISETP.NE.AND.EX P3, PT, RZ, UR17, PT, P1 ;  /* 0x00000011ff007c0c */ /* 0x000fda000bf65310 */
[----:B------:R-:W1:Y:S01]  /*3560*/  @P3 LDC R56, c[0x0][0x2d0] ;  /* 0x0000b400ff383b82 */ /* 0x000e620000000800 */
[----:B0-----:R-:W-:-:S04]  /*3570*/  ISETP.NE.U32.AND P1, PT, R12, RZ, PT ;  /* 0x000000ff0c00720c */ /* 0x001fc80003f25070 */
[----:B------:R-:W-:-:S03]  /*3580*/  ISETP.NE.AND.EX P1, PT, R13, RZ, PT, P1 ;  /* 0x000000ff0d00720c */ /* 0x000fc60003f25310 */
[----:B------:R-:W0:Y:S10]  /*3590*/  @P3 LDC.64 R12, c[0x0][0x2c8] ;  /* 0x0000b200ff0c3b82 */ /* 0x000e340000000a00 */
[----:B------:R-:W2:Y:S01]  /*35a0*/  @P1 LDC.64 R14, c[0x0][0x2d8] ;  /* 0x0000b600ff0e1b82 */ /* 0x000ea20000000a00 */
[----:B-1----:R-:W-:-:S05]  /*35b0*/  @P3 IMAD R47, R19, R56, UR40 ;  /* 0x00000028132f3e24 */ /* 0x002fca000f8e0238 */
[----:B------:R-:W-:-:S05]  /*35c0*/  @P3 IADD3 R54, R47, -0x1, RZ ;  /* 0xffffffff2f363810 */ /* 0x000fca0007ffe0ff */
[----:B------:R-:W-:-:S04]  /*35d0*/  @P3 IMAD R47, R54, R56, R27 ;  /* 0x00000038362f3224 */ /* 0x000fc800078e021b */
[----:B0-----:R-:W-:-:S06]  /*35e0*/  @P3 IMAD.WIDE R12, R47, 0x2, R12 ;  /* 0x000000022f0c3825 */ /* 0x001fcc00078e020c */
[----:B------:R0:W3:Y:S01]  /*35f0*/  @P3 LDG.E.U16 R12, desc[UR36][R12.64] ;  /* 0x000000240c0c3981 */ /* 0x0000e2000c1e1500 */
[----:B--2---:R-:W-:-:S06]  /*3600*/  @P1 IMAD.WIDE R14, R19, 0x2, R14 ;  /* 0x00000002130e1825 */ /* 0x004fcc00078e020e */
[----:B------:R1:W2:Y:S01]  /*3610*/  @P1 LDG.E.U16 R15, desc[UR36][R14.64] ;  /* 0x000000240e0f1981 */ /* 0x0002a2000c1e1500 */
[----:B------:R-:W4:Y:S01]  /*3620*/  S2UR UR5, SR_CgaCtaId ;  /* 0x00000000000579c3 */ /* 0x000f220000008800 */
[----:B------:R-:W-:Y:S01]  /*3630*/  IMAD.U32 R54, RZ, RZ, UR40 ;  /* 0x00000028ff367e24 */ /* 0x000fe2000f8e00ff */
[----:B------:R-:W-:Y:S01]  /*3640*/  @P1 ISETP.GE.AND P4, PT, R27, R34, PT ;  /* 0x000000221b00120c */ /* 0x000fe20003f86270 */
[----:B------:R-:W-:-:S03]  /*3650*/  UMOV UR4, 0x400 ;  /* 0x0000040000047882 */ /* 0x000fc60000000000 */
[----:B------:R-:W-:Y:S02]  /*3660*/  @P1 IADD3 R54, R27, 0x1, -R54 ;  /* 0x000000011b361810 */ /* 0x000fe40007ffe836 */
[----:B------:R-:W-:Y:S01]  /*3670*/  @P1 SEL R47, R22, RZ, !P4 ;  /* 0x000000ff162f1207 */ /* 0x000fe20006000000 */
[----:B------:R-:W-:-:S04]  /*3680*/  UIADD3 UR4, UR4, 0x110, URZ ;  /* 0x0000011004047890 */ /* 0x000fc8000fffe03f */
[----:B------:R-:W-:Y:S01]  /*3690*/  @P1 IMAD.IADD R47, R47, 0x1, R54 ;  /* 0x000000012f2f1824 */ /* 0x000fe200078e0236 */
[----:B0-----:R-:W-:-:S04]  /*36a0*/  IADD3 R13, R27, -R0, RZ ;  /* 0x800000001b0d7210 */ /* 0x001fc80007ffe0ff */
[----:B-1----:R-:W-:Y:S01]  /*36b0*/  @P1 I2FP.F32.S32 R14, R47 ;  /* 0x0000002f000e1245 */ /* 0x002fe20000201400 */
[----:B----4-:R-:W-:Y:S01]  /*36c0*/  ULEA UR4, UR5, UR4, 0x18 ;  /* 0x0000000405047291 */ /* 0x010fe2000f8ec03f */
[----:B---3--:R-:W-:-:S05]  /*36d0*/  @P3 HADD2.F32 R12, -RZ, R12.H0_H0 ;  /* 0x2000000cff0c3230 */ /* 0x008fca0000004100 */
[----:B------:R-:W-:Y:S01]  /*36e0*/  @P3 FADD.FTZ R11, R11, R12 ;  /* 0x0000000c0b0b3221 */ /* 0x000fe20000010000 */
[----:B--2---:R-:W-:Y:S01]  /*36f0*/  @P1 HADD2.F32 R15, -RZ, R15.H0_H0 ;  /* 0x2000000fff0f1230 */ /* 0x004fe20000004100 */
[----:B------:R-:W-:-:S04]  /*3700*/  LEA R12, R13, UR4, 0x2 ;  /* 0x000000040d0c7c11 */ /* 0x000fc8000f8e10ff */
[----:B------:R-:W-:-:S05]  /*3710*/  @P1 FFMA.FTZ R11, R14, R15, R11 ;  /* 0x0000000f0e0b1223 */ /* 0x000fca000001000b */
[----:B------:R1:W-:Y:S01]  /*3720*/  STS [R12], R11 ;  /* 0x0000000b0c007388 */ /* 0x0003e20000000800 */
[----:B------:R-:W-:-:S07]  /*3730*/  @!P0 FMNMX.FTZ R6, R6, R11, !PT ;  /* 0x0000000b06068209 */ /* 0x000fce0007810000 */
.L_x_326:
[----:B------:R-:W-:Y:S05]  /*3740*/  BSYNC B1 ;  /* 0x0000000000017941 */ /* 0x000fea0003800000 */
.L_x_325:
[----:B------:R-:W-:Y:S01]  /*3750*/  IADD3 R45, R45, 0x7, -R0 ;  /* 0x000000072d2d7810 */ /* 0x000fe20007ffe800 */
[----:B------:R-:W-:-:S03]  /*3760*/  VIADD R27, R27, 0x10 ;  /* 0x000000101b1b7836 */ /* 0x000fc60000000000 */
[----:B-1----:R-:W-:-:S04]  /*3770*/  SHF.R.S32.HI R12, RZ, 0x1f, R45 ;  /* 0x0000001fff0c7819 */ /* 0x002fc8000001142d */
[----:B------:R-:W-:-:S04]  /*3780*/  LEA.HI R12, R12, R45, RZ, 0x3 ;  /* 0x0000002d0c0c7211 */ /* 0x000fc800078f18ff */
[----:B------:R-:W-:-:S05]  /*3790*/  LOP3.LUT R11, R12, 0xfffffff8, RZ, 0xc0, !PT ;  /* 0xfffffff80c0b7812 */ /* 0x000fca00078ec0ff */
[----:B------:R-:W-:-:S05]  /*37a0*/  IMAD.IADD R12, R11, 0x1, R0 ;  /* 0x000000010b0c7824 */ /* 0x000fca00078e0200 */
[----:B------:R-:W-:-:S13]  /*37b0*/  ISETP.GE.AND P0, PT, R27, R12, PT ;  /* 0x0000000c1b00720c */ /* 0x000fda0003f06270 */
[----:B------:R-:W-:Y:S05]  /*37c0*/  @!P0 BRA `(.L_x_327) ;  /* 0xffffffe8000c8947 */ /* 0x000fea000383ffff */
.L_x_291:
[----:B------:R-:W-:Y:S05]  /*37d0*/  BSYNC B0 ;  /* 0x0000000000007941 */ /* 0x000fea0003800000 */
.L_x_290:
[----:B--2---:R-:W0:Y:S01]  /*37e0*/  S2R R3, SR_TID.X ;  /* 0x0000000000037919 */ /* 0x004e220000002100 */
[----:B-1----:R-:W-:Y:S01]  /*37f0*/  MOV R5, 0x400 ;  /* 0x0000040000057802 */ /* 0x002fe20000000f00 */
[----:B------:R-:W-:Y:S01]  /*3800*/  UMOV UR4, 0xffffffff ;  /* 0xffffffff00047882 */ /* 0x000fe20000000000 */
[----:B------:R-:W1:Y:S02]  /*3810*/  S2R R4, SR_CgaCtaId ;  /* 0x0000000000047919 */ /* 0x000e640000008800 */
[----:B------:R-:W-:Y:S02]  /*3820*/  IADD3 R5, R5, 0x110, RZ ;  /* 0x0000011005057810 */ /* 0x000fe40007ffe0ff */
[----:B0-----:R-:W-:Y:S02]  /*3830*/  SHF.R.S32.HI R10, RZ, 0x1f, R3 ;  /* 0x0000001fff0a7819 */ /* 0x001fe40000011403 */
[----:B-1----:R-:W-:Y:S01]  /*3840*/  LEA R8, R4, R5, 0x18 ;  /* 0x0000000504087211 */ /* 0x002fe200078ec0ff */
[----:B------:R-:W-:Y:S06]  /*3850*/  BRA.DIV UR4, `(.L_x_328) ;  /* 0x0000004204cc7947 */ /* 0x000fec000b800000 */
[----:B------:R-:W0:Y:S02]  /*3860*/  SHFL.BFLY PT, R14, R6, 0x10, 0x1f ;  /* 0x0e001f00060e7f89 */ /* 0x000e2400000e0000 */
[----:B0-----:R-:W-:-:S05]  /*3870*/  FMNMX.FTZ R13, R14, R6, !PT ;  /* 0x000000060e0d7209 */ /* 0x001fca0007810000 */
[----:B------:R-:W0:Y:S02]  /*3880*/  SHFL.BFLY PT, R14, R13, 0x8, 0x1f ;  /* 0x0d001f000d0e7f89 */ /* 0x000e2400000e0000 */
[----:B0-----:R-:W-:-:S05]  /*3890*/  FMNMX.FTZ R7, R13, R14, !PT ;  /* 0x0000000e0d077209 */ /* 0x001fca0007810000 */
[----:B------:R0:W1:Y:S02]  /*38a0*/  SHFL.BFLY PT, R14, R7, 0x4, 0x1f ;  /* 0x0c801f00070e7f89 */ /* 0x00006400000e0000 */
.L_x_414:
        /* <DEDUP_REMOVED lines=9> */
[----:B0-----:R-:W-:-:S05]  /*3940*/  @!P0 LEA R9, R12, R9, 0x18 ;  /* 0x000000090c098211 */ /* 0x001fca00078ec0ff */
[----:B------:R-:W-:-:S05]  /*3950*/  @!P0 IMAD R6, R6, 0x4, R9 ;  /* 0x0000000406068824 */ /* 0x000fca00078e0209 */
[----:B------:R0:W-:Y:S01]  /*3960*/  @!P0 STS [R6], R7 ;  /* 0x0000000706008388 */ /* 0x0001e20000000800 */
[----:B------:R-:W-:Y:S01]  /*3970*/  BAR.SYNC.DEFER_BLOCKING 0x0 ;  /* 0x0000000000007b1d */ /* 0x000fe20000010000 */
[----:B------:R-:W-:Y:S01]  /*3980*/  ISETP.GT.AND P0, PT, R10, 0x1, PT ;  /* 0x000000010a00780c */ /* 0x000fe20003f04270 */
[----:B------:R-:W-:Y:S01]  /*3990*/  HFMA2.MMA R12, -RZ, RZ, 0, 0 ;  /* 0x00000000ff0c7435 */ /* 0x000fe200000001ff */
[----:B------:R-:W-:-:S03]  /*39a0*/  MOV R9, 0xff7fffff ;  /* 0xff7fffff00097802 */ /* 0x000fc60000000f00 */
[----:B------:R-:W-:Y:S01]  /*39b0*/  ULDC UR6, c[0x0][0x284] ;  /* 0x0000a10000067ab9 */ /* 0x000fe20000000800 */
[----:B------:R-:W-:Y:S01]  /*39c0*/  ULDC.64 UR8, c[0x0][0x2b0] ;  /* 0x0000ac0000087ab9 */ /* 0x000fe20000000a00 */
[----:B------:R-:W-:Y:S01]  /*39d0*/  ULDC.64 UR10, c[0x0][0x2b0] ;  /* 0x0000ac00000a7ab9 */ /* 0x000fe20000000a00 */
[----:B------:R-:W-:Y:S05]  /*39e0*/  BSSY B0, `(.L_x_329) ;  /* 0x0000077000007945 */ /* 0x000fea0003800000 */
[----:B0-----:R-:W0:Y:S01]  /*39f0*/  @!P0 S2R R7, SR_CgaCtaId ;  /* 0x0000000000078919 */ /* 0x001e220000008800 */
[----:B------:R-:W-:-:S04]  /*3a00*/  @!P0 MOV R6, 0x400 ;  /* 0x0000040000068802 */ /* 0x000fc80000000f00 */
[----:B0-----:R-:W-:-:S05]  /*3a10*/  @!P0 LEA R7, R7, R6, 0x18 ;  /* 0x0000000607078211 */ /* 0x001fca00078ec0ff */
[----:B------:R-:W-:Y:S02]  /*3a20*/  @!P0 IMAD R10, R10, 0x4, R7 ;  /* 0x000000040a0a8824 */ /* 0x000fe400078e0207 */
[----:B------:R-:W-:-:S03]  /*3a30*/  IMAD.IADD R7, R3, 0x1, R0 ;  /* 0x0000000103077824 */ /* 0x000fc600078e0200 */
[----:B------:R-:W0:Y:S02]  /*3a40*/  @!P0 LDS R9, [R10] ;  /* 0x000000000a098984 */ /* 0x000e240000000800 */
[----:B------:R-:W-:Y:S02]  /*3a50*/  ISETP.GE.AND P1, PT, R7, UR40, PT ;  /* 0x0000002807007c0c */ /* 0x000fe4000bf26270 */
[----:B0-----:R-:W0:Y:S02]  /*3a60*/  SHFL.BFLY PT, R6, R9, 0x1, 0x1f ;  /* 0x0c201f0009067f89 */ /* 0x001e2400000e0000 */
[----:B0-----:R-:W-:-:S06]  /*3a70*/  FMNMX.FTZ R6, R6, R9, !PT ;  /* 0x0000000906067209 */ /* 0x001fcc0007810000 */
[----:B------:R-:W0:Y:S03]  /*3a80*/  SHFL.IDX PT, R6, R6, RZ, 0x1f ;  /* 0x00001fff06067589 */ /* 0x000e2600000e0000 */
        /* <DEDUP_REMOVED lines=10> */
[----:B------:R-:W-:Y:S01]  /*3b30*/  IMAD.MOV.U32 R13, RZ, RZ, R10 ;  /* 0x000000ffff0d7224 */ /* 0x000fe200078e000a */
[----:B------:R-:W-:Y:S01]  /*3b40*/  ISETP.NE.U32.AND P0, PT, RZ, UR4, PT ;  /* 0x00000004ff007c0c */ /* 0x000fe2000bf05070 */
[----:B------:R-:W-:Y:S01]  /*3b50*/  IMAD.MOV.U32 R15, RZ, RZ, R7 ;  /* 0x000000ffff0f7224 */ /* 0x000fe200078e0007 */
[----:B------:R-:W-:Y:S02]  /*3b60*/  MOV R12, RZ ;  /* 0x000000ff000c7202 */ /* 0x000fe40000000f00 */
[----:B------:R-:W-:-:S13]  /*3b70*/  ISETP.NE.AND.EX P0, PT, RZ, UR5, PT, P0 ;  /* 0x00000005ff007c0c */ /* 0x000fda000bf05300 */
.L_x_336:
[----:B-1----:R-:W-:Y:S01]  /*3b80*/  IMAD.IADD R11, R15, 0x1, -R0 ;  /* 0x000000010f0b7824 */ /* 0x002fe200078e0a00 */
[----:B------:R-:W-:Y:S01]  /*3b90*/  IADD3 R13, R13, -0x1, RZ ;  /* 0xffffffff0d0d7810 */ /* 0x000fe20007ffe0ff */
[----:B------:R-:W-:Y:S03]  /*3ba0*/  BSSY B2, `(.L_x_333) ;  /* 0x0000011000027945 */ /* 0x000fe60003800000 */
[----:B------:R-:W-:Y:S02]  /*3bb0*/  ISETP.NE.AND P3, PT, R13, RZ, PT ;  /* 0x000000ff0d00720c */ /* 0x000fe40003f65270 */
[----:B--2---:R-:W-:Y:S01]  /*3bc0*/  LEA R14, R11, R8, 0x2 ;  /* 0x000000080b0e7211 */ /* 0x004fe200078e10ff */
        /* <DEDUP_REMOVED lines=10> */
.L_x_334:
[----:B------:R-:W0:Y:S02]  /*3c70*/  LDS R11, [R14] ;  /* 0x000000000e0b7984 */ /* 0x000e240000000800 */
[----:B0-----:R-:W-:-:S04]  /*3c80*/  FADD.FTZ R11, -R6, R11 ;  /* 0x0000000b060b7221 */ /* 0x001fc80000010100 */
[----:B------:R-:W-:-:S04]  /*3c90*/  FMUL.FTZ R11, R11, 1.4426950216293334961 ;  /* 0x3fb8aa3b0b0b7820 */ /* 0x000fc80000410000 */
[----:B------:R1:W2:Y:S03]  /*3ca0*/  MUFU.EX2 R21, R11 ;  /* 0x0000000b00157308 */ /* 0x0002a60000000800 */
.L_x_335:
[----:B------:R-:W-:Y:S05]  /*3cb0*/  BSYNC B2 ;  /* 0x0000000000027941 */ /* 0x000fea0003800000 */
.L_x_333:
[----:B--2---:R2:W-:Y:S01]  /*3cc0*/  STS [R14], R21 ;  /* 0x000000150e007388 */ /* 0x0045e20000000800 */
[----:B------:R-:W-:Y:S01]  /*3cd0*/  FADD.FTZ R12, R21, R12 ;  /* 0x0000000c150c7221 */ /* 0x000fe20000010000 */
[----:B------:R-:W-:Y:S01]  /*3ce0*/  IADD3 R15, R15, 0x40, RZ ;  /* 0x000000400f0f7810 */ /* 0x000fe20007ffe0ff */
[----:B------:R-:W-:Y:S06]  /*3cf0*/  @P3 BRA `(.L_x_336) ;  /* 0xfffffffc00a03947 */ /* 0x000fec000383ffff */
.L_x_332:
[----:B------:R-:W-:Y:S05]  /*3d00*/  BSYNC B1 ;  /* 0x0000000000017941 */ /* 0x000fea0003800000 */
.L_x_331:
[----:B------:R-:W-:-:S13]  /*3d10*/  ISETP.GE.U32.AND P0, PT, R9, 0xc0, PT ;  /* 0x000000c00900780c */ /* 0x000fda0003f06070 */
[----:B------:R-:W-:Y:S05]  /*3d20*/  @!P0 BRA `(.L_x_330) ;  /* 0x0000000400088947 */ /* 0x000fea0003800000 */
[----:B------:R-:W-:Y:S02]  /*3d30*/  ULDC.64 UR4, c[0x0][0x2b0] ;  /* 0x0000ac0000047ab9 */ /* 0x000fe40000000a00 */
[----:B------:R-:W-:Y:S01]  /*3d40*/  ISETP.NE.U32.AND P0, PT, RZ, UR4, PT ;  /* 0x00000004ff007c0c */ /* 0x000fe2000bf05070 */
[----:B------:R-:W-:Y:S02]  /*3d50*/  ULDC UR4, c[0x0][0x284] ;  /* 0x0000a10000047ab9 */ /* 0x000fe40000000800 */
[----:B------:R-:W-:Y:S01]  /*3d60*/  IMAD R20, R2, UR4, RZ ;  /* 0x0000000402147c24 */ /* 0x000fe2000f8e02ff */
[----:B------:R-:W-:-:S04]  /*3d70*/  ISETP.NE.AND.EX P0, PT, RZ, UR5, PT, P0 ;  /* 0x00000005ff007c0c */ /* 0x000fc8000bf05300 */
[----:B-----5:R-:W-:-:S09]  /*3d80*/  SHF.R.S32.HI R22, RZ, 0x1f, R20 ;  /* 0x0000001fff167819 */ /* 0x020fd20000011414 */
.L_x_349:
[----:B-1----:R-:W-:Y:S01]  /*3d90*/  SHF.R.S32.HI R11, RZ, 0x1f, R15 ;  /* 0x0000001fff0b7819 */ /* 0x002fe2000001140f */
[C---:B------:R-:W-:Y:S01]  /*3da0*/  IMAD.IADD R9, R15.reuse, 0x1, -R0 ;  /* 0x000000010f097824 */ /* 0x040fe200078e0a00 */
[C---:B------:R-:W-:Y:S01]  /*3db0*/  IADD3 R10, P4, P5, R15.reuse, UR10, R20 ;  /* 0x0000000a0f0a7c10 */ /* 0x040fe2000fd9e014 */
[----:B------:R-:W-:Y:S01]  /*3dc0*/  BSSY B1, `(.L_x_337) ;  /* 0x000000e000017945 */ /* 0x000fe20003800000 */
[----:B------:R-:W-:Y:S01]  /*3dd0*/  IADD3 R15, R15, 0x100, RZ ;  /* 0x000001000f0f7810 */ /* 0x000fe20007ffe0ff */
[----:B--2---:R-:W-:Y:S01]  /*3de0*/  IMAD R14, R9, 0x4, R8 ;  /* 0x00000004090e7824 */ /* 0x004fe200078e0208 */
[----:B------:R-:W-:Y:S02]  /*3df0*/  IADD3.X R11, R11, UR11, R22, P4, P5 ;  /* 0x0000000b0b0b7c10 */ /* 0x000fe4000a7ea416 */
[----:B------:R-:W-:Y:S01]  /*3e00*/  ISETP.GE.AND P3, PT, R15, UR40, PT ;  /* 0x000000280f007c0c */ /* 0x000fe2000bf66270 */
[----:B------:R-:W-:-:S12]  /*3e10*/  @!P0 BRA `(.L_x_338) ;  /* 0x0000000000108947 */ /* 0x000fd80003800000 */
[----:B------:R-:W2:Y:S02]  /*3e20*/  LDG.E.U8 R9, desc[UR36][R10.64] ;  /* 0x000000240a097981 */ /* 0x000ea4000c1e1100 */
[----:B--2---:R-:W-:-:S13]  /*3e30*/  ISETP.NE.AND P4, PT, R9, RZ, PT ;  /* 0x000000ff0900720c */ /* 0x004fda0003f85270 */
[----:B------:R-:W-:Y:S01]  /*3e40*/  @P4 MOV R9, RZ ;  /* 0x000000ff00094202 */ /* 0x000fe20000000f00 */
[----:B------:R-:W-:Y:S06]  /*3e50*/  @P4 BRA `(.L_x_339) ;  /* 0x0000000000104947 */ /* 0x000fec0003800000 */
.L_x_338:
[----:B------:R-:W0:Y:S02]  /*3e60*/  LDS R9, [R14] ;  /* 0x000000000e097984 */ /* 0x000e240000000800 */
[----:B0-----:R-:W-:-:S04]  /*3e70*/  FADD.FTZ R9, -R6, R9 ;  /* 0x0000000906097221 */ /* 0x001fc80000010100 */
[----:B------:R-:W-:-:S06]  /*3e80*/  FMUL.FTZ R9, R9, 1.4426950216293334961 ;  /* 0x3fb8aa3b09097820 */ /* 0x000fcc0000410000 */
[----:B------:R-:W1:Y:S02]  /*3e90*/  MUFU.EX2 R9, R9 ;  /* 0x0000000900097308 */ /* 0x000e640000000800 */
.L_x_339:
[----:B------:R-:W-:Y:S05]  /*3ea0*/  BSYNC B1 ;  /* 0x0000000000017941 */ /* 0x000fea0003800000 */
.L_x_337:
[----:B-1----:R1:W-:Y:S01]  /*3eb0*/  STS [R14], R9 ;  /* 0x000000090e007388 */ /* 0x0023e20000000800 */
[----:B------:R-:W-:Y:S01]  /*3ec0*/  BSSY B1, `(.L_x_340) ;  /* 0x000000b000017945 */ /* 0x000fe20003800000 */
[----:B------:R-:W-:-:S03]  /*3ed0*/  FADD.FTZ R12, R9, R12 ;  /* 0x0000000c090c7221 */ /* 0x000fc60000010000 */
[----:B------:R-:W-:Y:S05]  /*3ee0*/  @!P0 BRA `(.L_x_341) ;  /* 0x0000000000108947 */ /* 0x000fea0003800000 */
[----:B-1----:R-:W2:Y:S02]  /*3ef0*/  LDG.E.U8 R9, desc[UR36][R10.64+0x40] ;  /* 0x000040240a097981 */ /* 0x002ea4000c1e1100 */
[----:B--2---:R-:W-:-:S13]  /*3f00*/  ISETP.NE.AND P4, PT, R9, RZ, PT ;  /* 0x000000ff0900720c */ /* 0x004fda0003f85270 */
[----:B------:R-:W-:Y:S01]  /*3f10*/  @P4 IMAD.MOV.U32 R9, RZ, RZ, RZ ;  /* 0x000000ffff094224 */ /* 0x000fe200078e00ff */
[----:B------:R-:W-:Y:S06]  /*3f20*/  @P4 BRA `(.L_x_342) ;  /* 0x0000000000104947 */ /* 0x000fec0003800000 */
.L_x_341:
[----:B-1----:R-:W0:Y:S02]  /*3f30*/  LDS R9, [R14+0x100] ;  /* 0x000100000e097984 */ /* 0x002e240000000800 */
[----:B0-----:R-:W-:-:S04]  /*3f40*/  FADD.FTZ R9, -R6, R9 ;  /* 0x0000000906097221 */ /* 0x001fc80000010100 */
[----:B------:R-:W-:-:S06]  /*3f50*/  FMUL.FTZ R9, R9, 1.4426950216293334961 ;  /* 0x3fb8aa3b09097820 */ /* 0x000fcc0000410000 */
[----:B------:R-:W1:Y:S02]  /*3f60*/  MUFU.EX2 R9, R9 ;  /* 0x0000000900097308 */ /* 0x000e640000000800 */
.L_x_342:
[----:B------:R-:W-:Y:S05]  /*3f70*/  BSYNC B1 ;  /* 0x0000000000017941 */ /* 0x000fea0003800000 */
.L_x_340:
[----:B-1----:R1:W-:Y:S01]  /*3f80*/  STS [R14+0x100], R9 ;  /* 0x000100090e007388 */ /* 0x0023e20000000800 */
[----:B------:R-:W-:Y:S01]  /*3f90*/  BSSY B1, `(.L_x_343) ;  /* 0x000000b000017945 */ /* 0x000fe20003800000 */
[----:B------:R-:W-:-:S03]  /*3fa0*/  FADD.FTZ R12, R12, R9 ;  /* 0x000000090c0c7221 */ /* 0x000fc60000010000 */
[----:B------:R-:W-:Y:S05]  /*3fb0*/  @!P0 BRA `(.L_x_344) ;  /* 0x0000000000108947 */ /* 0x000fea0003800000 */
[----:B-1----:R-:W2:Y:S02]  /*3fc0*/  LDG.E.U8 R9, desc[UR36][R10.64+0x80] ;  /* 0x000080240a097981 */ /* 0x002ea4000c1e1100 */
[----:B--2---:R-:W-:-:S13]  /*3fd0*/  ISETP.NE.AND P4, PT, R9, RZ, PT ;  /* 0x000000ff0900720c */ /* 0x004fda0003f85270 */
[----:B------:R-:W-:Y:S01]  /*3fe0*/  @P4 MOV R9, RZ ;  /* 0x000000ff00094202 */ /* 0x000fe20000000f00 */
[----:B------:R-:W-:Y:S06]  /*3ff0*/  @P4 BRA `(.L_x_345) ;  /* 0x0000000000104947 */ /* 0x000fec0003800000 */
.L_x_344:
[----:B-1----:R-:W0:Y:S02]  /*4000*/  LDS R9, [R14+0x200] ;  /* 0x000200000e097984 */ /* 0x002e240000000800 */
[----:B0-----:R-:W-:-:S04]  /*4010*/  FADD.FTZ R9, -R6, R9 ;  /* 0x0000000906097221 */ /* 0x001fc80000010100 */
[----:B------:R-:W-:-:S06]  /*4020*/  FMUL.FTZ R9, R9, 1.4426950216293334961 ;  /* 0x3fb8aa3b09097820 */ /* 0x000fcc0000410000 */
[----:B------:R-:W1:Y:S02]  /*4030*/  MUFU.EX2 R9, R9 ;  /* 0x0000000900097308 */ /* 0x000e640000000800 */
.L_x_345:
[----:B------:R-:W-:Y:S05]  /*4040*/  BSYNC B1 ;  /* 0x0000000000017941 */ /* 0x000fea0003800000 */
.L_x_343:
[----:B-1----:R1:W-:Y:S01]  /*4050*/  STS [R14+0x200], R9 ;  /* 0x000200090e007388 */ /* 0x0023e20000000800 */
[----:B------:R-:W-:Y:S01]  /*4060*/  BSSY B1, `(.L_x_346) ;  /* 0x000000b000017945 */ /* 0x000fe20003800000 */
[----:B------:R-:W-:-:S03]  /*4070*/  FADD.FTZ R12, R12, R9 ;  /* 0x000000090c0c7221 */ /* 0x000fc60000010000 */
[----:B------:R-:W-:Y:S05]  /*4080*/  @!P0 BRA `(.L_x_347) ;  /* 0x0000000000108947 */ /* 0x000fea0003800000 */
[----:B------:R-:W2:Y:S02]  /*4090*/  LDG.E.U8 R10, desc[UR36][R10.64+0xc0] ;  /* 0x0000c0240a0a7981 */ /* 0x000ea4000c1e1100 */
[----:B--2---:R-:W-:-:S13]  /*40a0*/  ISETP.NE.AND P4, PT, R10, RZ, PT ;  /* 0x000000ff0a00720c */ /* 0x004fda0003f85270 */
[----:B-1----:R-:W-:Y:S01]  /*40b0*/  @P4 IMAD.MOV.U32 R9, RZ, RZ, RZ ;  /* 0x000000ffff094224 */ /* 0x002fe200078e00ff */
[----:B------:R-:W-:Y:S06]  /*40c0*/  @P4 BRA `(.L_x_348) ;  /* 0x0000000000104947 */ /* 0x000fec0003800000 */
.L_x_347:
[----:B-1----:R-:W0:Y:S02]  /*40d0*/  LDS R9, [R14+0x300] ;  /* 0x000300000e097984 */ /* 0x002e240000000800 */
[----:B0-----:R-:W-:-:S04]  /*40e0*/  FADD.FTZ R9, -R6, R9 ;  /* 0x0000000906097221 */ /* 0x001fc80000010100 */
[----:B------:R-:W-:-:S06]  /*40f0*/  FMUL.FTZ R9, R9, 1.4426950216293334961 ;  /* 0x3fb8aa3b09097820 */ /* 0x000fcc0000410000 */
[----:B------:R-:W1:Y:S02]  /*4100*/  MUFU.EX2 R9, R9 ;  /* 0x0000000900097308 */ /* 0x000e640000000800 */
.L_x_348:
[----:B------:R-:W-:Y:S05]  /*4110*/  BSYNC B1 ;  /* 0x0000000000017941 */ /* 0x000fea0003800000 */
.L_x_346:
[----:B-1----:R1:W-:Y:S01]  /*4120*/  STS [R14+0x300], R9 ;  /* 0x000300090e007388 */ /* 0x0023e20000000800 */
[----:B------:R-:W-:Y:S01]  /*4130*/  FADD.FTZ R12, R12, R9 ;  /* 0x000000090c0c7221 */ /* 0x000fe20000010000 */
[----:B------:R-:W-:Y:S06]  /*4140*/  @!P3 BRA `(.L_x_349) ;  /* 0xfffffffc0010b947 */ /* 0x000fec000383ffff */
.L_x_330:
[----:B------:R-:W-:Y:S05]  /*4150*/  BSYNC B0 ;  /* 0x0000000000007941 */ /* 0x000fea0003800000 */
.L_x_329:
[----:B-1----:R-:W1:Y:S01]  /*4160*/  SHFL.BFLY PT, R9, R12, 0x10, 0x1f ;  /* 0x0e001f000c097f89 */ /* 0x002e6200000e0000 */
[----:B--2---:R-:W-:Y:S01]  /*4170*/  LOP3.LUT P0, R14, R3, 0x1f, RZ, 0xc0, !PT ;  /* 0x0000001f030e7812 */ /* 0x004fe2000780c0ff */
[----:B------:R-:W-:-:S03]  /*4180*/  ULDC.U8 UR6, c[0x0][0x31c] ;  /* 0x0000c70000067ab9 */ /* 0x000fc60000000000 */
[----:B------:R-:W-:-:S09]  /*4190*/  ISETP.GT.U32.AND P3, PT, R14, 0x1, PT ;  /* 0x000000010e00780c */ /* 0x000fd20003f64070 */
[----:B------:R-:W2:Y:S04]  /*41a0*/  @!P0 S2R R15, SR_CgaCtaId ;  /* 0x00000000000f8919 */ /* 0x000ea80000008800 */
[----:B------:R-:W3:Y:S01]  /*41b0*/  @!P3 S2R R21, SR_CgaCtaId ;  /* 0x000000000015b919 */ /* 0x000ee20000008800 */
[----:B-1----:R-:W-:Y:S01]  /*41c0*/  FADD.FTZ R9, R9, R12 ;  /* 0x0000000c09097221 */ /* 0x002fe20000010000 */
[----:B------:R-:W-:-:S04]  /*41d0*/  @!P0 MOV R12, 0x400 ;  /* 0x00000400000c8802 */ /* 0x000fc80000000f00 */
[----:B0-----:R-:W0:Y:S01]  /*41e0*/  SHFL.BFLY PT, R6, R9, 0x8, 0x1f ;  /* 0x0d001f0009067f89 */ /* 0x001e2200000e0000 */
[----:B--2---:R-:W-:Y:S01]  /*41f0*/  @!P0 LEA R12, R15, R12, 0x18 ;  /* 0x0000000c0f0c8211 */ /* 0x004fe200078ec0ff */
[----:B0-----:R-:W-:Y:S01]  /*4200*/  FADD.FTZ R6, R9, R6 ;  /* 0x0000000609067221 */ /* 0x001fe20000010000 */
[----:B------:R-:W-:-:S04]  /*4210*/  @!P0 SHF.R.U32.HI R9, RZ, 0x3, R3 ;  /* 0x00000003ff098819 */ /* 0x000fc80000011603 */
[----:B------:R-:W0:Y:S01]  /*4220*/  SHFL.BFLY PT, R11, R6, 0x4, 0x1f ;  /* 0x0c801f00060b7f89 */ /* 0x000e2200000e0000 */
[----:B------:R-:W-:-:S04]  /*4230*/  @!P0 LOP3.LUT R9, R9, 0x1ffffffc, RZ, 0xc0, !PT ;  /* 0x1ffffffc09098812 */ /* 0x000fc800078ec0ff */
[----:B------:R-:W-:Y:S01]  /*4240*/  @!P0 IADD3 R12, R12, R9, RZ ;  /* 0x000000090c0c8210 */ /* 0x000fe20007ffe0ff */
[----:B0-----:R-:W-:Y:S01]  /*4250*/  FADD.FTZ R11, R6, R11 ;  /* 0x0000000b060b7221 */ /* 0x001fe20000010000 */
[----:B------:R-:W-:-:S04]  /*4260*/  @!P3 MOV R6, 0x400 ;  /* 0x000004000006b802 */ /* 0x000fc80000000f00 */
[----:B------:R-:W0:Y:S01]  /*4270*/  SHFL.BFLY PT, R10, R11, 0x2, 0x1f ;  /* 0x0c401f000b0a7f89 */ /* 0x000e2200000e0000 */
[----:B---3--:R-:W-:-:S05]  /*4280*/  @!P3 LEA R21, R21, R6, 0x18 ;  /* 0x000000061515b211 */ /* 0x008fca00078ec0ff */
[----:B------:R-:W-:Y:S02]  /*4290*/  @!P3 IMAD R14, R14, 0x4, R21 ;  /* 0x000000040e0eb824 */ /* 0x000fe400078e0215 */
[----:B0-----:R-:W-:-:S05]  /*42a0*/  FADD.FTZ R10, R11, R10 ;  /* 0x0000000a0b0a7221 */ /* 0x001fca0000010000 */
[----:B------:R-:W0:Y:S02]  /*42b0*/  SHFL.BFLY PT, R13, R10, 0x1, 0x1f ;  /* 0x0c201f000a0d7f89 */ /* 0x000e2400000e0000 */
[----:B0-----:R-:W-:Y:S01]  /*42c0*/  FADD.FTZ R13, R10, R13 ;  /* 0x0000000d0a0d7221 */ /* 0x001fe20000010000 */
[----:B------:R-:W-:-:S04]  /*42d0*/  CS2R R10, SRZ ;  /* 0x00000000000a7805 */ /* 0x000fc8000001ff00 */
[----:B------:R-:W-:Y:S01]  /*42e0*/  @!P0 STS [R12+0x8], R13 ;  /* 0x0000080d0c008388 */ /* 0x000fe20000000800 */
[----:B------:R-:W-:Y:S01]  /*42f0*/  BAR.SYNC.DEFER_BLOCKING 0x0 ;  /* 0x0000000000007b1d */ /* 0x000fe20000010000 */
[----:B------:R-:W-:-:S05]  /*4300*/  ISETP.NE.AND P0, PT, RZ, UR6, PT ;  /* 0x00000006ff007c0c */ /* 0x000fca000bf05270 */
[----:B------:R-:W0:Y:S04]  /*4310*/  @!P3 LDS R13, [R14+0x8] ;  /* 0x000008000e0db984 */ /* 0x000e280000000800 */
[----:B0-----:R-:W0:Y:S02]  /*4320*/  SHFL.BFLY PT, R6, R13, 0x1, 0x1f ;  /* 0x0c201f000d067f89 */ /* 0x001e2400000e0000 */
[----:B0-----:R-:W-:-:S06]  /*4330*/  FADD.FTZ R9, R6, R13 ;  /* 0x0000000d06097221 */ /* 0x001fcc0000010000 */
[----:B------:R-:W0:Y:S02]  /*4340*/  SHFL.IDX PT, R9, R9, RZ, 0x1f ;  /* 0x00001fff09097589 */ /* 0x000e2400000e0000 */
[----:B0-----:R-:W-:-:S06]  /*4350*/  FADD.FTZ R6, R9, 9.9999999747524270788e-07 ;  /* 0x358637bd09067421 */ /* 0x001fcc0000010000 */
[----:B------:R-:W0:Y:S01]  /*4360*/  MUFU.RCP R6, R6 ;  /* 0x0000000600067308 */ /* 0x000e220000001000 */
[----:B------:R-:W-:Y:S05]  /*4370*/  @!P0 BRA `(.L_x_350) ;  /* 0x0000000000208947 */ /* 0x000fea0003800000 */
[----:B------:R-:W1:Y:S01]  /*4380*/  LDC R9, c[0x0][0x318] ;  /* 0x0000c600ff097b82 */ /* 0x000e620000000800 */
[----:B------:R-:W-:Y:S02]  /*4390*/  ULDC UR4, c[0x0][0x288] ;  /* 0x0000a20000047ab9 */ /* 0x000fe40000000800 */
[----:B------:R-:W-:-:S05]  /*43a0*/  IMAD R19, R2, UR4, R19 ;  /* 0x0000000402137c24 */ /* 0x000fca000f8e0213 */
[----:B------:R-:W1:Y:S08]  /*43b0*/  LDC R10, c[0x0][0x29c] ;  /* 0x0000a700ff0a7b82 */ /* 0x000e700000000800 */
[----:B------:R-:W2:Y:S01]  /*43c0*/  LDC R12, c[0x0][0x284] ;  /* 0x0000a100ff0c7b82 */ /* 0x000ea20000000800 */
[----:B-1----:R-:W-:-:S04]  /*43d0*/  IMAD R9, R19, R9, R10 ;  /* 0x0000000913097224 */ /* 0x002fc800078e020a */
[----:B--2---:R-:W-:-:S05]  /*43e0*/  IMAD R10, R9, R12, RZ ;  /* 0x0000000c090a7224 */ /* 0x004fca00078e02ff */
[----:B------:R-:W-:-:S07]  /*43f0*/  SHF.R.S32.HI R11, RZ, 0x1f, R10 ;  /* 0x0000001fff0b7819 */ /* 0x000fce000001140a */
.L_x_350:
[----:B------:R-:W-:Y:S01]  /*4400*/  ULDC.64 UR8, c[0x0][0x310] ;  /* 0x0000c40000087ab9 */ /* 0x000fe20000000a00 */
[----:B------:R-:W-:Y:S01]  /*4410*/  ULDC.64 UR10, c[0x0][0x310] ;  /* 0x0000c400000a7ab9 */ /* 0x000fe20000000a00 */
[----:B------:R-:W-:Y:S04]  /*4420*/  BSSY B0, `(.L_x_351) ;  /* 0x000004b000007945 */ /* 0x000fe80003800000 */
[----:B------:R-:W-:Y:S05]  /*4430*/  @P1 BRA `(.L_x_352) ;  /* 0x0000000400241947 */ /* 0x000fea0003800000 */
[----:B------:R-:W-:Y:S01]  /*4440*/  LOP3.LUT R12, RZ, R0, RZ, 0x33, !PT ;  /* 0x00000000ff0c7212 */ /* 0x000fe200078e33ff */
[----:B------:R-:W-:Y:S03]  /*4450*/  BSSY B1, `(.L_x_353) ;  /* 0x0000016000017945 */ /* 0x000fe60003800000 */
[----:B------:R-:W-:-:S04]  /*4460*/  IADD3 R20, -R3, UR40, R12 ;  /* 0x0000002803147c10 */ /* 0x000fc8000fffe10c */
[----:B------:R-:W-:-:S04]  /*4470*/  LEA.HI R9, R20, 0x1, RZ, 0x1a ;  /* 0x0000000114097811 */ /* 0x000fc800078fd0ff */
[----:B------:R-:W-:-:S13]  /*4480*/  LOP3.LUT P1, R9, R9, 0x3, RZ, 0xc0, !PT ;  /* 0x0000000309097812 */ /* 0x000fda000782c0ff */
[----:B------:R-:W-:Y:S05]  /*4490*/  @!P1 BRA `(.L_x_354) ;  /* 0x0000000000449947 */ /* 0x000fea0003800000 */
.L_x_356:
[----:B------:R-:W-:Y:S02]  /*44a0*/  IADD3 R15, R7, -R0, RZ ;  /* 0x80000000070f7210 */ /* 0x000fe40007ffe0ff */
[----:B------:R-:W-:-:S03]  /*44b0*/  IADD3 R9, R9, -0x1, RZ ;  /* 0xffffffff09097810 */ /* 0x000fc60007ffe0ff */
[----:B-1----:R-:W-:Y:S01]  /*44c0*/  IMAD R12, R15, 0x4, R8 ;  /* 0x000000040f0c7824 */ /* 0x002fe200078e0208 */
[----:B------:R-:W-:-:S04]  /*44d0*/  ISETP.NE.AND P3, PT, R9, RZ, PT ;  /* 0x000000ff0900720c */ /* 0x000fc80003f65270 */
[----:B0-----:R-:W0:Y:S02]  /*44e0*/  LDS R13, [R12] ;  /* 0x000000000c0d7984 */ /* 0x001e240000000800 */
[----:B0-----:R-:W-:Y:S01]  /*44f0*/  FMUL.FTZ R19, R13, R6 ;  /* 0x000000060d137220 */ /* 0x001fe20000410000 */
[----:B------:R-:W-:-:S04]  /*4500*/  LEA R13, R15, UR38, 0x1 ;  /* 0x000000260f0d7c11 */ /* 0x000fc8000f8e08ff */
        /* <DEDUP_REMOVED lines=8> */
.L_x_355:
[----:B------:R-:W-:Y:S01]  /*4590*/  VIADD R7, R7, 0x40 ;  /* 0x0000004007077836 */ /* 0x000fe20000000000 */
[----:B------:R-:W-:Y:S06]  /*45a0*/  @P3 BRA `(.L_x_356) ;  /* 0xfffffffc00bc3947 */ /* 0x000fec000383ffff */
.L_x_354:
[----:B------:R-:W-:Y:S05]  /*45b0*/  BSYNC B1 ;  /* 0x0000000000017941 */ /* 0x000fea0003800000 */
.L_x_353:
[----:B------:R-:W-:-:S13]  /*45c0*/  ISETP.GE.U32.AND P0, PT, R20, 0xc0, PT ;  /* 0x000000c01400780c */ /* 0x000fda0003f06070 */
[----:B------:R-:W-:Y:S05]  /*45d0*/  @!P0 BRA `(.L_x_352) ;  /* 0x0000000000bc8947 */ /* 0x000fea0003800000 */
[----:B------:R-:W-:Y:S01]  /*45e0*/  ULDC UR4, c[0x0][0x284] ;  /* 0x0000a10000047ab9 */ /* 0x000fe20000000800 */
[----:B-1----:R-:W-:Y:S01]  /*45f0*/  SHF.L.U32 R12, R0, 0x2, RZ ;  /* 0x00000002000c7819 */ /* 0x002fe200000006ff */
[----:B------:R-:W-:Y:S01]  /*4600*/  UIADD3 UR4, UR4, 0x4, URZ ;  /* 0x0000000404047890 */ /* 0x000fe2000fffe03f */
[----:B------:R-:W-:-:S03]  /*4610*/  ISETP.NE.AND P1, PT, RZ, UR6, PT ;  /* 0x00000006ff007c0c */ /* 0x000fc6000bf25270 */
[----:B------:R-:W-:Y:S01]  /*4620*/  USHF.R.S32.HI UR5, URZ, 0x1f, UR4 ;  /* 0x0000001f3f057899 */ /* 0x000fe20008011404 */
[----:B0-----:R-:W-:-:S03]  /*4630*/  IMAD R13, R7, 0x4, -R12 ;  /* 0x00000004070d7824 */ /* 0x001fc600078e0a0c */
[----:B------:R-:W-:Y:S02]  /*4640*/  ULEA.HI UR5, UR5, UR4, URZ, 0x2 ;  /* 0x0000000405057291 */ /* 0x000fe4000f8f103f */
[----:B------:R-:W-:Y:S02]  /*4650*/  IADD3 R13, R8, R13, RZ ;  /* 0x0000000d080d7210 */ /* 0x000fe40007ffe0ff */
[----:B------:R-:W-:-:S04]  /*4660*/  USHF.L.U32 UR5, UR5, 0x2, URZ ;  /* 0x0000000205057899 */ /* 0x000fc8000800063f */
[----:B------:R-:W-:-:S06]  /*4670*/  ULOP3.LUT UR5, UR5, 0xfffffff0, URZ, 0xc0, !UPT ;  /* 0xfffffff005057892 */ /* 0x000fcc000f8ec03f */
[----:B------:R-:W-:-:S05]  /*4680*/  LEA R9, R7, UR5, 0x1 ;  /* 0x0000000507097c11 */ /* 0x000fca000f8e08ff */
[----:B------:R-:W-:-:S04]  /*4690*/  IMAD R9, R0, -0x2, R9 ;  /* 0xfffffffe00097824 */ /* 0x000fc800078e0209 */
[----:B------:R-:W-:-:S07]  /*46a0*/  IMAD.IADD R12, R8, 0x1, R9 ;  /* 0x00000001080c7824 */ /* 0x000fce00078e0209 */
.L_x_357:
[----:B------:R-:W0:Y:S02]  /*46b0*/  LDS R9, [R13] ;  /* 0x000000000d097984 */ /* 0x000e240000000800 */
[----:B0-----:R-:W-:-:S05]  /*46c0*/  FMUL.FTZ R19, R9, R6 ;  /* 0x0000000609137220 */ /* 0x001fca0000410000 */
[----:B------:R-:W-:-:S04]  /*46d0*/  F2FP.F16.F32.PACK_AB R8, RZ, R19 ;  /* 0x00000013ff08723e */ /* 0x000fc800000000ff */
[----:B------:R-:W-:-:S05]  /*46e0*/  PRMT R14, R8, 0x7610, R14 ;  /* 0x00007610080e7816 */ /* 0x000fca000000000e */
[----:B------:R0:W-:Y:S04]  /*46f0*/  STS.U16 [R12], R14 ;  /* 0x0000000e0c007388 */ /* 0x0001e80000000400 */
[----:B------:R-:W1:Y:S01]  /*4700*/  LDS R9, [R13+0x100] ;  /* 0x000100000d097984 */ /* 0x000e620000000800 */
[----:B0-----:R-:W-:-:S04]  /*4710*/  IADD3 R14, P0, R7, R10, RZ ;  /* 0x0000000a070e7210 */ /* 0x001fc80007f1e0ff */
[C---:B------:R-:W-:Y:S02]  /*4720*/  LEA.HI.X.SX32 R15, R7.reuse, R11, 0x1, P0 ;  /* 0x0000000b070f7211 */ /* 0x040fe400000f0eff */
[----:B------:R-:W-:Y:S01]  /*4730*/  IADD3 R7, R7, 0x100, RZ ;  /* 0x0000010007077810 */ /* 0x000fe20007ffe0ff */
[----:B-1----:R-:W-:-:S05]  /*4740*/  FMUL.FTZ R21, R9, R6 ;  /* 0x0000000609157220 */ /* 0x002fca0000410000 */
[----:B------:R-:W-:-:S04]  /*4750*/  F2FP.F16.F32.PACK_AB R8, RZ, R21 ;  /* 0x00000015ff08723e */ /* 0x000fc800000000ff */
[----:B------:R-:W-:-:S05]  /*4760*/  PRMT R20, R8, 0x7610, R20 ;  /* 0x0000761008147816 */ /* 0x000fca0000000014 */
[----:B------:R-:W-:Y:S04]  /*4770*/  STS.U16 [R12+0x80], R20 ;  /* 0x000080140c007388 */ /* 0x000fe80000000400 */
[----:B------:R-:W0:Y:S02]  /*4780*/  LDS R9, [R13+0x200] ;  /* 0x000200000d097984 */ /* 0x000e240000000800 */
[----:B0-----:R-:W-:-:S05]  /*4790*/  FMUL.FTZ R23, R9, R6 ;  /* 0x0000000609177220 */ /* 0x001fca0000410000 */
[----:B------:R-:W-:-:S04]  /*47a0*/  F2FP.F16.F32.PACK_AB R8, RZ, R23 ;  /* 0x00000017ff08723e */ /* 0x000fc800000000ff */
[----:B-----5:R-:W-:Y:S02]  /*47b0*/  PRMT R22, R8, 0x7610, R22 ;  /* 0x0000761008167816 */ /* 0x020fe40000000016 */
[----:B------:R-:W-:-:S03]  /*47c0*/  LEA R8, P0, R14, UR10, 0x2 ;  /* 0x0000000a0e087c11 */ /* 0x000fc6000f8010ff */
[----:B------:R-:W-:Y:S04]  /*47d0*/  STS.U16 [R12+0x100], R22 ;  /* 0x000100160c007388 */ /* 0x000fe80000000400 */
[----:B------:R0:W1:Y:S02]  /*47e0*/  LDS R9, [R13+0x300] ;  /* 0x000300000d097984 */ /* 0x0000640000000800 */
[----:B0-----:R-:W-:Y:S01]  /*47f0*/  IADD3 R13, R13, 0x400, RZ ;  /* 0x000004000d0d7810 */ /* 0x001fe20007ffe0ff */
[----:B-1----:R-:W-:Y:S01]  /*4800*/  FMUL.FTZ R25, R9, R6 ;  /* 0x0000000609197220 */ /* 0x002fe20000410000 */
[----:B------:R-:W-:Y:S02]  /*4810*/  LEA.HI.X R9, R14, UR11, R15, 0x2, P0 ;  /* 0x0000000b0e097c11 */ /* 0x000fe400080f140f */
[----:B------:R-:W-:-:S02]  /*4820*/  ISETP.GE.AND P0, PT, R7, UR40, PT ;  /* 0x0000002807007c0c */ /* 0x000fc4000bf06270 */
[----:B------:R-:W-:Y:S01]  /*4830*/  F2FP.F16.F32.PACK_AB R14, RZ, R25 ;  /* 0x00000019ff0e723e */ /* 0x000fe200000000ff */
[----:B------:R-:W-:Y:S03]  /*4840*/  @P1 STG.E desc[UR36][R8.64], R19 ;  /* 0x0000001308001986 */ /* 0x000fe6000c101924 */
[----:B------:R-:W-:Y:S01]  /*4850*/  PRMT R15, R14, 0x7610, R15 ;  /* 0x000076100e0f7816 */ /* 0x000fe2000000000f */
[----:B------:R-:W-:Y:S01]  /*4860*/  @P1 STG.E desc[UR36][R8.64+0x100], R21 ;  /* 0x0001001508001986 */ /* 0x000fe2000c101924 */
[----:B------:R-:W-:-:S03]  /*4870*/  VIADD R14, R12, 0x200 ;  /* 0x000002000c0e7836 */ /* 0x000fc60000000000 */
[----:B------:R-:W-:Y:S04]  /*4880*/  @P1 STG.E desc[UR36][R8.64+0x200], R23 ;  /* 0x0002001708001986 */ /* 0x000fe8000c101924 */
[----:B------:R-:W-:Y:S04]  /*4890*/  @P1 STG.E desc[UR36][R8.64+0x300], R25 ;  /* 0x0003001908001986 */ /* 0x000fe8000c101924 */
[----:B------:R0:W-:Y:S02]  /*48a0*/  STS.U16 [R12+0x180], R15 ;  /* 0x0001800f0c007388 */ /* 0x0001e40000000400 */
[----:B0-----:R-:W-:Y:S01]  /*48b0*/  IMAD.MOV.U32 R12, RZ, RZ, R14 ;  /* 0x000000ffff0c7224 */ /* 0x001fe200078e000e */
[----:B------:R-:W-:Y:S06]  /*48c0*/  @!P0 BRA `(.L_x_357) ;  /* 0xfffffffc00788947 */ /* 0x000fec000383ffff */
.L_x_352:
[----:B------:R-:W-:Y:S05]  /*48d0*/  BSYNC B0 ;  /* 0x0000000000007941 */ /* 0x000fea0003800000 */
.L_x_351:
[----:B------:R-:W2:Y:S01]  /*48e0*/  S2R R7, SR_CTAID.X ;  /* 0x0000000000077919 */ /* 0x000ea20000002500 */
[----:B------:R-:W-:Y:S01]  /*48f0*/  UIADD3 UR12, UR40, -0x1, URZ ;  /* 0xffffffff280c7890 */ /* 0x000fe2000fffe03f */
[----:B0-----:R-:W-:Y:S01]  /*4900*/  SHF.R.S32.HI R6, RZ, 0x1f, R3 ;  /* 0x0000001fff067819 */ /* 0x001fe20000011403 */
[----:B------:R-:W0:Y:S01]  /*4910*/  S2UR UR6, SR_CgaCtaId ;  /* 0x00000000000679c3 */ /* 0x000e220000008800 */
[----:B------:R-:W-:Y:S01]  /*4920*/  ULDC UR7, c[0x0][0x288] ;  /* 0x0000a20000077ab9 */ /* 0x000fe20000000800 */
[----:B------:R-:W-:Y:S01]  /*4930*/  USHF.R.S32.HI UR4, URZ, 0x1f, UR12 ;  /* 0x0000001f3f047899 */ /* 0x000fe2000801140c */
[-C--:B------:R-:W-:Y:S01]  /*4940*/  LEA.HI R29, R6, R3.reuse, RZ, 0x3 ;  /* 0x00000003061d7211 */ /* 0x080fe200078f18ff */
[----:B------:R-:W-:Y:S01]  /*4950*/  UMOV UR5, 0x400 ;  /* 0x0000040000057882 */ /* 0x000fe20000000000 */
[----:B------:R-:W-:Y:S01]  /*4960*/  MOV R38, UR7 ;  /* 0x0000000700267c02 */ /* 0x000fe20008000f00 */
[----:B------:R-:W-:Y:S01]  /*4970*/  ULEA.HI UR4, UR4, UR12, URZ, 0x3 ;  /* 0x0000000c04047291 */ /* 0x000fe2000f8f183f */
[----:B------:R-:W-:Y:S01]  /*4980*/  LOP3.LUT R6, R29, 0xfffffff8, RZ, 0xc0, !PT ;  /* 0xfffffff81d067812 */ /* 0x000fe200078ec0ff */
[----:B------:R-:W-:Y:S01]  /*4990*/  UIADD3 UR5, UR5, 0x90, URZ ;  /* 0x0000009005057890 */ /* 0x000fe2000fffe03f */
[----:B------:R-:W-:Y:S01]  /*49a0*/  SHF.R.S32.HI R29, RZ, 0x3, R29 ;  /* 0x00000003ff1d7819 */ /* 0x000fe2000001141d */
[----:B------:R-:W-:Y:S01]  /*49b0*/  ULOP3.LUT UR4, UR4, 0xfffffff8, URZ, 0xc0, !UPT ;  /* 0xfffffff804047892 */ /* 0x000fe2000f8ec03f */
[----:B------:R-:W-:Y:S01]  /*49c0*/  IADD3 R34, -R6, R3, RZ ;  /* 0x0000000306227210 */ /* 0x000fe20007ffe1ff */
[----:B------:R-:W-:Y:S01]  /*49d0*/  ULDC UR8, c[0x0][0x284] ;  /* 0x0000a10000087ab9 */ /* 0x000fe20000000800 */
[----:B------:R-:W-:Y:S01]  /*49e0*/  BSSY B0, `(.L_x_358) ;  /* 0x000001d000007945 */ /* 0x000fe20003800000 */
[----:B------:R-:W-:Y:S01]  /*49f0*/  UIADD3 UR4, UR12, -UR4, URZ ;  /* 0x800000040c047290 */ /* 0x000fe2000fffe03f */
[C---:B------:R-:W-:Y:S01]  /*4a00*/  ISETP.GT.OR P3, PT, R34.reuse, 0x5, P2 ;  /* 0x000000052200780c */ /* 0x040fe20001764670 */
[----:B------:R-:W-:Y:S01]  /*4a10*/  IMAD.U32 R39, RZ, RZ, UR8 ;  /* 0x00000008ff277e24 */ /* 0x000fe2000f8e00ff */
[C---:B------:R-:W-:Y:S01]  /*4a20*/  ISETP.GT.AND P0, PT, R34.reuse, 0x5, PT ;  /* 0x000000052200780c */ /* 0x040fe20003f04270 */
[----:B----4-:R-:W-:Y:S01]  /*4a30*/  IMAD.SHL.U32 R30, R34, 0x8, RZ ;  /* 0x00000008221e7824 */ /* 0x010fe200078e00ff */
[----:B------:R-:W-:-:S02]  /*4a40*/  CS2R R10, SRZ ;  /* 0x00000000000a7805 */ /* 0x000fc4000001ff00 */
[C---:B------:R-:W-:Y:S02]  /*4a50*/  ISETP.NE.OR P3, PT, R29.reuse, UR4, P3 ;  /* 0x000000041d007c0c */ /* 0x040fe40009f65670 */
[----:B------:R-:W-:Y:S01]  /*4a60*/  CS2R R8, SRZ ;  /* 0x0000000000087805 */ /* 0x000fe2000001ff00 */
[----:B------:R-:W-:Y:S01]  /*4a70*/  IMAD R32, R32, R39, R30 ;  /* 0x0000002720207224 */ /* 0x000fe200078e021e */
[----:B------:R-:W-:Y:S01]  /*4a80*/  ISETP.NE.AND P1, PT, R29, UR4, PT ;  /* 0x000000041d007c0c */ /* 0x000fe2000bf25270 */
[----:B0-----:R-:W-:-:S03]  /*4a90*/  ULEA UR5, UR6, UR5, 0x18 ;  /* 0x0000000506057291 */ /* 0x001fc6000f8ec03f */
[----:B------:R-:W-:Y:S01]  /*4aa0*/  SHF.R.S32.HI R31, RZ, 0x1f, R32 ;  /* 0x0000001fff1f7819 */ /* 0x000fe20000011420 */
[----:B--2---:R-:W-:Y:S02]  /*4ab0*/  IMAD R6, R2, R38, R7 ;  /* 0x0000002602067224 */ /* 0x004fe400078e0207 */
[----:B------:R-:W-:Y:S02]  /*4ac0*/  LEA R34, R34, UR5, 0x4 ;  /* 0x0000000522227c11 */ /* 0x000fe4000f8e20ff */
[----:B------:R-:W-:-:S04]  /*4ad0*/  IMAD R28, R6, 0x30, RZ ;  /* 0x00000030061c7824 */ /* 0x000fc800078e02ff */
[----:B------:R-:W-:-:S05]  /*4ae0*/  IMAD R28, R28, R39, R30 ;  /* 0x000000271c1c7224 */ /* 0x000fca00078e021e */
[----:B-1----:R-:W-:Y:S01]  /*4af0*/  SHF.R.S32.HI R19, RZ, 0x1f, R28 ;  /* 0x0000001fff137819 */ /* 0x002fe2000001141c */
[----:B------:R-:W-:Y:S06]  /*4b00*/  @P3 BRA `(.L_x_359) ;  /* 0x0000000000283947 */ /* 0x000fec0003800000 */
[----:B------:R-:W-:Y:S01]  /*4b10*/  ULDC.64 UR4, c[0x0][0x240] ;  /* 0x0000900000047ab9 */ /* 0x000fe20000000a00 */
[----:B------:R-:W-:Y:S01]  /*4b20*/  HFMA2.MMA R11, -RZ, RZ, 0, 0 ;  /* 0x00000000ff0b7435 */ /* 0x000fe200000001ff */
[----:B------:R-:W-:-:S04]  /*4b30*/  ISETP.NE.U32.AND P3, PT, RZ, UR4, PT ;  /* 0x00000004ff007c0c */ /* 0x000fc8000bf65070 */
[----:B------:R-:W-:-:S13]  /*4b40*/  ISETP.NE.AND.EX P3, PT, RZ, UR5, PT, P3 ;  /* 0x00000005ff007c0c */ /* 0x000fda000bf65330 */
[----:B------:R-:W-:Y:S05]  /*4b50*/  @!P3 BRA `(.L_x_360) ;  /* 0x000000000010b947 */ /* 0x000fea0003800000 */
[----:B------:R-:W0:Y:S01]  /*4b60*/  LDC.64 R8, c[0x0][0x240] ;  /* 0x00009000ff087b82 */ /* 0x000e220000000a00 */
[----:B------:R-:W-:-:S04]  /*4b70*/  IMAD R11, R7, 0x30, R30 ;  /* 0x00000030070b7824 */ /* 0x000fc800078e021e */
[----:B0-----:R-:W-:-:S06]  /*4b80*/  IMAD.WIDE R8, R11, 0x2, R8 ;  /* 0x000000020b087825 */ /* 0x001fcc00078e0208 */
[----:B------:R-:W5:Y:S02]  /*4b90*/  LDG.E.128 R8, desc[UR36][R8.64] ;  /* 0x0000002408087981 */ /* 0x000f64000c1e1d00 */
.L_x_360:
[----:B-----5:R0:W-:Y:S02]  /*4ba0*/  STS.128 [R34], R8 ;  /* 0x0000000822007388 */ /* 0x0201e40000000c00 */
.L_x_359:
[----:B------:R-:W-:Y:S05]  /*4bb0*/  BSYNC B0 ;  /* 0x0000000000007941 */ /* 0x000fea0003800000 */
.L_x_358:
[----:B------:R-:W-:Y:S01]  /*4bc0*/  BAR.SYNC.DEFER_BLOCKING 0x0 ;  /* 0x0000000000007b1d */ /* 0x000fe20000010000 */
[----:B------:R-:W-:Y:S01]  /*4bd0*/  IMAD.MOV.U32 R44, RZ, RZ, RZ ;  /* 0x000000ffff2c7224 */ /* 0x000fe200078e00ff */
        /* <DEDUP_REMOVED lines=11> */
[----:B------:R-:W-:Y:S01]  /*4c90*/  VIMNMX R48, R39, UR12, PT ;  /* 0x0000000c27307c48 */ /* 0x000fe2000bfe0100 */
[----:B------:R-:W-:Y:S01]  /*4ca0*/  ULDC.64 UR4, c[0x0][0x250] ;  /* 0x0000940000047ab9 */ /* 0x000fe20000000a00 */
[----:B------:R-:W-:Y:S01]  /*4cb0*/  BSSY B1, `(.L_x_363) ;  /* 0x00000bb000017945 */ /* 0x000fe20003800000 */
[----:B------:R-:W-:Y:S01]  /*4cc0*/  IMAD R12, R33, 0x30, RZ ;  /* 0x00000030210c7824 */ /* 0x000fe200078e02ff */
[----:B------:R-:W-:Y:S01]  /*4cd0*/  MOV R46, UR4 ;  /* 0x00000004002e7c02 */ /* 0x000fe20008000f00 */
[----:B------:R-:W-:Y:S01]  /*4ce0*/  IMAD.U32 R45, RZ, RZ, UR5 ;  /* 0x00000005ff2d7e24 */ /* 0x000fe2000f8e00ff */
[----:B------:R-:W-:Y:S01]  /*4cf0*/  HFMA2.MMA R44, -RZ, RZ, 0, 0 ;  /* 0x00000000ff2c7435 */ /* 0x000fe200000001ff */
[----:B------:R-:W-:Y:S02]  /*4d00*/  LEA R20, R29, UR38, 0x1 ;  /* 0x000000261d147c11 */ /* 0x000fe4000f8e08ff */
[----:B------:R-:W-:-:S04]  /*4d10*/  IADD3 R13, P3, R28, R12, RZ ;  /* 0x0000000c1c0d7210 */ /* 0x000fc80007f7e0ff */
[----:B------:R-:W-:Y:S02]  /*4d20*/  LEA.HI.X.SX32 R12, R12, R19, 0x1, P3 ;  /* 0x000000130c0c7211 */ /* 0x000fe400018f0eff */
[----:B------:R-:W-:Y:S02]  /*4d30*/  ISETP.GE.AND P3, PT, R33, R48, PT ;  /* 0x000000302100720c */ /* 0x000fe40003f66270 */
[----:B------:R-:W-:-:S04]  /*4d40*/  LEA R52, P4, R13, R46, 0x1 ;  /* 0x0000002e0d347211 */ /* 0x000fc800078808ff */
[----:B------:R-:W-:-:S07]  /*4d50*/  LEA.HI.X R53, R13, R45, R12, 0x1, P4 ;  /* 0x0000002d0d357211 */ /* 0x000fce00020f0c0c */
[----:B------:R-:W-:Y:S05]  /*4d60*/  @P3 BRA `(.L_x_364) ;  /* 0x0000000800bc3947 */ /* 0x000fea0003800000 */
[----:B------:R-:W-:Y:S01]  /*4d70*/  IMAD R12, RZ, RZ, -UR40 ;  /* 0x80000028ff0c7e24 */ /* 0x000fe2000f8e02ff */
[----:B------:R-:W-:Y:S01]  /*4d80*/  LOP3.LUT R15, RZ, R39, RZ, 0x33, !PT ;  /* 0x00000027ff0f7212 */ /* 0x000fe200078e33ff */
[----:B------:R-:W1:Y:S01]  /*4d90*/  LDC.64 R54, c[0x0][0x2e8] ;  /* 0x0000ba00ff367b82 */ /* 0x000e620000000a00 */
[----:B------:R-:W-:Y:S01]  /*4da0*/  IADD3 R49, -R0, -0x2, -R29 ;  /* 0xfffffffe00317810 */ /* 0x000fe20007ffe91d */
[----:B------:R-:W-:Y:S01]  /*4db0*/  IMAD R13, R16, R38, R7 ;  /* 0x00000026100d7224 */ /* 0x000fe200078e0207 */
[----:B------:R-:W-:Y:S01]  /*4dc0*/  VIMNMX R12, R15, R12, !PT ;  /* 0x0000000c0f0c7248 */ /* 0x000fe20007fe0100 */
[----:B------:R-:W-:Y:S01]  /*4dd0*/  BSSY B2, `(.L_x_365) ;  /* 0x000003f000027945 */ /* 0x000fe20003800000 */
[----:B------:R-:W-:Y:S01]  /*4de0*/  IMAD.MOV.U32 R35, RZ, RZ, RZ ;  /* 0x000000ffff237224 */ /* 0x000fe200078e00ff */
[----:B------:R-:W-:Y:S01]  /*4df0*/  MOV R47, R33 ;  /* 0x00000021002f7202 */ /* 0x000fe20000000f00 */
[----:B------:R-:W-:Y:S01]  /*4e00*/  IMAD R13, R13, 0x30, R30 ;  /* 0x000000300d0d7824 */ /* 0x000fe200078e021e */
[----:B------:R-:W-:-:S02]  /*4e10*/  IADD3 R49, R49, -R12, RZ ;  /* 0x8000000c31317210 */ /* 0x000fc40007ffe0ff */
[----:B------:R-:W-:Y:S02]  /*4e20*/  CS2R R36, SRZ ;  /* 0x0000000000247805 */ /* 0x000fe4000001ff00 */
[----:B------:R-:W-:Y:S02]  /*4e30*/  CS2R R40, SRZ ;  /* 0x0000000000287805 */ /* 0x000fe4000001ff00 */
[----:B------:R-:W-:Y:S02]  /*4e40*/  CS2R R42, SRZ ;  /* 0x00000000002a7805 */ /* 0x000fe4000001ff00 */
[----:B------:R-:W-:Y:S01]  /*4e50*/  LOP3.LUT P3, RZ, R49, 0x8, RZ, 0xc0, !PT ;  /* 0x0000000831ff7812 */ /* 0x000fe2000786c0ff */
[----:B------:R-:W-:Y:S02]  /*4e60*/  IMAD.MOV.U32 R44, RZ, RZ, RZ ;  /* 0x000000ffff2c7224 */ /* 0x000fe400078e00ff */
[----:B-1----:R-:W-:-:S10]  /*4e70*/  IMAD.WIDE R54, R13, 0x2, R54 ;  /* 0x000000020d367825 */ /* 0x002fd400078e0236 */
[----:B------:R-:W-:Y:S05]  /*4e80*/  @P3 BRA `(.L_x_366) ;  /* 0x0000000000cc3947 */ /* 0x000fea0003800000 */
[----:B------:R-:W-:Y:S01]  /*4e90*/  IMAD R14, R2, R39, RZ ;  /* 0x00000027020e7224 */ /* 0x000fe200078e02ff */
[----:B------:R-:W-:Y:S01]  /*4ea0*/  SHF.R.S32.HI R12, RZ, 0x1f, R33 ;  /* 0x0000001fff0c7819 */ /* 0x000fe20000011421 */
[----:B------:R-:W-:Y:S01]  /*4eb0*/  ULDC.64 UR4, c[0x0][0x258] ;  /* 0x0000960000047ab9 */ /* 0x000fe20000000a00 */
[----:B------:R-:W1:Y:S02]  /*4ec0*/  LDS.U16 R20, [R20] ;  /* 0x0000000014147984 */ /* 0x000e640000000400 */
[----:B------:R-:W-:-:S04]  /*4ed0*/  IADD3 R13, P2, R14, R33, RZ ;  /* 0x000000210e0d7210 */ /* 0x000fc80007f5e0ff */
[----:B------:R-:W-:Y:S02]  /*4ee0*/  LEA.HI.X.SX32 R12, R14, R12, 0x1, P2 ;  /* 0x0000000c0e0c7211 */ /* 0x000fe400010f0eff */
[----:B-----5:R-:W-:Y:S01]  /*4ef0*/  LEA R22, P2, R13, UR4, 0x2 ;  /* 0x000000040d167c11 */ /* 0x020fe2000f8410ff */
[----:B------:R-:W-:-:S03]  /*4f00*/  ULDC UR4, c[0x0][0x29c] ;  /* 0x0000a70000047ab9 */ /* 0x000fc60000000800 */
[----:B------:R-:W-:-:S06]  /*4f10*/  LEA.HI.X R23, R13, UR5, R12, 0x2, P2 ;  /* 0x000000050d177c11 */ /* 0x000fcc00090f140c */
        /* <DEDUP_REMOVED lines=25> */
.L_x_367:
[--C-:B-----5:R-:W-:Y:S01]  /*50b0*/  HADD2.F32 R37, -RZ, R13.reuse.H0_H0 ;  /* 0x2000000dff257230 */ /* 0x120fe20000004100 */
[----:B------:R-:W-:Y:S01]  /*50c0*/  IADD3 R47, R33, 0x8, RZ ;  /* 0x00000008212f7810 */ /* 0x000fe20007ffe0ff */
[--C-:B------:R-:W-:Y:S02]  /*50d0*/  HADD2.F32 R35, -RZ, R12.reuse.H0_H0 ;  /* 0x2000000cff237230 */ /* 0x100fe40000004100 */
[----:B------:R-:W-:Y:S02]  /*50e0*/  HADD2.F32 R21, -RZ, R12.H1_H1 ;  /* 0x3000000cff157230 */ /* 0x000fe40000004100 */
[C---:B------:R-:W-:Y:S01]  /*50f0*/  FFMA.FTZ R37, R44.reuse, R37, RZ ;  /* 0x000000252c257223 */ /* 0x040fe200000100ff */
[----:B-1----:R-:W-:Y:S02]  /*5100*/  HADD2.F32 R13, -RZ, R13.H1_H1 ;  /* 0x3000000dff0d7230 */ /* 0x002fe40000004100 */
[----:B------:R-:W-:Y:S01]  /*5110*/  FFMA.FTZ R35, R44, R35, RZ ;  /* 0x000000232c237223 */ /* 0x000fe200000100ff */
[----:B------:R-:W-:-:S02]  /*5120*/  HADD2.F32 R41, -RZ, R14.H0_H0 ;  /* 0x2000000eff297230 */ /* 0x000fc40000004100 */
[C---:B------:R-:W-:Y:S01]  /*5130*/  FFMA.FTZ R36, R44.reuse, R21, RZ ;  /* 0x000000152c247223 */ /* 0x040fe200000100ff */
[----:B------:R-:W-:Y:S02]  /*5140*/  HADD2.F32 R23, -RZ, R14.H1_H1 ;  /* 0x3000000eff177230 */ /* 0x000fe40000004100 */
[C---:B------:R-:W-:Y:S01]  /*5150*/  FFMA.FTZ R40, R44.reuse, R13, RZ ;  /* 0x0000000d2c287223 */ /* 0x040fe200000100ff */
[--C-:B------:R-:W-:Y:S02]  /*5160*/  HADD2.F32 R43, -RZ, R15.reuse.H0_H0 ;  /* 0x2000000fff2b7230 */ /* 0x100fe40000004100 */
[C---:B------:R-:W-:Y:S01]  /*5170*/  FFMA.FTZ R41, R44.reuse, R41, RZ ;  /* 0x000000292c297223 */ /* 0x040fe200000100ff */
[----:B------:R-:W-:Y:S02]  /*5180*/  HADD2.F32 R15, -RZ, R15.H1_H1 ;  /* 0x3000000fff0f7230 */ /* 0x000fe40000004100 */
[C---:B------:R-:W-:Y:S01]  /*5190*/  FFMA.FTZ R42, R44.reuse, R23, RZ ;  /* 0x000000172c2a7223 */ /* 0x040fe200000100ff */
[----:B------:R-:W-:-:S02]  /*51a0*/  FFMA.FTZ R43, R44, R43, RZ ;  /* 0x0000002b2c2b7223 */ /* 0x000fc400000100ff */
[----:B------:R-:W-:-:S07]  /*51b0*/  FFMA.FTZ R44, R44, R15, RZ ;  /* 0x0000000f2c2c7223 */ /* 0x000fce00000100ff */
.L_x_366:
[----:B------:R-:W-:Y:S05]  /*51c0*/  BSYNC B2 ;  /* 0x0000000000027941 */ /* 0x000fea0003800000 */
.L_x_365:
[----:B------:R-:W-:-:S13]  /*51d0*/  LOP3.LUT P3, RZ, R49, 0xfffffff8, RZ, 0xc0, !PT ;  /* 0xfffffff831ff7812 */ /* 0x000fda000786c0ff */
[----:B------:R-:W-:Y:S05]  /*51e0*/  @!P3 BRA `(.L_x_364) ;  /* 0x00000004009cb947 */ /* 0x000fea0003800000 */
[----:B------:R-:W-:Y:S01]  /*51f0*/  ULDC UR4, c[0x0][0x29c] ;  /* 0x0000a70000047ab9 */ /* 0x000fe20000000800 */
[----:B------:R-:W-:Y:S01]  /*5200*/  IMAD R50, R2, R39, RZ ;  /* 0x0000002702327224 */ /* 0x000fe200078e02ff */
[----:B------:R-:W-:-:S06]  /*5210*/  UISETP.NE.AND UP0, UPT, UR4, URZ, UPT ;  /* 0x0000003f0400728c */ /* 0x000fcc000bf05270 */
[----:B------:R-:W-:-:S13]  /*5220*/  PLOP3.LUT P2, PT, PT, PT, UP0, 0x80, 0x0 ;  /* 0x000000000000781c */ /* 0x000fda0003f4f008 */
.L_x_370:
[----:B------:R-:W-:Y:S02]  /*5230*/  SHF.R.S32.HI R13, RZ, 0x1f, R47 ;  /* 0x0000001fff0d7819 */ /* 0x000fe4000001142f */
[----:B------:R-:W-:Y:S02]  /*5240*/  IADD3 R12, P3, R50, R47, RZ ;  /* 0x0000002f320c7210 */ /* 0x000fe40007f7e0ff */
[----:B------:R-:W-:Y:S02]  /*5250*/  ISETP.NE.AND P5, PT, R18, RZ, PT ;  /* 0x000000ff1200720c */ /* 0x000fe40003fa5270 */
[----:B------:R-:W-:Y:S02]  /*5260*/  LEA.HI.X.SX32 R13, R50, R13, 0x1, P3 ;  /* 0x0000000d320d7211 */ /* 0x000fe400018f0eff */
[----:B------:R-:W-:-:S04]  /*5270*/  LEA R58, P3, R12, UR6, 0x2 ;  /* 0x000000060c3a7c11 */ /* 0x000fc8000f8610ff */
[----:B------:R-:W-:-:S05]  /*5280*/  LEA.HI.X R59, R12, UR7, R13, 0x2, P3 ;  /* 0x000000070c3b7c11 */ /* 0x000fca00098f140d */
[----:B------:R-:W2:Y:S01]  /*5290*/  LDG.E R13, desc[UR36][R58.64] ;  /* 0x000000243a0d7981 */ /* 0x000ea2000c1e1900 */
[----:B------:R-:W-:Y:S01]  /*52a0*/  IMAD.U32 R38, RZ, RZ, UR8 ;  /* 0x00000008ff267e24 */ /* 0x000fe2000f8e00ff */
[----:B------:R-:W-:Y:S01]  /*52b0*/  MOV R39, UR9 ;  /* 0x0000000900277c02 */ /* 0x000fe20008000f00 */
[----:B------:R-:W-:Y:S01]  /*52c0*/  IMAD.U32 R46, RZ, RZ, UR10 ;  /* 0x0000000aff2e7e24 */ /* 0x000fe2000f8e00ff */
[----:B------:R-:W-:Y:S01]  /*52d0*/  MOV R45, UR11 ;  /* 0x0000000b002d7c02 */ /* 0x000fe20008000f00 */
[----:B--2---:R-:W-:Y:S02]  /*52e0*/  IMAD R12, R13, R38, RZ ;  /* 0x000000260d0c7224 */ /* 0x004fe400078e02ff */
[----:B------:R-:W-:Y:S02]  /*52f0*/  IMAD R13, R47, 0x30, RZ ;  /* 0x000000302f0d7824 */ /* 0x000fe400078e02ff */
[----:B------:R-:W-:-:S03]  /*5300*/  IMAD R12, R12, R39, R47 ;  /* 0x000000270c0c7224 */ /* 0x000fc600078e022f */
[----:B------:R-:W-:Y:S01]  /*5310*/  IADD3 R14, P4, R28, R13, RZ ;  /* 0x0000000d1c0e7210 */ /* 0x000fe20007f9e0ff */
[----:B------:R-:W-:-:S03]  /*5320*/  IMAD R12, R12, 0x30, RZ ;  /* 0x000000300c0c7824 */ /* 0x000fc600078e02ff */
[----:B------:R-:W-:Y:S02]  /*5330*/  LEA.HI.X.SX32 R13, R13, R19, 0x1, P4 ;  /* 0x000000130d0d7211 */ /* 0x000fe400020f0eff */
[----:B------:R-:W-:Y:S02]  /*5340*/  IADD3 R15, P3, R32, R12, RZ ;  /* 0x0000000c200f7210 */ /* 0x000fe40007f7e0ff */
[-C--:B------:R-:W-:Y:S02]  /*5350*/  LEA R56, P4, R14, R46.reuse, 0x1 ;  /* 0x0000002e0e387211 */ /* 0x080fe400078808ff */
[----:B------:R-:W-:Y:S02]  /*5360*/  LEA.HI.X.SX32 R20, R12, R31, 0x1, P3 ;  /* 0x0000001f0c147211 */ /* 0x000fe400018f0eff */
[----:B------:R-:W-:Y:S02]  /*5370*/  LEA R12, P3, R15, R46, 0x1 ;  /* 0x0000002e0f0c7211 */ /* 0x000fe400078608ff */
[----:B------:R-:W-:-:S02]  /*5380*/  LEA.HI.X R57, R14, R45, R13, 0x1, P4 ;  /* 0x0000002d0e397211 */ /* 0x000fc400020f0c0d */
[----:B------:R-:W-:-:S06]  /*5390*/  LEA.HI.X R13, R15, R45, R20, 0x1, P3 ;  /* 0x0000002d0f0d7211 */ /* 0x000fcc00018f0c14 */
[----:B-----5:R-:W5:Y:S01]  /*53a0*/  LDG.E.128 R12, desc[UR36][R12.64] ;  /* 0x000000240c0c7981 */ /* 0x020f62000c1e1d00 */
        /* <DEDUP_REMOVED lines=12> */
.L_x_368:
[----:B------:R-:W2:Y:S01]  /*5470*/  LDG.E R59, desc[UR36][R58.64+0x20] ;  /* 0x000020243a3b7981 */ /* 0x000ea2000c1e1900 */
[----:B------:R-:W-:Y:S01]  /*5480*/  IMAD.MOV.U32 R21, RZ, RZ, 0x30 ;  /* 0x00000030ff157424 */ /* 0x000fe200078e00ff */
[----:B------:R-:W-:-:S04]  /*5490*/  IADD3 R49, R47, -R0, RZ ;  /* 0x800000002f317210 */ /* 0x000fc80007ffe0ff */
[----:B------:R-:W-:-:S05]  /*54a0*/  LEA R49, R49, UR38, 0x1 ;  /* 0x0000002631317c11 */ /* 0x000fca000f8e08ff */
[----:B------:R-:W3:Y:S01]  /*54b0*/  LDS.U16 R24, [R49] ;  /* 0x0000000031187984 */ /* 0x000ee20000000400 */
[----:B--2---:R-:W-:-:S04]  /*54c0*/  IMAD R20, R59, R38, RZ ;  /* 0x000000263b147224 */ /* 0x004fc800078e02ff */
        /* <DEDUP_REMOVED lines=8> */
[--C-:B-----5:R-:W-:Y:S02]  /*5550*/  HADD2.F32 R25, -RZ, R12.reuse.H0_H0 ;  /* 0x2000000cff197230 */ /* 0x120fe40000004100 */
[----:B------:R-:W-:Y:S02]  /*5560*/  HADD2.F32 R27, -RZ, R12.H1_H1 ;  /* 0x3000000cff1b7230 */ /* 0x000fe40000004100 */
[--C-:B------:R-:W-:Y:S02]  /*5570*/  HADD2.F32 R26, -RZ, R14.reuse.H0_H0 ;  /* 0x2000000eff1a7230 */ /* 0x100fe40000004100 */
[----:B------:R-:W-:Y:S01]  /*5580*/  FFMA.FTZ R35, R24, R25, R35 ;  /* 0x0000001918237223 */ /* 0x000fe20000010023 */
[----:B------:R-:W-:-:S02]  /*5590*/  HADD2.F32 R25, -RZ, R14.H1_H1 ;  /* 0x3000000eff197230 */ /* 0x000fc40000004100 */
[C---:B------:R-:W-:Y:S01]  /*55a0*/  FFMA.FTZ R36, R24.reuse, R27, R36 ;  /* 0x0000001b18247223 */ /* 0x040fe20000010024 */
[----:B-1----:R-:W-:Y:S02]  /*55b0*/  HADD2.F32 R12, -RZ, R13.H0_H0 ;  /* 0x2000000dff0c7230 */ /* 0x002fe40000004100 */
[C---:B------:R-:W-:Y:S01]  /*55c0*/  FFMA.FTZ R41, R24.reuse, R26, R41 ;  /* 0x0000001a18297223 */ /* 0x040fe20000010029 */
[----:B------:R-:W-:Y:S02]  /*55d0*/  HADD2.F32 R14, -RZ, R15.H0_H0 ;  /* 0x2000000fff0e7230 */ /* 0x000fe40000004100 */
[C---:B------:R-:W-:Y:S01]  /*55e0*/  FFMA.FTZ R42, R24.reuse, R25, R42 ;  /* 0x00000019182a7223 */ /* 0x040fe2000001002a */
[----:B------:R-:W-:Y:S02]  /*55f0*/  HADD2.F32 R13, -RZ, R13.H1_H1 ;  /* 0x3000000dff0d7230 */ /* 0x000fe40000004100 */
        /* <DEDUP_REMOVED lines=17> */
.L_x_369:
[----:B------:R-:W2:Y:S01]  /*5710*/  LDS.U16 R49, [R49+0x10] ;  /* 0x0000100031317984 */ /* 0x000ea20000000400 */
[----:B------:R-:W-:Y:S02]  /*5720*/  VIADD R47, R47, 0x10 ;  /* 0x000000102f2f7836 */ /* 0x000fe40000000000 */
[--C-:B------:R-:W-:Y:S02]  /*5730*/  HADD2.F32 R13, -RZ, R20.reuse.H0_H0 ;  /* 0x20000014ff0d7230 */ /* 0x100fe40000004100 */
[----:B------:R-:W-:Y:S01]  /*5740*/  HADD2.F32 R15, -RZ, R20.H1_H1 ;  /* 0x30000014ff0f7230 */ /* 0x000fe20000004100 */
[----:B------:R-:W-:Y:S01]  /*5750*/  ISETP.GE.AND P3, PT, R47, R48, PT ;  /* 0x000000302f00720c */ /* 0x000fe20003f66270 */
[--C-:B-1----:R-:W-:Y:S02]  /*5760*/  HADD2.F32 R20, -RZ, R22.reuse.H0_H0 ;  /* 0x20000016ff147230 */ /* 0x102fe40000004100 */
[----:B------:R-:W-:Y:S02]  /*5770*/  HADD2.F32 R25, -RZ, R22.H1_H1 ;  /* 0x30000016ff197230 */ /* 0x000fe40000004100 */
[----:B------:R-:W-:-:S02]  /*5780*/  HADD2.F32 R14, -RZ, R21.H0_H0 ;  /* 0x20000015ff0e7230 */ /* 0x000fc40000004100 */
[----:B------:R-:W-:Y:S02]  /*5790*/  HADD2.F32 R22, -RZ, R23.H0_H0 ;  /* 0x20000017ff167230 */ /* 0x000fe40000004100 */
        /* <DEDUP_REMOVED lines=12> */
.L_x_364:
[----:B------:R-:W-:Y:S05]  /*5860*/  BSYNC B1 ;  /* 0x0000000000017941 */ /* 0x000fea0003800000 */
.L_x_363:
[----:B------:R-:W-:-:S13]  /*5870*/  ISETP.GE.AND P3, PT, R33, UR12, PT ;  /* 0x0000000c21007c0c */ /* 0x000fda000bf66270 */
[----:B------:R-:W-:Y:S05]  /*5880*/  @P3 BRA `(.L_x_362) ;  /* 0x0000001000403947 */ /* 0x000fea0003800000 */
[----:B------:R-:W-:Y:S01]  /*5890*/  MOV R12, UR40 ;  /* 0x00000028000c7c02 */ /* 0x000fe20008000f00 */
[----:B------:R-:W1:Y:S01]  /*58a0*/  LDC.64 R48, c[0x0][0x2e8] ;  /* 0x0000ba00ff307b82 */ /* 0x000e620000000a00 */
[----:B------:R-:W-:Y:S01]  /*58b0*/  IMAD R13, R16, R38, R7 ;  /* 0x00000026100d7224 */ /* 0x000fe200078e0207 */
[----:B------:R-:W-:Y:S01]  /*58c0*/  BSSY B1, `(.L_x_371) ;  /* 0x0000055000017945 */ /* 0x000fe20003800000 */
[----:B------:R-:W-:Y:S02]  /*58d0*/  IADD3 R47, -R29, -0x2, R12 ;  /* 0xfffffffe1d2f7810 */ /* 0x000fe40007ffe10c */
[----:B------:R-:W-:-:S03]  /*58e0*/  IMAD R13, R13, 0x30, R30 ;  /* 0x000000300d0d7824 */ /* 0x000fc600078e021e */
[----:B------:R-:W-:-:S05]  /*58f0*/  IMAD.IADD R47, R47, 0x1, -R0 ;  /* 0x000000012f2f7824 */ /* 0x000fca00078e0a00 */
[----:B------:R-:W-:Y:S01]  /*5900*/  LOP3.LUT P3, RZ, R47, 0x8, RZ, 0xc0, !PT ;  /* 0x000000082fff7812 */ /* 0x000fe2000786c0ff */
[----:B-1----:R-:W-:-:S12]  /*5910*/  IMAD.WIDE R48, R13, 0x2, R48 ;  /* 0x000000020d307825 */ /* 0x002fd800078e0230 */
[----:B------:R-:W-:Y:S05]  /*5920*/  @P3 BRA `(.L_x_372) ;  /* 0x0000000400383947 */ /* 0x000fea0003800000 */
[----:B------:R-:W-:Y:S01]  /*5930*/  ISETP.GE.AND P3, PT, R33, R39, PT ;  /* 0x000000272100720c */ /* 0x000fe20003f66270 */
[----:B------:R-:W-:-:S12]  /*5940*/  BSSY B2, `(.L_x_373) ;  /* 0x000004b000027945 */ /* 0x000fd80003800000 */
[----:B------:R-:W-:Y:S05]  /*5950*/  @!P3 BRA `(.L_x_374) ;  /* 0x000000040024b947 */ /* 0x000fea0003800000 */
[----:B------:R-:W-:Y:S01]  /*5960*/  IABS R15, R39 ;  /* 0x00000027000f7213 */ /* 0x000fe20000000000 */
[----:B------:R-:W-:Y:S01]  /*5970*/  ULDC.64 UR4, c[0x0][0x258] ;  /* 0x0000960000047ab9 */ /* 0x000fe20000000a00 */
[----:B-----5:R-:W-:Y:S02]  /*5980*/  IABS R22, R33 ;  /* 0x0000002100167213 */ /* 0x020fe40000000000 */
[----:B------:R-:W1:Y:S01]  /*5990*/  I2F.RP R14, R15 ;  /* 0x0000000f000e7306 */ /* 0x000e620000209400 */
        /* <DEDUP_REMOVED lines=25> */
[----:B------:R-:W-:-:S06]  /*5b30*/  LEA.HI.X R21, R14, UR5, R13, 0x2, P2 ;  /* 0x000000050e157c11 */ /* 0x000fcc00090f140d */
[----:B------:R-:W2:Y:S01]  /*5b40*/  LDG.E R21, desc[UR36][R20.64] ;  /* 0x0000002414157981 */ /* 0x000ea2000c1e1900 */
[----:B------:R-:W-:-:S06]  /*5b50*/  LEA R22, R29, UR38, 0x1 ;  /* 0x000000261d167c11 */ /* 0x000fcc000f8e08ff */
[----:B------:R-:W1:Y:S01]  /*5b60*/  LDS.U16 R22, [R22] ;  /* 0x0000000016167984 */ /* 0x000e620000000400 */
        /* <DEDUP_REMOVED lines=24> */
.L_x_375:
[--C-:B-----5:R-:W-:Y:S02]  /*5cf0*/  HADD2.F32 R20, -RZ, R12.reuse.H0_H0 ;  /* 0x2000000cff147230 */ /* 0x120fe40000004100 */
[----:B------:R-:W-:Y:S02]  /*5d00*/  HADD2.F32 R21, -RZ, R12.H1_H1 ;  /* 0x3000000cff157230 */ /* 0x000fe40000004100 */
[--C-:B------:R-:W-:Y:S02]  /*5d10*/  HADD2.F32 R22, -RZ, R14.reuse.H0_H0 ;  /* 0x2000000eff167230 */ /* 0x100fe40000004100 */
[C---:B------:R-:W-:Y:S01]  /*5d20*/  FFMA.FTZ R35, R38.reuse, R20, R35 ;  /* 0x0000001426237223 */ /* 0x040fe20000010023 */
[----:B------:R-:W-:Y:S02]  /*5d30*/  HADD2.F32 R23, -RZ, R14.H1_H1 ;  /* 0x3000000eff177230 */ /* 0x000fe40000004100 */
[----:B------:R-:W-:Y:S01]  /*5d40*/  FFMA.FTZ R36, R38, R21, R36 ;  /* 0x0000001526247223 */ /* 0x000fe20000010024 */
[----:B-1----:R-:W-:-:S02]  /*5d50*/  HADD2.F32 R12, -RZ, R13.H0_H0 ;  /* 0x2000000dff0c7230 */ /* 0x002fc40000004100 */
[C---:B------:R-:W-:Y:S01]  /*5d60*/  FFMA.FTZ R41, R38.reuse, R22, R41 ;  /* 0x0000001626297223 */ /* 0x040fe20000010029 */
[----:B------:R-:W-:Y:S02]  /*5d70*/  HADD2.F32 R14, -RZ, R15.H0_H0 ;  /* 0x2000000fff0e7230 */ /* 0x000fe40000004100 */
[C---:B------:R-:W-:Y:S01]  /*5d80*/  FFMA.FTZ R42, R38.reuse, R23, R42 ;  /* 0x00000017262a7223 */ /* 0x040fe2000001002a */
[----:B------:R-:W-:Y:S02]  /*5d90*/  HADD2.F32 R13, -RZ, R13.H1_H1 ;  /* 0x3000000dff0d7230 */ /* 0x000fe40000004100 */
[C---:B------:R-:W-:Y:S01]  /*5da0*/  FFMA.FTZ R37, R38.reuse, R12, R37 ;  /* 0x0000000c26257223 */ /* 0x040fe20000010025 */
[----:B------:R-:W-:Y:S02]  /*5db0*/  HADD2.F32 R15, -RZ, R15.H1_H1 ;  /* 0x3000000fff0f7230 */ /* 0x000fe40000004100 */
[C---:B------:R-:W-:Y:S01]  /*5dc0*/  FFMA.FTZ R43, R38.reuse, R14, R43 ;  /* 0x0000000e262b7223 */ /* 0x040fe2000001002b */
[----:B------:R-:W-:-:S02]  /*5dd0*/  FFMA.FTZ R40, R38, R13, R40 ;  /* 0x0000000d26287223 */ /* 0x000fc40000010028 */
[----:B------:R-:W-:-:S07]  /*5de0*/  FFMA.FTZ R44, R38, R15, R44 ;  /* 0x0000000f262c7223 */ /* 0x000fce000001002c */
.L_x_374:
[----:B------:R-:W-:Y:S05]  /*5df0*/  BSYNC B2 ;  /* 0x0000000000027941 */ /* 0x000fea0003800000 */
.L_x_373:
[----:B------:R-:W-:-:S07]  /*5e00*/  IADD3 R33, R33, 0x8, RZ ;  /* 0x0000000821217810 */ /* 0x000fce0007ffe0ff */
.L_x_372:
[----:B------:R-:W-:Y:S05]  /*5e10*/  BSYNC B1 ;  /* 0x0000000000017941 */ /* 0x000fea0003800000 */
.L_x_371:
[----:B------:R-:W-:-:S13]  /*5e20*/  LOP3.LUT P3, RZ, R47, 0xfffffff8, RZ, 0xc0, !PT ;  /* 0xfffffff82fff7812 */ /* 0x000fda000786c0ff */
[----:B------:R-:W-:Y:S05]  /*5e30*/  @!P3 BRA `(.L_x_362) ;  /* 0x0000000800d4b947 */ /* 0x000fea0003800000 */
[----:B------:R-:W-:Y:S01]  /*5e40*/  ULDC UR4, c[0x0][0x284] ;  /* 0x0000a10000047ab9 */ /* 0x000fe20000000800 */
[----:B------:R-:W-:Y:S01]  /*5e50*/  LEA R12, R4, R5, 0x18 ;  /* 0x00000005040c7211 */ /* 0x000fe200078ec0ff */
[----:B------:R-:W-:Y:S01]  /*5e60*/  UIADD3 UR4, UR4, 0x4, URZ ;  /* 0x0000000404047890 */ /* 0x000fe2000fffe03f */
[----:B------:R-:W-:Y:S01]  /*5e70*/  IMAD.MOV.U32 R46, RZ, RZ, 0x30 ;  /* 0x00000030ff2e7424 */ /* 0x000fe200078e00ff */
[----:B------:R-:W-:Y:S02]  /*5e80*/  MOV R50, RZ ;  /* 0x000000ff00327202 */ /* 0x000fe40000000f00 */
[----:B------:R-:W-:Y:S01]  /*5e90*/  USHF.R.S32.HI UR5, URZ, 0x1f, UR4 ;  /* 0x0000001f3f057899 */ /* 0x000fe20008011404 */
[----:B------:R-:W-:-:S03]  /*5ea0*/  IMAD R46, R33, R46, 0x180 ;  /* 0x00000180212e7424 */ /* 0x000fc600078e022e */
[----:B------:R-:W-:-:S04]  /*5eb0*/  ULEA.HI UR5, UR5, UR4, URZ, 0x2 ;  /* 0x0000000405057291 */ /* 0x000fc8000f8f103f */
[----:B------:R-:W-:-:S04]  /*5ec0*/  USHF.L.U32 UR5, UR5, 0x2, URZ ;  /* 0x0000000205057899 */ /* 0x000fc8000800063f */
[----:B------:R-:W-:-:S06]  /*5ed0*/  ULOP3.LUT UR5, UR5, 0xfffffff0, URZ, 0xc0, !UPT ;  /* 0xfffffff005057892 */ /* 0x000fcc000f8ec03f */
[----:B------:R-:W-:-:S05]  /*5ee0*/  LEA R13, R33, UR5, 0x1 ;  /* 0x00000005210d7c11 */ /* 0x000fca000f8e08ff */
[----:B------:R-:W-:-:S04]  /*5ef0*/  IMAD R13, R0, -0x2, R13 ;  /* 0xfffffffe000d7824 */ /* 0x000fc800078e020d */
[----:B------:R-:W-:-:S07]  /*5f00*/  IMAD.IADD R45, R12, 0x1, R13 ;  /* 0x000000010c2d7824 */ /* 0x000fce00078e020d */
.L_x_382:
        /* <DEDUP_REMOVED lines=13> */
[----:B-----5:R-:W-:Y:S01]  /*5fe0*/  IABS R22, R33 ;  /* 0x0000002100167213 */ /* 0x020fe20000000000 */
[----:B------:R-:W1:Y:S01]  /*5ff0*/  LDS.U16 R54, [R47] ;  /* 0x000000002f367984 */ /* 0x000e620000000400 */
[----:B------:R-:W2:Y:S01]  /*6000*/  I2F.RP R14, R15 ;  /* 0x0000000f000e7306 */ /* 0x000ea20000209400 */
[----:B------:R-:W-:Y:S02]  /*6010*/  ISETP.GE.AND P3, PT, R33, RZ, PT ;  /* 0x000000ff2100720c */ /* 0x000fe40003f66270 */
[----:B------:R-:W-:-:S05]  /*6020*/  ISETP.NE.AND P4, PT, R51, RZ, PT ;  /* 0x000000ff3300720c */ /* 0x000fca0003f85270 */
[----:B--2---:R-:W2:Y:S02]  /*6030*/  MUFU.RCP R14, R14 ;  /* 0x0000000e000e7308 */ /* 0x004ea40000001000 */
[----:B--2---:R-:W-:-:S06]  /*6040*/  IADD3 R20, R14, 0xffffffe, RZ ;  /* 0x0ffffffe0e147810 */ /* 0x004fcc0007ffe0ff */
[----:B------:R-:W2:Y:S02]  /*6050*/  F2I.FTZ.U32.TRUNC.NTZ R13, R20 ;  /* 0x00000014000d7305 */ /* 0x000ea4000021f000 */
[----:B--2---:R-:W-:-:S04]  /*6060*/  IMAD.MOV R12, RZ, RZ, -R13 ;  /* 0x000000ffff0c7224 */ /* 0x004fc800078e0a0d */
[----:B------:R-:W-:Y:S01]  /*6070*/  IMAD R21, R12, R15, RZ ;  /* 0x0000000f0c157224 */ /* 0x000fe200078e02ff */
[----:B------:R-:W-:-:S10]  /*6080*/  HFMA2.MMA R12, -RZ, RZ, 0, 0 ;  /* 0x00000000ff0c7435 */ /* 0x000fd400000001ff */
        /* <DEDUP_REMOVED lines=44> */
.L_x_378:
        /* <DEDUP_REMOVED lines=16> */
.L_x_377:
[----:B------:R-:W-:Y:S05]  /*6450*/  BSYNC B1 ;  /* 0x0000000000017941 */ /* 0x000fea0003800000 */
.L_x_376:
[----:B------:R-:W-:Y:S01]  /*6460*/  IADD3 R14, R33, 0x8, RZ ;  /* 0x00000008210e7810 */ /* 0x000fe20007ffe0ff */
[----:B------:R-:W-:Y:S03]  /*6470*/  BSSY B1, `(.L_x_379) ;  /* 0x000004c000017945 */ /* 0x000fe60003800000 */
[----:B------:R-:W-:-:S13]  /*6480*/  ISETP.GE.AND P3, PT, R14, R51, PT ;  /* 0x000000330e00720c */ /* 0x000fda0003f66270 */
[----:B------:R-:W-:Y:S05]  /*6490*/  @!P3 BRA `(.L_x_380) ;  /* 0x000000040024b947 */ /* 0x000fea0003800000 */
[----:B------:R-:W-:Y:S01]  /*64a0*/  IABS R15, R51 ;  /* 0x00000033000f7213 */ /* 0x000fe20000000000 */
[----:B------:R-:W-:Y:S01]  /*64b0*/  ULDC.64 UR4, c[0x0][0x258] ;  /* 0x0000960000047ab9 */ /* 0x000fe20000000a00 */
[----:B-----5:R-:W-:Y:S01]  /*64c0*/  IABS R22, R14 ;  /* 0x0000000e00167213 */ /* 0x020fe20000000000 */
[----:B------:R-:W1:Y:S01]  /*64d0*/  LDS.U16 R47, [R47+0x10] ;  /* 0x000010002f2f7984 */ /* 0x000e620000000400 */
[----:B------:R-:W2:Y:S01]  /*64e0*/  I2F.RP R20, R15 ;  /* 0x0000000f00147306 */ /* 0x000ea20000209400 */
[----:B------:R-:W-:Y:S02]  /*64f0*/  ISETP.GE.AND P3, PT, R14, RZ, PT ;  /* 0x000000ff0e00720c */ /* 0x000fe40003f66270 */
[----:B------:R-:W-:-:S05]  /*6500*/  ISETP.NE.AND P4, PT, R51, RZ, PT ;  /* 0x000000ff3300720c */ /* 0x000fca0003f85270 */
[----:B--2---:R-:W2:Y:S02]  /*6510*/  MUFU.RCP R20, R20 ;  /* 0x0000001400147308 */ /* 0x004ea40000001000 */
[----:B--2---:R-:W-:-:S06]  /*6520*/  VIADD R21, R20, 0xffffffe ;  /* 0x0ffffffe14157836 */ /* 0x004fcc0000000000 */
[----:B------:R-:W2:Y:S02]  /*6530*/  F2I.FTZ.U32.TRUNC.NTZ R13, R21 ;  /* 0x00000015000d7305 */ /* 0x000ea4000021f000 */
[----:B--2---:R-:W-:-:S05]  /*6540*/  IADD3 R12, RZ, -R13, RZ ;  /* 0x8000000dff0c7210 */ /* 0x004fca0007ffe0ff */
        /* <DEDUP_REMOVED lines=46> */
.L_x_381:
        /* <DEDUP_REMOVED lines=16> */
.L_x_380:
[----:B------:R-:W-:Y:S05]  /*6930*/  BSYNC B1 ;  /* 0x0000000000017941 */ /* 0x000fea0003800000 */
.L_x_379:
[----:B------:R-:W-:Y:S01]  /*6940*/  VIADD R33, R33, 0x10 ;  /* 0x0000001021217836 */ /* 0x000fe20000000000 */
[----:B------:R-:W-:Y:S01]  /*6950*/  IADD3 R50, R50, 0x20, RZ ;  /* 0x0000002032327810 */ /* 0x000fe20007ffe0ff */
[----:B------:R-:W-:-:S03]  /*6960*/  VIADD R46, R46, 0x300 ;  /* 0x000003002e2e7836 */ /* 0x000fc60000000000 */
[----:B------:R-:W-:-:S13]  /*6970*/  ISETP.GE.AND P3, PT, R33, UR12, PT ;  /* 0x0000000c21007c0c */ /* 0x000fda000bf66270 */
[----:B------:R-:W-:Y:S05]  /*6980*/  @!P3 BRA `(.L_x_382) ;  /* 0xfffffff40060b947 */ /* 0x000fea000383ffff */
.L_x_362:
[----:B------:R-:W-:Y:S05]  /*6990*/  BSYNC B0 ;  /* 0x0000000000007941 */ /* 0x000fea0003800000 */
.L_x_361:
[----:B------:R-:W-:Y:S01]  /*69a0*/  SHF.R.S32.HI R2, RZ, 0x1f, R3 ;  /* 0x0000001fff027819 */ /* 0x000fe20000011403 */
[----:B------:R-:W-:Y:S03]  /*69b0*/  BSSY B0, `(.L_x_383) ;  /* 0x000003b000007945 */ /* 0x000fe60003800000 */
[----:B------:R-:W-:-:S04]  /*69c0*/  LEA.HI R2, R2, R3, RZ, 0x3 ;  /* 0x0000000302027211 */ /* 0x000fc800078f18ff */
[----:B------:R-:W-:-:S04]  /*69d0*/  LOP3.LUT R2, R2, 0xfffffff8, RZ, 0xc0, !PT ;  /* 0xfffffff802027812 */ /* 0x000fc800078ec0ff */
[----:B------:R-:W-:-:S04]  /*69e0*/  IADD3 R2, -R2, R3, RZ ;  /* 0x0000000302027210 */ /* 0x000fc80007ffe1ff */
[----:B------:R-:W-:-:S13]  /*69f0*/  ISETP.GT.OR P1, PT, R2, 0x5, P1 ;  /* 0x000000050200780c */ /* 0x000fda0000f24670 */
[----:B------:R-:W-:Y:S05]  /*6a00*/  @P1 BRA `(.L_x_384) ;  /* 0x0000000000d41947 */ /* 0x000fea0003800000 */
[----:B------:R-:W1:Y:S01]  /*6a10*/  LDC.64 R24, c[0x0][0x250] ;  /* 0x00009400ff187b82 */ /* 0x000e620000000a00 */
[----:B------:R-:W-:Y:S02]  /*6a20*/  UMOV UR4, 0x30 ;  /* 0x0000003000047882 */ /* 0x000fe40000000000 */
[----:B------:R-:W-:-:S06]  /*6a30*/  UIMAD UR4, UR40, UR4, -0x30 ;  /* 0xffffffd0280474a4 */ /* 0x000fcc000f8e0204 */
[----:B------:R-:W-:Y:S01]  /*6a40*/  IMAD.U32 R12, RZ, RZ, UR4 ;  /* 0x00000004ff0c7e24 */ /* 0x000fe2000f8e00ff */
[----:B------:R-:W-:-:S04]  /*6a50*/  IADD3 R2, P1, R28, UR4, RZ ;  /* 0x000000041c027c10 */ /* 0x000fc8000ff3e0ff */
[----:B------:R-:W-:Y:S02]  /*6a60*/  LEA.HI.X.SX32 R13, R12, R19, 0x1, P1 ;  /* 0x000000130c0d7211 */ /* 0x000fe400008f0eff */
[----:B-1----:R-:W-:-:S04]  /*6a70*/  LEA R12, P1, R2, R24, 0x1 ;  /* 0x00000018020c7211 */ /* 0x002fc800078208ff */
[----:B------:R-:W-:-:S06]  /*6a80*/  LEA.HI.X R13, R2, R25, R13, 0x1, P1 ;  /* 0x00000019020d7211 */ /* 0x000fcc00008f0c0d */
[----:B------:R-:W5:Y:S01]  /*6a90*/  LDG.E.128 R12, desc[UR36][R12.64] ;  /* 0x000000240c0c7981 */ /* 0x000f62000c1e1d00 */
[----:B------:R-:W-:Y:S01]  /*6aa0*/  IADD3 R0, -R0, UR12, RZ ;  /* 0x0000000c00007c10 */ /* 0x000fe2000fffe1ff */
        /* <DEDUP_REMOVED lines=10> */
[----:B--2---:R-:W-:-:S06]  /*6b50*/  @P3 IMAD.WIDE R20, R7, 0x2, R20 ;  /* 0x0000000207143825 */ /* 0x004fcc00078e0214 */
[----:B-----5:R-:W2:Y:S01]  /*6b60*/  @P3 LDG.E.128 R20, desc[UR36][R20.64] ;  /* 0x0000002414143981 */ /* 0x020ea2000c1e1d00 */
[----:B------:R-:W-:Y:S01]  /*6b70*/  IMAD R17, R17, 0x30, RZ ;  /* 0x0000003011117824 */ /* 0x000fe200078e02ff */
[----:B------:R-:W-:Y:S01]  /*6b80*/  HFMA2.MMA R12, R12, 1, 1, R8 ;  /* 0x3c003c000c0c7835 */ /* 0x000fe20000000008 */
        /* <DEDUP_REMOVED lines=12> */
.L_x_386:
[----:B------:R-:W-:Y:S05]  /*6c50*/  BSYNC B1 ;  /* 0x0000000000017941 */ /* 0x000fea0003800000 */
.L_x_385:
[--C-:B-----5:R-:W-:Y:S02]  /*6c60*/  HADD2.F32 R0, -RZ, R12.reuse.H0_H0 ;  /* 0x2000000cff007230 */ /* 0x120fe40000004100 */
[----:B------:R-:W-:Y:S02]  /*6c70*/  HADD2.F32 R7, -RZ, R12.H1_H1 ;  /* 0x3000000cff077230 */ /* 0x000fe40000004100 */
[----:B0-----:R-:W-:Y:S02]  /*6c80*/  HADD2.F32 R8, -RZ, R13.H0_H0 ;  /* 0x2000000dff087230 */ /* 0x001fe40000004100 */
[C---:B------:R-:W-:Y:S01]  /*6c90*/  FFMA.FTZ R35, R2.reuse, R0, R35 ;  /* 0x0000000002237223 */ /* 0x040fe20000010023 */
[----:B-1----:R-:W-:Y:S02]  /*6ca0*/  HADD2.F32 R12, -RZ, R15.H0_H0 ;  /* 0x2000000fff0c7230 */ /* 0x002fe40000004100 */
[----:B------:R-:W-:Y:S01]  /*6cb0*/  FFMA.FTZ R36, R2, R7, R36 ;  /* 0x0000000702247223 */ /* 0x000fe20000010024 */
[----:B------:R-:W-:-:S02]  /*6cc0*/  HADD2.F32 R13, -RZ, R13.H1_H1 ;  /* 0x3000000dff0d7230 */ /* 0x000fc40000004100 */
[C---:B------:R-:W-:Y:S01]  /*6cd0*/  FFMA.FTZ R37, R2.reuse, R8, R37 ;  /* 0x0000000802257223 */ /* 0x040fe20000010025 */
[--C-:B------:R-:W-:Y:S02]  /*6ce0*/  HADD2.F32 R10, -RZ, R14.reuse.H0_H0 ;  /* 0x2000000eff0a7230 */ /* 0x100fe40000004100 */
[C---:B------:R-:W-:Y:S01]  /*6cf0*/  FFMA.FTZ R43, R2.reuse, R12, R43 ;  /* 0x0000000c022b7223 */ /* 0x040fe2000001002b */
[----:B------:R-:W-:Y:S02]  /*6d00*/  HADD2.F32 R9, -RZ, R14.H1_H1 ;  /* 0x3000000eff097230 */ /* 0x000fe40000004100 */
[C---:B------:R-:W-:Y:S01]  /*6d10*/  FFMA.FTZ R40, R2.reuse, R13, R40 ;  /* 0x0000000d02287223 */ /* 0x040fe20000010028 */
[----:B------:R-:W-:Y:S02]  /*6d20*/  HADD2.F32 R15, -RZ, R15.H1_H1 ;  /* 0x3000000fff0f7230 */ /* 0x000fe40000004100 */
[C---:B------:R-:W-:Y:S01]  /*6d30*/  FFMA.FTZ R41, R2.reuse, R10, R41 ;  /* 0x0000000a02297223 */ /* 0x040fe20000010029 */
[----:B------:R-:W-:-:S02]  /*6d40*/  FFMA.FTZ R42, R2, R9, R42 ;  /* 0x00000009022a7223 */ /* 0x000fc4000001002a */
[----:B------:R-:W-:-:S07]  /*6d50*/  FFMA.FTZ R44, R2, R15, R44 ;  /* 0x0000000f022c7223 */ /* 0x000fce000001002c */
.L_x_384:
[----:B------:R-:W-:Y:S05]  /*6d60*/  BSYNC B0 ;  /* 0x0000000000007941 */ /* 0x000fea0003800000 */
.L_x_383:
[----:B------:R-:W-:Y:S06]  /*6d70*/  BAR.SYNC.DEFER_BLOCKING 0x0 ;  /* 0x0000000000007b1d */ /* 0x000fec0000010000 */
[----:B------:R-:W-:Y:S05]  /*6d80*/  @P0 BRA `(.L_x_387) ;  /* 0x0000000400940947 */ /* 0x000fea0003800000 */
[----:B------:R-:W-:Y:S01]  /*6d90*/  LOP3.LUT R0, R3, 0xffffffe0, RZ, 0xc0, !PT ;  /* 0xffffffe003007812 */ /* 0x000fe200078ec0ff */
[----:B------:R-:W-:Y:S01]  /*6da0*/  IMAD R29, R29, 0x30, R30 ;  /* 0x000000301d1d7824 */ /* 0x000fe200078e021e */
[C---:B------:R-:W-:Y:S02]  /*6db0*/  LOP3.LUT R2, R3.reuse, 0xfffffff0, RZ, 0xc0, !PT ;  /* 0xfffffff003027812 */ /* 0x040fe400078ec0ff */
[----:B------:R-:W-:Y:S02]  /*6dc0*/  ISETP.NE.AND P1, PT, R0, 0x20, PT ;  /* 0x000000200000780c */ /* 0x000fe40003f25270 */
[----:B------:R-:W-:Y:S02]  /*6dd0*/  LOP3.LUT R7, R3, 0xfffffff8, RZ, 0xc0, !PT ;  /* 0xfffffff803077812 */ /* 0x000fe400078ec0ff */
[----:B------:R-:W-:Y:S02]  /*6de0*/  LEA R4, R4, R5, 0x18 ;  /* 0x0000000504047211 */ /* 0x000fe400078ec0ff */
[----:B------:R-:W-:-:S02]  /*6df0*/  ISETP.NE.AND P2, PT, R2, 0x10, PT ;  /* 0x000000100200780c */ /* 0x000fc40003f45270 */
[----:B------:R-:W-:Y:S02]  /*6e00*/  ISETP.NE.AND P4, PT, R7, 0x8, PT ;  /* 0x000000080700780c */ /* 0x000fe40003f85270 */
[C---:B------:R-:W-:Y:S02]  /*6e10*/  ISETP.GT.AND P6, PT, R3.reuse, 0x1f, PT ;  /* 0x0000001f0300780c */ /* 0x040fe40003fc4270 */
[C---:B------:R-:W-:Y:S02]  /*6e20*/  ISETP.GT.AND P3, PT, R3.reuse, 0xf, PT ;  /* 0x0000000f0300780c */ /* 0x040fe40003f64270 */
[----:B------:R-:W-:Y:S02]  /*6e30*/  ISETP.GT.AND P5, PT, R3, 0x7, PT ;  /* 0x000000070300780c */ /* 0x000fe40003fa4270 */
[----:B------:R-:W-:Y:S01]  /*6e40*/  LEA R29, R29, R4, 0x1 ;  /* 0x000000041d1d7211 */ /* 0x000fe200078e08ff */
[----:B------:R-:W-:Y:S10]  /*6e50*/  @P1 BRA `(.L_x_388) ;  /* 0x0000000000141947 */ /* 0x000ff40003800000 */
[----:B0-----:R-:W-:Y:S02]  /*6e60*/  F2FP.F16.F32.PACK_AB R8, R36, R35 ;  /* 0x000000232408723e */ /* 0x001fe400000000ff */
[----:B------:R-:W-:Y:S02]  /*6e70*/  F2FP.F16.F32.PACK_AB R9, R40, R37 ;  /* 0x000000252809723e */ /* 0x000fe400000000ff */
[----:B------:R-:W-:Y:S02]  /*6e80*/  F2FP.F16.F32.PACK_AB R10, R42, R41 ;  /* 0x000000292a0a723e */ /* 0x000fe400000000ff */
[----:B------:R-:W-:-:S05]  /*6e90*/  F2FP.F16.F32.PACK_AB R11, R44, R43 ;  /* 0x0000002b2c0b723e */ /* 0x000fca00000000ff */
[----:B------:R1:W-:Y:S02]  /*6ea0*/  STS.128 [R29+-0x180], R8 ;  /* 0xfffe80081d007388 */ /* 0x0003e40000000c00 */
.L_x_388:
[----:B------:R-:W-:Y:S05]  /*6eb0*/  WARPSYNC.ALL ;  /* 0x0000000000007948 */ /* 0x000fea0003800000 */
[----:B------:R-:W-:Y:S06]  /*6ec0*/  BAR.SYNC.DEFER_BLOCKING 0x0 ;  /* 0x0000000000007b1d */ /* 0x000fec0000010000 */
[----:B------:R-:W-:Y:S04]  /*6ed0*/  BSSY B0, `(.L_x_389) ;  /* 0x0000013000007945 */ /* 0x000fe80003800000 */
[----:B------:R-:W-:Y:S05]  /*6ee0*/  @P6 BRA `(.L_x_390) ;  /* 0x0000000000446947 */ /* 0x000fea0003800000 */
[----:B01----:R-:W0:Y:S02]  /*6ef0*/  LDS.128 R8, [R29] ;  /* 0x000000001d087984 */ /* 0x003e240000000c00 */
[--C-:B0-----:R-:W-:Y:S02]  /*6f00*/  HADD2.F32 R0, -RZ, R8.reuse.H0_H0 ;  /* 0x20000008ff007230 */ /* 0x101fe40000004100 */
[----:B------:R-:W-:Y:S02]  /*6f10*/  HADD2.F32 R5, -RZ, R8.H1_H1 ;  /* 0x30000008ff057230 */ /* 0x000fe40000004100 */
[----:B------:R-:W-:Y:S02]  /*6f20*/  HADD2.F32 R2, -RZ, R9.H0_H0 ;  /* 0x20000009ff027230 */ /* 0x000fe40000004100 */
[----:B------:R-:W-:Y:S01]  /*6f30*/  FADD.FTZ R35, R35, R0 ;  /* 0x0000000023237221 */ /* 0x000fe20000010000 */
[----:B------:R-:W-:Y:S02]  /*6f40*/  HADD2.F32 R8, -RZ, R11.H0_H0 ;  /* 0x2000000bff087230 */ /* 0x000fe40000004100 */
[----:B------:R-:W-:Y:S01]  /*6f50*/  FADD.FTZ R36, R36, R5 ;  /* 0x0000000524247221 */ /* 0x000fe20000010000 */
[----:B------:R-:W-:-:S02]  /*6f60*/  HADD2.F32 R9, -RZ, R9.H1_H1 ;  /* 0x30000009ff097230 */ /* 0x000fc40000004100 */
[----:B------:R-:W-:Y:S01]  /*6f70*/  FADD.FTZ R37, R37, R2 ;  /* 0x0000000225257221 */ /* 0x000fe20000010000 */
[--C-:B------:R-:W-:Y:S02]  /*6f80*/  HADD2.F32 R4, -RZ, R10.reuse.H0_H0 ;  /* 0x2000000aff047230 */ /* 0x100fe40000004100 */
[----:B------:R-:W-:Y:S01]  /*6f90*/  FADD.FTZ R43, R43, R8 ;  /* 0x000000082b2b7221 */ /* 0x000fe20000010000 */
[----:B------:R-:W-:Y:S02]  /*6fa0*/  HADD2.F32 R7, -RZ, R10.H1_H1 ;  /* 0x3000000aff077230 */ /* 0x000fe40000004100 */
[----:B------:R-:W-:Y:S01]  /*6fb0*/  FADD.FTZ R40, R40, R9 ;  /* 0x0000000928287221 */ /* 0x000fe20000010000 */
[----:B------:R-:W-:Y:S02]  /*6fc0*/  HADD2.F32 R11, -RZ, R11.H1_H1 ;  /* 0x3000000bff0b7230 */ /* 0x000fe40000004100 */
[----:B------:R-:W-:Y:S01]  /*6fd0*/  FADD.FTZ R41, R41, R4 ;  /* 0x0000000429297221 */ /* 0x000fe20000010000 */
[----:B------:R-:W-:-:S02]  /*6fe0*/  FADD.FTZ R42, R42, R7 ;  /* 0x000000072a2a7221 */ /* 0x000fc40000010000 */
[----:B------:R-:W-:-:S07]  /*6ff0*/  FADD.FTZ R44, R44, R11 ;  /* 0x0000000b2c2c7221 */ /* 0x000fce0000010000 */
.L_x_390:
[----:B------:R-:W-:Y:S05]  /*7000*/  BSYNC B0 ;  /* 0x0000000000007941 */ /* 0x000fea0003800000 */
.L_x_389:
[----:B------:R-:W-:Y:S06]  /*7010*/  BAR.SYNC.DEFER_BLOCKING 0x0 ;  /* 0x0000000000007b1d */ /* 0x000fec0000010000 */
[----:B------:R-:W-:Y:S04]  /*7020*/  BSSY B0, `(.L_x_391) ;  /* 0x0000007000007945 */ /* 0x000fe80003800000 */
[----:B------:R-:W-:Y:S05]  /*7030*/  @P2 BRA `(.L_x_392) ;  /* 0x0000000000142947 */ /* 0x000fea0003800000 */
[----:B01----:R-:W-:Y:S02]  /*7040*/  F2FP.F16.F32.PACK_AB R8, R36, R35 ;  /* 0x000000232408723e */ /* 0x003fe400000000ff */
[----:B------:R-:W-:Y:S02]  /*7050*/  F2FP.F16.F32.PACK_AB R9, R40, R37 ;  /* 0x000000252809723e */ /* 0x000fe400000000ff */
[----:B------:R-:W-:Y:S02]  /*7060*/  F2FP.F16.F32.PACK_AB R10, R42, R41 ;  /* 0x000000292a0a723e */ /* 0x000fe400000000ff */
[----:B------:R-:W-:-:S05]  /*7070*/  F2FP.F16.F32.PACK_AB R11, R44, R43 ;  /* 0x0000002b2c0b723e */ /* 0x000fca00000000ff */
[----:B------:R2:W-:Y:S02]  /*7080*/  STS.128 [R29+-0xc0], R8 ;  /* 0xffff40081d007388 */ /* 0x0005e40000000c00 */
.L_x_392:
[----:B------:R-:W-:Y:S05]  /*7090*/  BSYNC B0 ;  /* 0x0000000000007941 */ /* 0x000fea0003800000 */
.L_x_391:
[----:B------:R-:W-:Y:S06]  /*70a0*/  BAR.SYNC.DEFER_BLOCKING 0x0 ;  /* 0x0000000000007b1d */ /* 0x000fec0000010000 */
[----:B------:R-:W-:Y:S04]  /*70b0*/  BSSY B0, `(.L_x_393) ;  /* 0x0000013000007945 */ /* 0x000fe80003800000 */
[----:B------:R-:W-:Y:S05]  /*70c0*/  @P3 BRA `(.L_x_394) ;  /* 0x0000000000443947 */ /* 0x000fea0003800000 */
[----:B012---:R-:W0:Y:S02]  /*70d0*/  LDS.128 R8, [R29] ;  /* 0x000000001d087984 */ /* 0x007e240000000c00 */
        /* <DEDUP_REMOVED lines=16> */
.L_x_394:
[----:B------:R-:W-:Y:S05]  /*71e0*/  BSYNC B0 ;  /* 0x0000000000007941 */ /* 0x000fea0003800000 */
.L_x_393:
[----:B------:R-:W-:Y:S06]  /*71f0*/  BAR.SYNC.DEFER_BLOCKING 0x0 ;  /* 0x0000000000007b1d */ /* 0x000fec0000010000 */
[----:B------:R-:W-:Y:S04]  /*7200*/  BSSY B0, `(.L_x_395) ;  /* 0x0000007000007945 */ /* 0x000fe80003800000 */
[----:B------:R-:W-:Y:S05]  /*7210*/  @P4 BRA `(.L_x_396) ;  /* 0x0000000000144947 */ /* 0x000fea0003800000 */
[----:B012---:R-:W-:Y:S02]  /*7220*/  F2FP.F16.F32.PACK_AB R8, R36, R35 ;  /* 0x000000232408723e */ /* 0x007fe400000000ff */
[----:B------:R-:W-:Y:S02]  /*7230*/  F2FP.F16.F32.PACK_AB R9, R40, R37 ;  /* 0x000000252809723e */ /* 0x000fe400000000ff */
[----:B------:R-:W-:Y:S02]  /*7240*/  F2FP.F16.F32.PACK_AB R10, R42, R41 ;  /* 0x000000292a0a723e */ /* 0x000fe400000000ff */
[----:B------:R-:W-:-:S05]  /*7250*/  F2FP.F16.F32.PACK_AB R11, R44, R43 ;  /* 0x0000002b2c0b723e */ /* 0x000fca00000000ff */
[----:B------:R3:W-:Y:S02]  /*7260*/  STS.128 [R29+-0x60], R8 ;  /* 0xffffa0081d007388 */ /* 0x0007e40000000c00 */
.L_x_396:
[----:B------:R-:W-:Y:S05]  /*7270*/  BSYNC B0 ;  /* 0x0000000000007941 */ /* 0x000fea0003800000 */
.L_x_395:
[----:B------:R-:W-:Y:S06]  /*7280*/  BAR.SYNC.DEFER_BLOCKING 0x0 ;  /* 0x0000000000007b1d */ /* 0x000fec0000010000 */
[----:B------:R-:W-:Y:S04]  /*7290*/  BSSY B0, `(.L_x_397) ;  /* 0x0000013000007945 */ /* 0x000fe80003800000 */
[----:B------:R-:W-:Y:S05]  /*72a0*/  @P5 BRA `(.L_x_398) ;  /* 0x0000000000445947 */ /* 0x000fea0003800000 */
[----:B0123--:R-:W0:Y:S02]  /*72b0*/  LDS.128 R8, [R29] ;  /* 0x000000001d087984 */ /* 0x00fe240000000c00 */
        /* <DEDUP_REMOVED lines=16> */
.L_x_398:
[----:B------:R-:W-:Y:S05]  /*73c0*/  BSYNC B0 ;  /* 0x0000000000007941 */ /* 0x000fea0003800000 */
.L_x_397:
[----:B------:R-:W-:Y:S06]  /*73d0*/  BAR.SYNC.DEFER_BLOCKING 0x0 ;  /* 0x0000000000007b1d */ /* 0x000fec0000010000 */
.L_x_387:
[----:B------:R-:W-:-:S05]  /*73e0*/  VIADD R3, R3, 0x7 ;  /* 0x0000000703037836 */ /* 0x000fca0000000000 */
[----:B------:R-:W-:-:S13]  /*73f0*/  ISETP.GT.U32.OR P0, PT, R3, 0xe, P0 ;  /* 0x0000000e0300780c */ /* 0x000fda0000704470 */
[----:B------:R-:W-:Y:S05]  /*7400*/  @P0 EXIT ;  /* 0x000000000000094d */ /* 0x000fea0003800000 */
[----:B------:R-:W4:Y:S02]  /*7410*/  LDC R0, c[0x0][0x308] ;  /* 0x0000c200ff007b82 */ /* 0x000f240000000800 */
[----:B----4-:R-:W-:-:S13]  /*7420*/  ISETP.NE.AND P0, PT, R0, 0x2, PT ;  /* 0x000000020000780c */ /* 0x010fda0003f05270 */
[----:B------:R-:W-:Y:S05]  /*7430*/  @!P0 BRA `(.L_x_399) ;  /* 0x0000000000308947 */ /* 0x000fea0003800000 */
[----:B------:R-:W4:Y:S01]  /*7440*/  LDC.64 R2, c[0x0][0x210] ;  /* 0x00008400ff027b82 */ /* 0x000f220000000a00 */
[----:B------:R-:W-:Y:S01]  /*7450*/  IMAD R5, R6, 0x30, R30 ;  /* 0x0000003006057824 */ /* 0x000fe200078e021e */
[----:B------:R-:W-:Y:S02]  /*7460*/  F2FP.F16.F32.PACK_AB R35, R36, R35 ;  /* 0x000000232423723e */ /* 0x000fe400000000ff */
[----:B------:R-:W-:Y:S02]  /*7470*/  F2FP.F16.F32.PACK_AB R37, R40, R37 ;  /* 0x000000252825723e */ /* 0x000fe400000000ff */
[----:B------:R-:W-:Y:S02]  /*7480*/  F2FP.F16.F32.PACK_AB R41, R42, R41 ;  /* 0x000000292a29723e */ /* 0x000fe400000000ff */
[----:B------:R-:W-:Y:S01]  /*7490*/  F2FP.F16.F32.PACK_AB R43, R44, R43 ;  /* 0x0000002b2c2b723e */ /* 0x000fe200000000ff */
[----:B----4-:R-:W-:-:S05]  /*74a0*/  IMAD.WIDE R2, R5, 0x2, R2 ;  /* 0x0000000205027825 */ /* 0x010fca00078e0202 */
[----:B------:R-:W-:Y:S04]  /*74b0*/  STG.E desc[UR36][R2.64], R35 ;  /* 0x0000002302007986 */ /* 0x000fe8000c101924 */
[----:B------:R-:W-:Y:S04]  /*74c0*/  STG.E desc[UR36][R2.64+0x4], R37 ;  /* 0x0000042502007986 */ /* 0x000fe8000c101924 */
[----:B------:R-:W-:Y:S04]  /*74d0*/  STG.E desc[UR36][R2.64+0x8], R41 ;  /* 0x0000082902007986 */ /* 0x000fe8000c101924 */
[----:B------:R-:W-:Y:S01]  /*74e0*/  STG.E desc[UR36][R2.64+0xc], R43 ;  /* 0x00000c2b02007986 */ /* 0x000fe2000c101924 */
[----:B------:R-:W-:Y:S05]  /*74f0*/  EXIT ;  /* 0x000000000000794d */ /* 0x000fea0003800000 */
.L_x_399:
[----:B------:R-:W4:Y:S01]  /*7500*/  LDC.64 R2, c[0x0][0x300] ;  /* 0x0000c000ff027b82 */ /* 0x000f220000000a00 */
[----:B------:R-:W-:Y:S01]  /*7510*/  IMAD R6, R6, 0x30, R30 ;  /* 0x0000003006067824 */ /* 0x000fe200078e021e */
[----:B------:R-:W-:Y:S01]  /*7520*/  ULDC.64 UR4, c[0x0][0x210] ;  /* 0x0000840000047ab9 */ /* 0x000fe20000000a00 */
[----:B----4-:R-:W4:Y:S02]  /*7530*/  LDG.E R2, desc[UR36][R2.64] ;  /* 0x0000002402027981 */ /* 0x010f24000c1e1900 */
[C---:B----4-:R-:W-:Y:S01]  /*7540*/  FMUL.FTZ R36, R2.reuse, R36 ;  /* 0x0000002402247220 */ /* 0x050fe20000410000 */
[C---:B------:R-:W-:Y:S01]  /*7550*/  FMUL.FTZ R37, R2.reuse, R37 ;  /* 0x0000002502257220 */ /* 0x040fe20000410000 */
[C---:B------:R-:W-:Y:S01]  /*7560*/  FMUL.FTZ R40, R2.reuse, R40 ;  /* 0x0000002802287220 */ /* 0x040fe20000410000 */
[C---:B------:R-:W-:Y:S01]  /*7570*/  FMUL.FTZ R41, R2.reuse, R41 ;  /* 0x0000002902297220 */ /* 0x040fe20000410000 */
[C---:B------:R-:W-:Y:S01]  /*7580*/  FMUL.FTZ R35, R2.reuse, R35 ;  /* 0x0000002302237220 */ /* 0x040fe20000410000 */
[C---:B------:R-:W-:Y:S01]  /*7590*/  FMUL.FTZ R42, R2.reuse, R42 ;  /* 0x0000002a022a7220 */ /* 0x040fe20000410000 */
[----:B------:R-:W4:Y:S01]  /*75a0*/  F2I.S8.NTZ R36, R36 ;  /* 0x0000002400247305 */ /* 0x000f220000202100 */
[C---:B------:R-:W-:Y:S01]  /*75b0*/  FMUL.FTZ R43, R2.reuse, R43 ;  /* 0x0000002b022b7220 */ /* 0x040fe20000410000 */
[----:B------:R-:W-:-:S06]  /*75c0*/  FMUL.FTZ R2, R2, R44 ;  /* 0x0000002c02027220 */ /* 0x000fcc0000410000 */
[----:B------:R-:W0:Y:S01]  /*75d0*/  F2I.S8.NTZ R37, R37 ;  /* 0x0000002500257305 */ /* 0x000e220000202100 */
[----:B----4-:R-:W-:-:S07]  /*75e0*/  PRMT R0, R36, 0x8880, RZ ;  /* 0x0000888024007816 */ /* 0x010fce00000000ff */
[----:B------:R-:W4:Y:S01]  /*75f0*/  F2I.S8.NTZ R40, R40 ;  /* 0x0000002800287305 */ /* 0x000f220000202100 */
[----:B------:R-:W-:Y:S02]  /*7600*/  PRMT R0, R0, 0x7710, RZ ;  /* 0x0000771000007816 */ /* 0x000fe400000000ff */
[----:B0-----:R-:W-:-:S05]  /*7610*/  PRMT R3, R37, 0x8880, RZ ;  /* 0x0000888025037816 */ /* 0x001fca00000000ff */
[----:B------:R-:W0:Y:S01]  /*7620*/  F2I.S8.NTZ R41, R41 ;  /* 0x0000002900297305 */ /* 0x000e220000202100 */
[----:B-123--:R-:W-:Y:S02]  /*7630*/  LOP3.LUT R11, R0, 0xff, RZ, 0xc0, !PT ;  /* 0x000000ff000b7812 */ /* 0x00efe400078ec0ff */
[----:B------:R-:W-:Y:S02]  /*7640*/  PRMT R3, R3, 0x7710, RZ ;  /* 0x0000771003037816 */ /* 0x000fe400000000ff */
[----:B------:R-:W-:Y:S02]  /*7650*/  SHF.L.U64.HI R0, R11, 0x8, RZ ;  /* 0x000000080b007819 */ /* 0x000fe400000102ff */
[----:B----4-:R-:W-:Y:S01]  /*7660*/  PRMT R4, R40, 0x8880, RZ ;  /* 0x0000888028047816 */ /* 0x010fe200000000ff */
[----:B------:R-:W1:Y:S01]  /*7670*/  F2I.S8.NTZ R35, R35 ;  /* 0x0000002300237305 */ /* 0x000e620000202100 */
[----:B------:R-:W-:Y:S02]  /*7680*/  LOP3.LUT R8, R3, 0xff, RZ, 0xc0, !PT ;  /* 0x000000ff03087812 */ /* 0x000fe400078ec0ff */
[----:B------:R-:W-:-:S02]  /*7690*/  PRMT R4, R4, 0x7710, RZ ;  /* 0x0000771004047816 */ /* 0x000fc400000000ff */
[----:B------:R-:W-:Y:S02]  /*76a0*/  SHF.L.U64.HI R9, R8, 0x10, RZ ;  /* 0x0000001008097819 */ /* 0x000fe400000102ff */
[----:B------:R-:W-:Y:S01]  /*76b0*/  LOP3.LUT R7, R4, 0xff, RZ, 0xc0, !PT ;  /* 0x000000ff04077812 */ /* 0x000fe200078ec0ff */
[----:B------:R-:W2:Y:S01]  /*76c0*/  F2I.S8.NTZ R42, R42 ;  /* 0x0000002a002a7305 */ /* 0x000ea20000202100 */
[----:B0-----:R-:W-:Y:S02]  /*76d0*/  PRMT R3, R41, 0x8880, RZ ;  /* 0x0000888029037816 */ /* 0x001fe400000000ff */
[----:B------:R-:W-:Y:S02]  /*76e0*/  SHF.L.U64.HI R4, R7, 0x18, RZ ;  /* 0x0000001807047819 */ /* 0x000fe400000102ff */
[----:B------:R-:W-:Y:S02]  /*76f0*/  PRMT R3, R3, 0x7710, RZ ;  /* 0x0000771003037816 */ /* 0x000fe400000000ff */
[----:B-1----:R-:W-:Y:S01]  /*7700*/  PRMT R35, R35, 0x8880, RZ ;  /* 0x0000888023237816 */ /* 0x002fe200000000ff */
[----:B------:R-:W0:Y:S01]  /*7710*/  F2I.S8.NTZ R43, R43 ;  /* 0x0000002b002b7305 */ /* 0x000e220000202100 */
[----:B------:R-:W-:-:S02]  /*7720*/  LOP3.LUT R4, R4, R9, R0, 0xfe, !PT ;  /* 0x0000000904047212 */ /* 0x000fc400078efe00 */
[----:B------:R-:W-:Y:S02]  /*7730*/  PRMT R0, R35, 0x7710, RZ ;  /* 0x0000771023007816 */ /* 0x000fe400000000ff */
[----:B------:R-:W-:Y:S02]  /*7740*/  LOP3.LUT R3, R3, 0xff, RZ, 0xc0, !PT ;  /* 0x000000ff03037812 */ /* 0x000fe400078ec0ff */
[----:B--2---:R-:W-:Y:S01]  /*7750*/  PRMT R42, R42, 0x8880, RZ ;  /* 0x000088802a2a7816 */ /* 0x004fe200000000ff */
[----:B------:R1:W2:Y:S01]  /*7760*/  F2I.S8.NTZ R5, R2 ;  /* 0x0000000200057305 */ /* 0x0002a20000202100 */
[----:B------:R-:W-:Y:S02]  /*7770*/  PRMT R9, R0, 0x6540, R11 ;  /* 0x0000654000097816 */ /* 0x000fe4000000000b */
[----:B------:R-:W-:Y:S02]  /*7780*/  LOP3.LUT R3, R3, 0xffffff00, R4, 0xf8, !PT ;  /* 0xffffff0003037812 */ /* 0x000fe400078ef804 */
[----:B------:R-:W-:-:S02]  /*7790*/  SHF.L.U32 R4, R8, 0x10, RZ ;  /* 0x0000001008047819 */ /* 0x000fc400000006ff */
[----:B0-----:R-:W-:Y:S02]  /*77a0*/  PRMT R43, R43, 0x8880, RZ ;  /* 0x000088802b2b7816 */ /* 0x001fe400000000ff */
[----:B-1----:R-:W-:Y:S02]  /*77b0*/  PRMT R2, R42, 0x7710, RZ ;  /* 0x000077102a027816 */ /* 0x002fe400000000ff */
[----:B------:R-:W-:Y:S02]  /*77c0*/  PRMT R0, R43, 0x7710, RZ ;  /* 0x000077102b007816 */ /* 0x000fe400000000ff */
[----:B------:R-:W-:Y:S02]  /*77d0*/  PRMT R2, R2, 0x7604, RZ ;  /* 0x0000760402027816 */ /* 0x000fe400000000ff */
[----:B------:R-:W-:Y:S02]  /*77e0*/  PRMT R0, R0, 0x7054, RZ ;  /* 0x0000705400007816 */ /* 0x000fe400000000ff */
[----:B------:R-:W-:-:S02]  /*77f0*/  LOP3.LUT R3, R2, 0xffff00ff, R3, 0xf8, !PT ;  /* 0xffff00ff02037812 */ /* 0x000fc400078ef803 */
[----:B--2---:R-:W-:Y:S02]  /*7800*/  PRMT R5, R5, 0x8880, RZ ;  /* 0x0000888005057816 */ /* 0x004fe400000000ff */
[----:B------:R-:W-:Y:S02]  /*7810*/  LOP3.LUT R2, R4, 0xff00ffff, R9, 0xf8, !PT ;  /* 0xff00ffff04027812 */ /* 0x000fe400078ef809 */
[----:B------:R-:W-:Y:S02]  /*7820*/  LOP3.LUT R3, R0, 0xff00ffff, R3, 0xf8, !PT ;  /* 0xff00ffff00037812 */ /* 0x000fe400078ef803 */
[----:B------:R-:W-:Y:S02]  /*7830*/  IADD3 R4, P0, R6, UR4, RZ ;  /* 0x0000000406047c10 */ /* 0x000fe4000ff1e0ff */
[----:B------:R-:W-:Y:S02]  /*7840*/  PRMT R0, R5, 0x7710, RZ ;  /* 0x0000771005007816 */ /* 0x000fe400000000ff */
[----:B------:R-:W-:-:S02]  /*7850*/  PRMT R2, R2, 0x4210, R7 ;  /* 0x0000421002027816 */ /* 0x000fc40000000007 */
[----:B------:R-:W-:Y:S02]  /*7860*/  LEA.HI.X.SX32 R5, R6, UR5, 0x1, P0 ;  /* 0x0000000506057c11 */ /* 0x000fe400080f0eff */
[----:B------:R-:W-:-:S05]  /*7870*/  PRMT R3, R3, 0x4210, R0 ;  /* 0x0000421003037816 */ /* 0x000fca0000000000 */
[----:B------:R-:W-:Y:S01]  /*7880*/  STG.E.64 desc[UR36][R4.64], R2 ;  /* 0x0000000204007986 */ /* 0x000fe2000c101b24 */
[----:B------:R-:W-:Y:S05]  /*7890*/  EXIT ;  /* 0x000000000000794d */ /* 0x000fea0003800000 */
.L_x_287:
[----:B------:R-:W-:Y:S01]  /*78a0*/  HFMA2.MMA R11, -RZ, RZ, 0, 1.847743988037109375e-06 ;  /* 0x0000001fff0b7435 */ /* 0x000fe200000001ff */
[----:B------:R-:W-:Y:S02]  /*78b0*/  IMAD.MOV.U32 R12, RZ, RZ, 0x10 ;  /* 0x00000010ff0c7424 */ /* 0x000fe400078e00ff */
[----:B------:R-:W-:-:S08]  /*78c0*/  IMAD.MOV.U32 R15, RZ, RZ, -0x1 ;  /* 0xffffffffff0f7424 */ /* 0x000fd000078e00ff */
[----:B--2--5:R-:W-:Y:S05]  /*78d0*/  WARPSYNC.COLLECTIVE R15, `(.L_x_400) ;  /* 0x000000000f087348 */ /* 0x024fea0003c00000 */
[----:B------:R0:W1:Y:S02]  /*78e0*/  SHFL.BFLY P6, R14, R13, R12, R11 ;  /* 0x0c00000c0d0e7389 */ /* 0x00006400000c000b */
[----:B012--5:R-:W-:Y:S01]  /*78f0*/  ENDCOLLECTIVE ;  /* 0x000000000000791b */ /* 0x027fe20003800000 */
.L_x_400:
[----:B------:R-:W-:Y:S02]  /*7900*/  IMAD.MOV.U32 R12, RZ, RZ, 0x8 ;  /* 0x00000008ff0c7424 */ /* 0x000fe400078e00ff */
[----:B------:R-:W-:-:S05]  /*7910*/  FADD.FTZ R0, R13, R14 ;  /* 0x0000000e0d007221 */ /* 0x000fca0000010000 */
[----:B------:R-:W-:-:S07]  /*7920*/  MOV R13, R0 ;  /* 0x00000000000d7202 */ /* 0x000fce0000000f00 */
[----:B------:R-:W-:Y:S05]  /*7930*/  WARPSYNC.COLLECTIVE R15, `(.L_x_401) ;  /* 0x000000000f087348 */ /* 0x000fea0003c00000 */
[----:B------:R0:W1:Y:S02]  /*7940*/  SHFL.BFLY P6, R14, R13, R12, R11 ;  /* 0x0c00000c0d0e7389 */ /* 0x00006400000c000b */
[----:B01----:R-:W-:Y:S01]  /*7950*/  ENDCOLLECTIVE ;  /* 0x000000000000791b */ /* 0x003fe20003800000 */
.L_x_401:
[----:B------:R-:W-:Y:S02]  /*7960*/  IMAD.MOV.U32 R12, RZ, RZ, 0x4 ;  /* 0x00000004ff0c7424 */ /* 0x000fe400078e00ff */
[----:B------:R-:W-:-:S05]  /*7970*/  FADD.FTZ R3, R0, R14 ;  /* 0x0000000e00037221 */ /* 0x000fca0000010000 */
[----:B------:R-:W-:-:S07]  /*7980*/  MOV R13, R3 ;  /* 0x00000003000d7202 */ /* 0x000fce0000000f00 */
[----:B------:R-:W-:Y:S05]  /*7990*/  WARPSYNC.COLLECTIVE R15, `(.L_x_402) ;  /* 0x000000000f087348 */ /* 0x000fea0003c00000 */
[----:B------:R0:W1:Y:S02]  /*79a0*/  SHFL.BFLY P6, R14, R13, R12, R11 ;  /* 0x0c00000c0d0e7389 */ /* 0x00006400000c000b */
[----:B01----:R-:W-:Y:S01]  /*79b0*/  ENDCOLLECTIVE ;  /* 0x000000000000791b */ /* 0x003fe20003800000 */
.L_x_402:
[----:B------:R-:W-:Y:S02]  /*79c0*/  IMAD.MOV.U32 R12, RZ, RZ, 0x2 ;  /* 0x00000002ff0c7424 */ /* 0x000fe400078e00ff */
[----:B------:R-:W-:-:S05]  /*79d0*/  FADD.FTZ R4, R3, R14 ;  /* 0x0000000e03047221 */ /* 0x000fca0000010000 */
[----:B------:R-:W-:-:S07]  /*79e0*/  MOV R13, R4 ;  /* 0x00000004000d7202 */ /* 0x000fce0000000f00 */
[----:B------:R-:W-:Y:S05]  /*79f0*/  WARPSYNC.COLLECTIVE R15, `(.L_x_403) ;  /* 0x000000000f087348 */ /* 0x000fea0003c00000 */
[----:B------:R0:W1:Y:S02]  /*7a00*/  SHFL.BFLY P6, R14, R13, R12, R11 ;  /* 0x0c00000c0d0e7389 */ /* 0x00006400000c000b */
[----:B01----:R-:W-:Y:S01]  /*7a10*/  ENDCOLLECTIVE ;  /* 0x000000000000791b */ /* 0x003fe20003800000 */
.L_x_403:
[----:B------:R-:W-:Y:S02]  /*7a20*/  IMAD.MOV.U32 R12, RZ, RZ, 0x1 ;  /* 0x00000001ff0c7424 */ /* 0x000fe400078e00ff */
[----:B------:R-:W-:-:S05]  /*7a30*/  FADD.FTZ R5, R4, R14 ;  /* 0x0000000e04057221 */ /* 0x000fca0000010000 */
[----:B------:R-:W-:-:S07]  /*7a40*/  MOV R13, R5 ;  /* 0x00000005000d7202 */ /* 0x000fce0000000f00 */
[----:B------:R-:W-:Y:S05]  /*7a50*/  WARPSYNC.COLLECTIVE R15, `(.L_x_404) ;  /* 0x000000000f087348 */ /* 0x000fea0003c00000 */
[----:B------:R0:W1:Y:S02]  /*7a60*/  SHFL.BFLY P6, R14, R13, R12, R11 ;  /* 0x0c00000c0d0e7389 */ /* 0x00006400000c000b */
[----:B01----:R-:W-:Y:S01]  /*7a70*/  ENDCOLLECTIVE ;  /* 0x000000000000791b */ /* 0x003fe20003800000 */
.L_x_404:
[----:B------:R-:W-:Y:S05]  /*7a80*/  BRA `(.L_x_405) ;  /* 0xffffff9c00f07947 */ /* 0x000fea000383ffff */
.L_x_324:
[----:B------:R-:W-:Y:S01]  /*7a90*/  BSSY B1, `(.L_x_406) ;  /* 0x0000007000017945 */ /* 0x000fe20003800000 */
[----:B------:R-:W-:Y:S01]  /*7aa0*/  MOV R12, 0x2 ;  /* 0x00000002000c7802 */ /* 0x000fe20000000f00 */
[----:B------:R-:W-:Y:S01]  /*7ab0*/  IMAD.MOV.U32 R11, RZ, RZ, 0x1f ;  /* 0x0000001fff0b7424 */ /* 0x000fe200078e00ff */
[----:B------:R-:W-:-:S07]  /*7ac0*/  MOV R15, 0xffffffff ;  /* 0xffffffff000f7802 */ /* 0x000fce0000000f00 */
[----:B------:R-:W-:Y:S05]  /*7ad0*/  WARPSYNC.COLLECTIVE R15, `(.L_x_407) ;  /* 0x000000000f087348 */ /* 0x000fea0003c00000 */
[----:B------:R0:W1:Y:S02]  /*7ae0*/  SHFL.BFLY P6, R14, R13, R12, R11 ;  /* 0x0c00000c0d0e7389 */ /* 0x00006400000c000b */
[----:B01----:R-:W-:Y:S01]  /*7af0*/  ENDCOLLECTIVE ;  /* 0x000000000000791b */ /* 0x003fe20003800000 */
.L_x_407:
[----:B------:R-:W-:Y:S05]  /*7b00*/  BSYNC B1 ;  /* 0x0000000000017941 */ /* 0x000fea0003800000 */
.L_x_406:
[----:B------:R-:W-:Y:S01]  /*7b10*/  HFMA2.MMA R11, -RZ, RZ, 0, 1.847743988037109375e-06 ;  /* 0x0000001fff0b7435 */ /* 0x000fe200000001ff */
[----:B------:R-:W-:Y:S01]  /*7b20*/  FADD.FTZ R13, R13, R14 ;  /* 0x0000000e0d0d7221 */ /* 0x000fe20000010000 */
[----:B------:R-:W-:Y:S02]  /*7b30*/  IMAD.MOV.U32 R12, RZ, RZ, 0x1 ;  /* 0x00000001ff0c7424 */ /* 0x000fe400078e00ff */
[----:B------:R-:W-:-:S07]  /*7b40*/  IMAD.MOV.U32 R15, RZ, RZ, -0x1 ;  /* 0xffffffffff0f7424 */ /* 0x000fce00078e00ff */
[----:B------:R-:W-:Y:S05]  /*7b50*/  WARPSYNC.COLLECTIVE R15, `(.L_x_408) ;  /* 0x000000000f087348 */ /* 0x000fea0003c00000 */
[----:B------:R0:W1:Y:S02]  /*7b60*/  SHFL.BFLY P6, R14, R13, R12, R11 ;  /* 0x0c00000c0d0e7389 */ /* 0x00006400000c000b */
[----:B01----:R-:W-:Y:S01]  /*7b70*/  ENDCOLLECTIVE ;  /* 0x000000000000791b */ /* 0x003fe20003800000 */
.L_x_408:
[----:B------:R-:W-:Y:S05]  /*7b80*/  BRA `(.L_x_409) ;  /* 0xffffffb800547947 */ /* 0x000fea000383ffff */
.L_x_328:
[----:B------:R-:W-:Y:S01]  /*7b90*/  HFMA2.MMA R11, -RZ, RZ, 0, 1.847743988037109375e-06 ;  /* 0x0000001fff0b7435 */ /* 0x000fe200000001ff */
[----:B------:R-:W-:Y:S01]  /*7ba0*/  BSSY B0, `(.L_x_410) ;  /* 0x0000007000007945 */ /* 0x000fe20003800000 */
[----:B------:R-:W-:Y:S01]  /*7bb0*/  MOV R13, R6 ;  /* 0x00000006000d7202 */ /* 0x000fe20000000f00 */
[----:B------:R-:W-:Y:S02]  /*7bc0*/  IMAD.MOV.U32 R12, RZ, RZ, 0x10 ;  /* 0x00000010ff0c7424 */ /* 0x000fe400078e00ff */
[----:B------:R-:W-:-:S07]  /*7bd0*/  IMAD.MOV.U32 R15, RZ, RZ, -0x1 ;  /* 0xffffffffff0f7424 */ /* 0x000fce00078e00ff */
[----:B---345:R-:W-:Y:S05]  /*7be0*/  WARPSYNC.COLLECTIVE R15, `(.L_x_411) ;  /* 0x000000000f087348 */ /* 0x038fea0003c00000 */
[----:B------:R0:W1:Y:S02]  /*7bf0*/  SHFL.BFLY P6, R14, R13, R12, R11 ;  /* 0x0c00000c0d0e7389 */ /* 0x00006400000c000b */
[----:B01-345:R-:W-:Y:S01]  /*7c00*/  ENDCOLLECTIVE ;  /* 0x000000000000791b */ /* 0x03bfe20003800000 */
.L_x_411:
[----:B------:R-:W-:Y:S05]  /*7c10*/  BSYNC B0 ;  /* 0x0000000000007941 */ /* 0x000fea0003800000 */
.L_x_410:
[----:B------:R-:W-:Y:S01]  /*7c20*/  FMNMX.FTZ R13, R14, R6, !PT ;  /* 0x000000060e0d7209 */ /* 0x000fe20007810000 */
[----:B------:R-:W-:Y:S01]  /*7c30*/  IMAD.MOV.U32 R11, RZ, RZ, 0x1f ;  /* 0x0000001fff0b7424 */ /* 0x000fe200078e00ff */
[----:B------:R-:W-:Y:S02]  /*7c40*/  MOV R12, 0x8 ;  /* 0x00000008000c7802 */ /* 0x000fe40000000f00 */
[----:B------:R-:W-:-:S07]  /*7c50*/  MOV R15, 0xffffffff ;  /* 0xffffffff000f7802 */ /* 0x000fce0000000f00 */
[----:B------:R-:W-:Y:S05]  /*7c60*/  WARPSYNC.COLLECTIVE R15, `(.L_x_412) ;  /* 0x000000000f087348 */ /* 0x000fea0003c00000 */
[----:B------:R0:W1:Y:S02]  /*7c70*/  SHFL.BFLY P6, R14, R13, R12, R11 ;  /* 0x0c00000c0d0e7389 */ /* 0x00006400000c000b */
[----:B01----:R-:W-:Y:S01]  /*7c80*/  ENDCOLLECTIVE ;  /* 0x000000000000791b */ /* 0x003fe20003800000 */
.L_x_412:
[----:B------:R-:W-:Y:S01]  /*7c90*/  HFMA2.MMA R12, -RZ, RZ, 0, 2.384185791015625e-07 ;  /* 0x00000004ff0c7435 */ /* 0x000fe200000001ff */
[----:B------:R-:W-:-:S05]  /*7ca0*/  FMNMX.FTZ R7, R13, R14, !PT ;  /* 0x0000000e0d077209 */ /* 0x000fca0007810000 */
[----:B------:R-:W-:-:S07]  /*7cb0*/  IMAD.MOV.U32 R13, RZ, RZ, R7 ;  /* 0x000000ffff0d7224 */ /* 0x000fce00078e0007 */
[----:B------:R-:W-:Y:S05]  /*7cc0*/  WARPSYNC.COLLECTIVE R15, `(.L_x_413) ;  /* 0x000000000f087348 */ /* 0x000fea0003c00000 */
[----:B------:R0:W1:Y:S02]  /*7cd0*/  SHFL.BFLY P6, R14, R13, R12, R11 ;  /* 0x0c00000c0d0e7389 */ /* 0x00006400000c000b */
[----:B01----:R-:W-:Y:S01]  /*7ce0*/  ENDCOLLECTIVE ;  /* 0x000000000000791b */ /* 0x003fe20003800000 */
.L_x_413:
[----:B------:R-:W-:Y:S05]  /*7cf0*/  BRA `(.L_x_414) ;  /* 0xffffffb800ec7947 */ /* 0x000fea000383ffff */
.L_x_415:
        /* <DEDUP_REMOVED lines=16> */
.L_x_2841:


//--------------------- .text._ZN4mmha33masked_multihead_attention_kernelItLi48ELi64ELi1ELi8ELi256ELb1ELb0EEEv26Multihead_attention_paramsIT_XT5_EE --------------------------
	.section	.text._ZN4mmha33masked_multihead_attention_kernelItLi48ELi64ELi1ELi8ELi256ELb1ELb0EEEv26Multihead_attention_paramsIT_XT5_EE,"ax",@progbits
	.align	128
        .global         _ZN4mmha33masked_multihead_attention_kernelItLi48ELi64ELi1ELi8ELi256ELb1ELb0EEEv26Multihead_attention_paramsIT_XT5_EE
        .type           _ZN4mmha33masked_multihead_attention_kernelItLi48ELi64ELi1ELi8ELi256ELb1ELb0EEEv26Multihead_attention_paramsIT_XT5_EE,@function
        .size           _ZN4mmha33masked_multihead_attention_kernelItLi48ELi64ELi1ELi8ELi256ELb1ELb0EEEv26Multihead_attention_paramsIT_XT5_EE,(.L_x_2842 - _ZN4mmha33masked_multihead_attention_kernelItLi48ELi64ELi1ELi8ELi256ELb1ELb0EEEv26Multihead_attention_paramsIT_XT5_EE)
        .other          _ZN4mmha33masked_multihead_attention_kernelItLi48ELi64ELi1ELi8ELi256ELb1ELb0EEEv26Multihead_attention_paramsIT_XT5_EE,@"STO_CUDA_ENTRY STV_DEFAULT"
_ZN4mmha33masked_multihead_attention_kernelItLi48ELi64ELi1ELi8ELi256ELb1ELb0EEEv26Multihead_attention_paramsIT_XT5_EE:
.text._ZN4mmha33masked_multihead_attention_kernelItLi48ELi64ELi1ELi8ELi256ELb1ELb0EEEv26Multihead_attention_paramsIT_XT5_EE:
        /* <DEDUP_REMOVED lines=12> */
.L_x_416:
        /* <DEDUP_REMOVED lines=75> */
.L_x_418:
[----:B------:R-:W-:Y:S05]  /*0570*/  BSYNC B0 ;  /* 0x0000000000007941 */ /* 0x000fea0003800000 */
.L_x_417:
        /* <DEDUP_REMOVED lines=90> */
[----:B0-----:R-:W-:Y:S01]  /*0b20*/  IADD3 R4, R3, 0xffffffe, RZ ;  /* 0x0ffffffe03047810 */ /* 0x001fe20007ffe0ff */
[----:B------:R-:W-:-:S05]  /*0b30*/  IMAD.MOV R3, RZ, RZ, -R10 ;  /* 0x000000ffff037224 */ /* 0x000fca00078e0a0a */
        /* <DEDUP_REMOVED lines=33> */
[----:B------:R-:W-:Y:S01]  /*0d50*/  MOV R6, UR4 ;  /* 0x0000000400067c02 */ /* 0x000fe20008000f00 */
[----:B------:R-:W-:Y:S01]  /*0d60*/  IMAD.U32 R7, RZ, RZ, UR5 ;  /* 0x00000005ff077e24 */ /* 0x000fe2000f8e00ff */
[----:B------:R-:W-:Y:S01]  /*0d70*/  MOV R10, UR6 ;  /* 0x00000006000a7c02 */ /* 0x000fe20008000f00 */
[----:B------:R-:W-:Y:S01]  /*0d80*/  IMAD.U32 R11, RZ, RZ, UR7 ;  /* 0x00000007ff0b7e24 */ /* 0x000fe2000f8e00ff */
[----:B------:R-:W-:Y:S01]  /*0d90*/  MOV R13, RZ ;  /* 0x000000ff000d7202 */ /* 0x000fe20000000f00 */
[----:B0-----:R-:W-:-:S07]  /*0da0*/  IMAD.MOV.U32 R12, RZ, RZ, 0x1 ;  /* 0x00000001ff0c7424 */ /* 0x001fce00078e00ff */
[----:B------:R-:W-:-:S07]  /*0db0*/  LEPC R20, `(.L_x_421) ;  /* 0x000000001014794e */ /* 0x000fce0000000000 */
[----:B-1---5:R-:W-:Y:S05]  /*0dc0*/  CALL.ABS.NOINC R14 ;  /* 0x000000000e007343 */ /* 0x022fea0003c00000 */
.L_x_421:
        /* <DEDUP_REMOVED lines=9> */
.L_x_422:
        /* <DEDUP_REMOVED lines=42> */
.L_x_426:
        /* <DEDUP_REMOVED lines=35> */
.L_x_429:
[----:B------:R-:W-:Y:S05]  /*1330*/  BSYNC B2 ;  /* 0x0000000000027941 */ /* 0x000fea0003800000 */
.L_x_428:
[----:B------:R-:W-:Y:S01]  /*1340*/  PRMT R0, R26, 0x7632, R0 ;  /* 0x000076321a007816 */ /* 0x000fe20000000000 */
[----:B------:R0:W-:Y:S04]  /*1350*/  STS.U16 [R11], R26 ;  /* 0x0000001a0b007388 */ /* 0x0001e80000000400 */
[----:B------:R0:W-:Y:S02]  /*1360*/  STS.U16 [R13], R0 ;  /* 0x000000000d007388 */ /* 0x0001e40000000400 */
.L_x_427:
[----:B------:R-:W-:Y:S05]  /*1370*/  BSYNC B1 ;  /* 0x0000000000017941 */ /* 0x000fea0003800000 */
.L_x_425:
[----:B0-----:R-:W-:Y:S01]  /*1380*/  PRMT R0, R27, 0x7632, R0 ;  /* 0x000076321b007816 */ /* 0x001fe20000000000 */
[----:B------:R1:W-:Y:S04]  /*1390*/  STS.U16 [R12+UR38], R27 ;  /* 0x0000001b0c007988 */ /* 0x0003e80008000426 */
[----:B------:R1:W-:Y:S02]  /*13a0*/  STS.U16 [R29], R0 ;  /* 0x000000001d007388 */ /* 0x0003e40000000400 */
.L_x_424:
[----:B------:R-:W-:Y:S05]  /*13b0*/  BSYNC B0 ;  /* 0x0000000000007941 */ /* 0x000fea0003800000 */
.L_x_423:
[----:B------:R-:W-:Y:S06]  /*13c0*/  BAR.SYNC.DEFER_BLOCKING 0x0 ;  /* 0x0000000000007b1d */ /* 0x000fec0000010000 */
[----:B------:R-:W-:Y:S04]  /*13d0*/  BSSY B0, `(.L_x_430) ;  /* 0x0000005000007945 */ /* 0x000fe80003800000 */
[----:B------:R-:W-:Y:S05]  /*13e0*/  @!P6 BRA `(.L_x_431) ;  /* 0x00000000000ce947 */ /* 0x000fea0003800000 */
[----:B------:R-:W-:Y:S01]  /*13f0*/  ISETP.NE.AND P0, PT, R23, RZ, PT ;  /* 0x000000ff1700720c */ /* 0x000fe20003f05270 */
[----:B01----:R2:W3:-:S12]  /*1400*/  LDS R27, [R10] ;  /* 0x000000000a1b7984 */ /* 0x0034d80000000800 */
[----:B------:R2:W4:Y:S02]  /*1410*/  @!P0 LDS R26, [R9] ;  /* 0x00000000091a8984 */ /* 0x0005240000000800 */
.L_x_431:
[----:B------:R-:W-:Y:S05]  /*1420*/  BSYNC B0 ;  /* 0x0000000000007941 */ /* 0x000fea0003800000 */
.L_x_430:
[----:B------:R-:W-:Y:S06]  /*1430*/  BAR.SYNC.DEFER_BLOCKING 0x0 ;  /* 0x0000000000007b1d */ /* 0x000fec0000010000 */
[----:B------:R-:W-:Y:S05]  /*1440*/  BRA `(.L_x_420) ;  /* 0x0000000000d47947 */ /* 0x000fea0003800000 */
.L_x_419:
        /* <DEDUP_REMOVED lines=25> */
.L_x_432:
        /* <DEDUP_REMOVED lines=27> */
.L_x_433:
[----:B------:R-:W-:Y:S05]  /*1790*/  BSYNC B0 ;  /* 0x0000000000007941 */ /* 0x000fea0003800000 */
.L_x_420:
[----:B------:R-:W-:Y:S01]  /*17a0*/  ISETP.GT.AND P0, PT, R45, 0x1f, PT ;  /* 0x0000001f2d00780c */ /* 0x000fe20003f04270 */
[----:B------:R-:W-:Y:S01]  /*17b0*/  BSSY B0, `(.L_x_434) ;  /* 0x0000026000007945 */ /* 0x000fe20003800000 */
[----:B------:R-:W-:-:S11]  /*17c0*/  HFMA2.MMA R14, -RZ, RZ, 0, 0 ;  /* 0x00000000ff0e7435 */ /* 0x000fd600000001ff */
[----:B------:R-:W-:Y:S05]  /*17d0*/  @P0 BRA `(.L_x_435) ;  /* 0x00000000008c0947 */ /* 0x000fea0003800000 */
[----:B-1----:R-:W1:Y:S01]  /*17e0*/  LDC R0, c[0x0][0x29c] ;  /* 0x0000a700ff007b82 */ /* 0x002e620000000800 */
[----:B------:R-:W0:Y:S01]  /*17f0*/  S2R R6, SR_CgaCtaId ;  /* 0x0000000000067919 */ /* 0x000e220000008800 */
[----:B------:R-:W-:Y:S01]  /*1800*/  MOV R3, 0x400 ;  /* 0x0000040000037802 */ /* 0x000fe20000000f00 */
[----:B------:R-:W-:Y:S01]  /*1810*/  ULDC UR4, c[0x0][0x284] ;  /* 0x0000a10000047ab9 */ /* 0x000fe20000000800 */
[----:B------:R-:W-:-:S05]  /*1820*/  LEA R7, R19, R22, 0x3 ;  /* 0x0000001613077211 */ /* 0x000fca00078e18ff */
[----:B------:R-:W-:Y:S01]  /*1830*/  IMAD R7, R24, UR4, R7 ;  /* 0x0000000418077c24 */ /* 0x000fe2000f8e0207 */
[----:B------:R-:W-:Y:S01]  /*1840*/  UMOV UR4, 0xffffffff ;  /* 0xffffffff00047882 */ /* 0x000fe20000000000 */
[----:B-1----:R-:W-:Y:S01]  /*1850*/  ISETP.NE.AND P1, PT, R0, RZ, PT ;  /* 0x000000ff0000720c */ /* 0x002fe20003f25270 */
[----:B------:R-:W-:-:S03]  /*1860*/  VIADD R0, R3, 0x40 ;  /* 0x0000004003007836 */ /* 0x000fc60000000000 */
[----:B------:R-:W-:Y:S02]  /*1870*/  ISETP.GT.OR P0, PT, R45, 0x17, P1 ;  /* 0x000000172d00780c */ /* 0x000fe40000f04670 */
[----:B0-----:R-:W-:-:S07]  /*1880*/  LEA R0, R6, R0, 0x18 ;  /* 0x0000000006007211 */ /* 0x001fce00078ec0ff */
[----:B------:R-:W-:Y:S02]  /*1890*/  @!P1 IADD3 R3, R3, 0xc0, RZ ;  /* 0x000000c003039810 */ /* 0x000fe40007ffe0ff */
[C---:B------:R-:W-:Y:S02]  /*18a0*/  LEA R0, R45.reuse, R0, 0x2 ;  /* 0x000000002d007211 */ /* 0x040fe400078e10ff */
[----:B------:R-:W0:Y:S01]  /*18b0*/  @!P0 LDC.64 R4, c[0x0][0x248] ;  /* 0x00009200ff048b82 */ /* 0x000e220000000a00 */
[----:B------:R-:W-:Y:S01]  /*18c0*/  @!P1 LEA R6, R6, R3, 0x18 ;  /* 0x0000000306069211 */ /* 0x000fe200078ec0ff */
[----:B---34-:R-:W-:Y:S01]  /*18d0*/  HMUL2 R3, R27, R26 ;  /* 0x0000001a1b037232 */ /* 0x018fe20000000000 */
[----:B------:R1:W-:Y:S03]  /*18e0*/  STS [R0], R27 ;  /* 0x0000001b00007388 */ /* 0x0003e60000000800 */
[----:B------:R-:W-:-:S02]  /*18f0*/  @!P1 IMAD R6, R45, 0x4, R6 ;  /* 0x000000042d069824 */ /* 0x000fc400078e0206 */
[--C-:B------:R-:W-:Y:S02]  /*1900*/  HADD2.F32 R13, -RZ, R3.reuse.H0_H0 ;  /* 0x20000003ff0d7230 */ /* 0x100fe40000004100 */
[----:B------:R-:W-:Y:S01]  /*1910*/  HADD2.F32 R8, -RZ, R3.H1_H1 ;  /* 0x30000003ff087230 */ /* 0x000fe20000004100 */
[----:B------:R1:W-:Y:S04]  /*1920*/  @!P1 STS [R6], R25 ;  /* 0x0000001906009388 */ /* 0x0003e80000000800 */
        /* <DEDUP_REMOVED lines=13> */
.L_x_544:
[----:B-1----:R-:W-:-:S07]  /*1a00*/  FADD.FTZ R14, R5, R14 ;  /* 0x0000000e050e7221 */ /* 0x002fce0000010000 */
.L_x_435:
[----:B------:R-:W-:Y:S05]  /*1a10*/  BSYNC B0 ;  /* 0x0000000000007941 */ /* 0x000fea0003800000 */
.L_x_434:
        /* <DEDUP_REMOVED lines=22> */
.L_x_437:
[----:B------:R-:W-:Y:S05]  /*1b80*/  WARPSYNC.ALL ;  /* 0x0000000000007948 */ /* 0x000fea0003800000 */
[----:B------:R-:W2:Y:S08]  /*1b90*/  S2UR UR5, SR_CgaCtaId ;  /* 0x00000000000579c3 */ /* 0x000eb00000008800 */
[----:B------:R-:W-:Y:S01]  /*1ba0*/  BAR.SYNC.DEFER_BLOCKING 0x0 ;  /* 0x0000000000007b1d */ /* 0x000fe20000010000 */
[----:B------:R-:W-:-:S02]  /*1bb0*/  IADD3 R47, R47, 0x1f, -R114 ;  /* 0x0000001f2f2f7810 */ /* 0x000fc40007ffe872 */
[----:B------:R-:W-:Y:S02]  /*1bc0*/  IADD3 R115, R45, R114, RZ ;  /* 0x000000722d737210 */ /* 0x000fe40007ffe0ff */
[----:B-1----:R-:W-:Y:S01]  /*1bd0*/  SHF.R.S32.HI R0, RZ, 0x1f, R47 ;  /* 0x0000001fff007819 */ /* 0x002fe2000001142f */
[----:B------:R-:W-:Y:S01]  /*1be0*/  UMOV UR4, 0x400 ;  /* 0x0000040000047882 */ /* 0x000fe20000000000 */
[----:B------:R-:W-:Y:S02]  /*1bf0*/  ULDC UR8, c[0x0][0x29c] ;  /* 0x0000a70000087ab9 */ /* 0x000fe40000000800 */
[----:B------:R-:W-:-:S04]  /*1c00*/  LEA.HI R0, R0, R47, RZ, 0x5 ;  /* 0x0000002f00007211 */ /* 0x000fc800078f28ff */
[----:B------:R-:W-:-:S04]  /*1c10*/  LOP3.LUT R3, R0, 0xffffffe0, RZ, 0xc0, !PT ;  /* 0xffffffe000037812 */ /* 0x000fc800078ec0ff */
        /* <DEDUP_REMOVED lines=8> */
[----:B------:R-:W-:Y:S01]  /*1ca0*/  PLOP3.LUT P2, PT, PT, PT, UP0, 0x80, 0x0 ;  /* 0x000000000000781c */ /* 0x000fe20003f4f008 */
[----:B------:R-:W-:Y:S01]  /*1cb0*/  ULDC UR5, c[0x0][0x2a0] ;  /* 0x0000a80000057ab9 */ /* 0x000fe20000000800 */
        /* <DEDUP_REMOVED lines=16> */
.L_x_438:
[----:B------:R-:W-:Y:S01]  /*1dc0*/  ULDC.64 UR10, c[0x0][0x248] ;  /* 0x00009200000a7ab9 */ /* 0x000fe20000000a00 */
[----:B------:R-:W-:Y:S01]  /*1dd0*/  ULDC.64 UR6, c[0x0][0x2b0] ;  /* 0x0000ac0000067ab9 */ /* 0x000fe20000000a00 */
[----:B------:R-:W-:Y:S01]  /*1de0*/  ULDC.64 UR12, c[0x0][0x2c8] ;  /* 0x0000b200000c7ab9 */ /* 0x000fe20000000a00 */
[----:B------:R-:W-:Y:S01]  /*1df0*/  BSSY B0, `(.L_x_439) ;  /* 0x00001dc000007945 */ /* 0x000fe20003800000 */
[----:B------:R-:W-:-:S03]  /*1e00*/  IMAD R111, R111, 0x30, RZ ;  /* 0x000000306f6f7824 */ /* 0x000fc600078e02ff */
[----:B------:R-:W-:Y:S05]  /*1e10*/  @P0 BRA `(.L_x_440) ;  /* 0x0000001c00640947 */ /* 0x000fea0003800000 */
[----:B------:R-:W-:Y:S01]  /*1e20*/  IABS R3, R117 ;  /* 0x0000007500037213 */ /* 0x000fe20000000000 */
[----:B------:R-:W1:Y:S01]  /*1e30*/  LDC R116, c[0x0][0x2c0] ;  /* 0x0000b000ff747b82 */ /* 0x000e620000000800 */
[----:B------:R-:W-:Y:S01]  /*1e40*/  ULDC UR4, c[0x0][0x298] ;  /* 0x0000a60000047ab9 */ /* 0x000fe20000000800 */
[----:B------:R-:W-:Y:S01]  /*1e50*/  IMAD R117, R117, 0x30, RZ ;  /* 0x0000003075757824 */ /* 0x000fe200078e02ff */
[----:B------:R-:W2:Y:S08]  /*1e60*/  I2F.RP R6, R3 ;  /* 0x0000000300067306 */ /* 0x000eb00000209400 */
[----:B--2---:R-:W2:Y:S01]  /*1e70*/  MUFU.RCP R6, R6 ;  /* 0x0000000600067308 */ /* 0x004ea20000001000 */
[----:B-1----:R-:W-:-:S02]  /*1e80*/  VIADD R116, R116, UR4 ;  /* 0x0000000474747c36 */ /* 0x002fc40008000000 */
[----:B--2---:R-:W-:-:S05]  /*1e90*/  VIADD R4, R6, 0xffffffe ;  /* 0x0ffffffe06047836 */ /* 0x004fca0000000000 */
[----:B------:R1:W2:Y:S02]  /*1ea0*/  F2I.FTZ.U32.TRUNC.NTZ R5, R4 ;  /* 0x0000000400057305 */ /* 0x0002a4000021f000 */
[----:B-1----:R-:W-:Y:S01]  /*1eb0*/  HFMA2.MMA R4, -RZ, RZ, 0, 0 ;  /* 0x00000000ff047435 */ /* 0x002fe200000001ff */
[----:B--2---:R-:W-:-:S05]  /*1ec0*/  IADD3 R0, RZ, -R5, RZ ;  /* 0x80000005ff007210 */ /* 0x004fca0007ffe0ff */
[----:B0-----:R-:W-:-:S04]  /*1ed0*/  IMAD R7, R0, R3, RZ ;  /* 0x0000000300077224 */ /* 0x001fc800078e02ff */
[----:B------:R-:W-:-:S07]  /*1ee0*/  IMAD.HI.U32 R0, R5, R7, R4 ;  /* 0x0000000705007227 */ /* 0x000fce00078e0004 */
.L_x_459:
[----:B------:R-:W0:Y:S01]  /*1ef0*/  LDC R120, c[0x0][0x284] ;  /* 0x0000a100ff787b82 */ /* 0x000e220000000800 */
[----:B------:R-:W-:-:S04]  /*1f00*/  ISETP.NE.U32.AND P0, PT, RZ, UR6, PT ;  /* 0x00000006ff007c0c */ /* 0x000fc8000bf05070 */
[----:B------:R-:W-:-:S13]  /*1f10*/  ISETP.NE.AND.EX P0, PT, RZ, UR7, PT, P0 ;  /* 0x00000007ff007c0c */ /* 0x000fda000bf05300 */
[----:B------:R-:W-:Y:S01]  /*1f20*/  @P0 SHF.R.S32.HI R105, RZ, 0x1f, R115 ;  /* 0x0000001fff690819 */ /* 0x000fe20000011473 */
[----:B0-----:R-:W-:-:S05]  /*1f30*/  @P0 IMAD R104, R2, R120, RZ ;  /* 0x0000007802680224 */ /* 0x001fca00078e02ff */
[--C-:B------:R-:W-:Y:S02]  /*1f40*/  @P0 SHF.R.S32.HI R106, RZ, 0x1f, R104.reuse ;  /* 0x0000001fff6a0819 */ /* 0x100fe40000011468 */
[----:B------:R-:W-:-:S04]  /*1f50*/  @P0 IADD3 R104, P1, P3, R115, UR6, R104 ;  /* 0x0000000673680c10 */ /* 0x000fc8000fb3e068 */
[----:B------:R-:W-:-:S05]  /*1f60*/  @P0 IADD3.X R105, R105, UR7, R106, P1, P3 ;  /* 0x0000000769690c10 */ /* 0x000fca0008fe646a */
[----:B------:R-:W2:Y:S01]  /*1f70*/  @P0 LDG.E.U8 R104, desc[UR36][R104.64] ;  /* 0x0000002468680981 */ /* 0x000ea2000c1e1100 */
[----:B------:R-:W-:Y:S01]  /*1f80*/  IABS R113, R115 ;  /* 0x0000007300717213 */ /* 0x000fe20000000000 */
[----:B------:R-:W-:Y:S01]  /*1f90*/  BSSY B1, `(.L_x_441) ;  /* 0x0000038000017945 */ /* 0x000fe20003800000 */
[----:B------:R-:W-:Y:S02]  /*1fa0*/  IABS R112, R120 ;  /* 0x0000007800707213 */ /* 0x000fe40000000000 */
[----:B------:R-:W-:Y:S01]  /*1fb0*/  ISETP.GE.AND P3, PT, R115, RZ, PT ;  /* 0x000000ff7300720c */ /* 0x000fe20003f66270 */
[----:B------:R-:W-:Y:S01]  /*1fc0*/  IMAD.HI.U32 R106, R0, R113, RZ ;  /* 0x00000071006a7227 */ /* 0x000fe200078e00ff */
[----:B------:R-:W-:-:S04]  /*1fd0*/  ISETP.NE.AND P4, PT, R120, RZ, PT ;  /* 0x000000ff7800720c */ /* 0x000fc80003f85270 */
[----:B------:R-:W-:-:S05]  /*1fe0*/  IADD3 R106, -R106, RZ, RZ ;  /* 0x000000ff6a6a7210 */ /* 0x000fca0007ffe1ff */
[----:B------:R-:W-:-:S05]  /*1ff0*/  IMAD R113, R112, R106, R113 ;  /* 0x0000006a70717224 */ /* 0x000fca00078e0271 */
[----:B------:R-:W-:-:S13]  /*2000*/  ISETP.GT.U32.AND P1, PT, R3, R113, PT ;  /* 0x000000710300720c */ /* 0x000fda0003f24070 */
[----:B------:R-:W-:-:S04]  /*2010*/  @!P1 IADD3 R113, R113, -R112, RZ ;  /* 0x8000007071719210 */ /* 0x000fc80007ffe0ff */
[----:B------:R-:W-:-:S13]  /*2020*/  ISETP.GT.U32.AND P1, PT, R3, R113, PT ;  /* 0x000000710300720c */ /* 0x000fda0003f24070 */
[----:B------:R-:W-:-:S05]  /*2030*/  @!P1 IMAD.IADD R113, R113, 0x1, -R112 ;  /* 0x0000000171719824 */ /* 0x000fca00078e0a70 */
[----:B------:R-:W-:Y:S02]  /*2040*/  @!P3 IADD3 R113, -R113, RZ, RZ ;  /* 0x000000ff7171b210 */ /* 0x000fe40007ffe1ff */
[----:B------:R-:W-:Y:S02]  /*2050*/  @!P4 LOP3.LUT R113, RZ, R120, RZ, 0x33, !PT ;  /* 0x00000078ff71c212 */ /* 0x000fe400078e33ff */
[----:B--2---:R-:W-:Y:S02]  /*2060*/  ISETP.NE.AND P0, PT, R104, RZ, P0 ;  /* 0x000000ff6800720c */ /* 0x004fe40000705270 */
[----:B------:R-:W-:-:S04]  /*2070*/  IADD3 R104, R108, -0x1, RZ ;  /* 0xffffffff6c687810 */ /* 0x000fc80007ffe0ff */
[----:B------:R-:W-:-:S13]  /*2080*/  ISETP.GE.AND P1, PT, R115, R104, PT ;  /* 0x000000687300720c */ /* 0x000fda0003f26270 */
[----:B-----5:R-:W-:Y:S05]  /*2090*/  @P1 BRA `(.L_x_442) ;  /* 0x00000000009c1947 */ /* 0x020fea0003800000 */
[----:B------:R-:W-:-:S05]  /*20a0*/  IMAD.SHL.U32 R112, R113, 0x8, RZ ;  /* 0x0000000871707824 */ /* 0x000fca00078e00ff */
[----:B------:R-:W-:-:S13]  /*20b0*/  ISETP.GE.AND P3, PT, R112, R117, PT ;  /* 0x000000757000720c */ /* 0x000fda0003f66270 */
[----:B------:R-:W0:Y:S01]  /*20c0*/  @!P3 LDC.64 R76, c[0x0][0x248] ;  /* 0x00009200ff4cbb82 */ /* 0x000e220000000a00 */
[----:B------:R-:W-:-:S05]  /*20d0*/  @!P3 IMAD R79, R111, R120, RZ ;  /* 0x000000786f4fb224 */ /* 0x000fca00078e02ff */
        /* <DEDUP_REMOVED lines=10> */
[----:B0-----:R-:W-:Y:S05]  /*2180*/  @P2 BRA `(.L_x_442) ;  /* 0x0000000000602947 */ /* 0x001fea0003800000 */
[----:B------:R-:W-:-:S13]  /*2190*/  ISETP.NE.AND P5, PT, R110, RZ, PT ;  /* 0x000000ff6e00720c */ /* 0x000fda0003fa5270 */
[----:B------:R-:W0:Y:S08]  /*21a0*/  @P5 LDC R106, c[0x0][0x288] ;  /* 0x0000a200ff6a5b82 */ /* 0x000e300000000800 */
[----:B------:R-:W1:Y:S01]  /*21b0*/  @P5 LDC.64 R104, c[0x0][0x2e0] ;  /* 0x0000b800ff685b82 */ /* 0x000e620000000a00 */
[----:B0-----:R-:W-:-:S04]  /*21c0*/  @P5 IMAD R106, R16, R106, R17 ;  /* 0x0000006a106a5224 */ /* 0x001fc800078e0211 */
[----:B------:R-:W-:-:S04]  /*21d0*/  @P5 IMAD R107, R106, 0x30, RZ ;  /* 0x000000306a6b5824 */ /* 0x000fc800078e02ff */
[----:B-1----:R-:W-:-:S06]  /*21e0*/  @P5 IMAD.WIDE R104, R107, 0x2, R104 ;  /* 0x000000026b685825 */ /* 0x002fcc00078e0268 */
[----:B------:R-:W2:Y:S01]  /*21f0*/  @P5 LDG.E.128 R104, desc[UR36][R104.64] ;  /* 0x0000002468685981 */ /* 0x000ea2000c1e1d00 */
[----:B-----5:R-:W-:Y:S01]  /*2200*/  HFMA2.MMA R76, R76, 1, 1, R44 ;  /* 0x3c003c004c4c7835 */ /* 0x020fe2000000002c */
        /* <DEDUP_REMOVED lines=16> */
.L_x_442:
[----:B------:R-:W-:Y:S05]  /*2310*/  BSYNC B1 ;  /* 0x0000000000017941 */ /* 0x000fea0003800000 */
.L_x_441:
[----:B------:R-:W-:Y:S04]  /*2320*/  BSSY B1, `(.L_x_443) ;  /* 0x000002b000017945 */ /* 0x000fe80003800000 */
[----:B------:R-:W-:Y:S05]  /*2330*/  @P1 BRA `(.L_x_444) ;  /* 0x0000000000a41947 */ /* 0x000fea0003800000 */
[----:B------:R-:W-:-:S04]  /*2340*/  IADD3 R112, R113, R120, RZ ;  /* 0x0000007871707210 */ /* 0x000fc80007ffe0ff */
[----:B------:R-:W-:-:S04]  /*2350*/  SHF.L.U32 R112, R112, 0x3, RZ ;  /* 0x0000000370707819 */ /* 0x000fc800000006ff */
[----:B------:R-:W-:-:S13]  /*2360*/  ISETP.GE.AND P3, PT, R112, R117, PT ;  /* 0x000000757000720c */ /* 0x000fda0003f66270 */
[----:B------:R-:W1:Y:S01]  /*2370*/  @!P3 LDC.64 R4, c[0x0][0x248] ;  /* 0x00009200ff04bb82 */ /* 0x000e620000000a00 */
[----:B0-----:R-:W-:Y:S01]  /*2380*/  @!P3 IMAD R105, R111, R120, RZ ;  /* 0x000000786f69b224 */ /* 0x001fe200078e02ff */
[----:B------:R-:W-:-:S04]  /*2390*/  @!P3 SHF.R.S32.HI R6, RZ, 0x1f, R112 ;  /* 0x0000001fff06b819 */ /* 0x000fc80000011470 */
        /* <DEDUP_REMOVED lines=27> */
[----:B------:R-:W-:Y:S01]  /*2550*/  IMAD R104, R109, R120, RZ ;  /* 0x000000786d687224 */ /* 0x000fe200078e02ff */
[----:B------:R-:W-:-:S03]  /*2560*/  SHF.R.S32.HI R105, RZ, 0x1f, R112 ;  /* 0x0000001fff697819 */ /* 0x000fc60000011470 */
[----:B------:R-:W-:-:S05]  /*2570*/  IMAD R104, R104, 0x30, RZ ;  /* 0x0000003068687824 */ /* 0x000fca00078e02ff */
[----:B------:R-:W-:-:S04]  /*2580*/  IADD3 R112, P3, R104, R112, RZ ;  /* 0x0000007068707210 */ /* 0x000fc80007f7e0ff */
[----:B------:R-:W-:Y:S02]  /*2590*/  LEA.HI.X.SX32 R105, R104, R105, 0x1, P3 ;  /* 0x0000006968697211 */ /* 0x000fe400018f0eff */
[----:B------:R-:W-:-:S04]  /*25a0*/  LEA R104, P3, R112, UR10, 0x1 ;  /* 0x0000000a70687c11 */ /* 0x000fc8000f8608ff */
[----:B------:R-:W-:-:S05]  /*25b0*/  LEA.HI.X R105, R112, UR11, R105, 0x1, P3 ;  /* 0x0000000b70697c11 */ /* 0x000fca00098f0c69 */
[----:B------:R1:W-:Y:S04]  /*25c0*/  STG.E.128 desc[UR36][R104.64], R4 ;  /* 0x0000000468007986 */ /* 0x0003e8000c101d24 */
.L_x_444:
[----:B------:R-:W-:Y:S05]  /*25d0*/  BSYNC B1 ;  /* 0x0000000000017941 */ /* 0x000fea0003800000 */
.L_x_443:
[----:B------:R-:W-:Y:S04]  /*25e0*/  BSSY B1, `(.L_x_445) ;  /* 0x000002b000017945 */ /* 0x000fe80003800000 */
[----:B------:R-:W-:Y:S05]  /*25f0*/  @P1 BRA `(.L_x_446) ;  /* 0x0000000000a41947 */ /* 0x000fea0003800000 */
[----:B------:R-:W-:-:S04]  /*2600*/  LEA R112, R120, R113, 0x1 ;  /* 0x0000007178707211 */ /* 0x000fc800078e08ff */
[----:B------:R-:W-:-:S04]  /*2610*/  SHF.L.U32 R112, R112, 0x3, RZ ;  /* 0x0000000370707819 */ /* 0x000fc800000006ff */
[----:B------:R-:W-:-:S13]  /*2620*/  ISETP.GE.AND P3, PT, R112, R117, PT ;  /* 0x000000757000720c */ /* 0x000fda0003f66270 */
[----:B------:R-:W2:Y:S01]  /*2630*/  @!P3 LDC.64 R80, c[0x0][0x248] ;  /* 0x00009200ff50bb82 */ /* 0x000ea20000000a00 */
[----:B01----:R-:W-:Y:S01]  /*2640*/  @!P3 IMAD R105, R111, R120, RZ ;  /* 0x000000786f69b224 */ /* 0x003fe200078e02ff */
[----:B------:R-:W-:-:S04]  /*2650*/  @!P3 SHF.R.S32.HI R82, RZ, 0x1f, R112 ;  /* 0x0000001fff52b819 */ /* 0x000fc80000011470 */
[----:B------:R-:W-:-:S04]  /*2660*/  @!P3 IADD3 R83, P2, R105, R112, RZ ;  /* 0x000000706953b210 */ /* 0x000fc80007f5e0ff */
[----:B------:R-:W-:Y:S02]  /*2670*/  @!P3 LEA.HI.X.SX32 R82, R105, R82, 0x1, P2 ;  /* 0x000000526952b211 */ /* 0x000fe400010f0eff */
[----:B--2---:R-:W-:-:S04]  /*2680*/  @!P3 LEA R104, P2, R83, R80, 0x1 ;  /* 0x000000505368b211 */ /* 0x004fc800078408ff */
        /* <DEDUP_REMOVED lines=32> */
.L_x_446:
[----:B------:R-:W-:Y:S05]  /*2890*/  BSYNC B1 ;  /* 0x0000000000017941 */ /* 0x000fea0003800000 */
.L_x_445:
[----:B------:R-:W-:Y:S04]  /*28a0*/  BSSY B1, `(.L_x_447) ;  /* 0x000002c000017945 */ /* 0x000fe80003800000 */
[----:B------:R-:W-:Y:S05]  /*28b0*/  @P1 BRA `(.L_x_448) ;  /* 0x0000000000a81947 */ /* 0x000fea0003800000 */
[----:B------:R-:W-:-:S05]  /*28c0*/  IMAD R112, R120, 0x3, R113 ;  /* 0x0000000378707824 */ /* 0x000fca00078e0271 */
[----:B------:R-:W-:-:S04]  /*28d0*/  SHF.L.U32 R112, R112, 0x3, RZ ;  /* 0x0000000370707819 */ /* 0x000fc800000006ff */
[----:B------:R-:W-:-:S13]  /*28e0*/  ISETP.GE.AND P2, PT, R112, R117, PT ;  /* 0x000000757000720c */ /* 0x000fda0003f46270 */
[----:B------:R-:W3:Y:S01]  /*28f0*/  @!P2 LDC.64 R84, c[0x0][0x248] ;  /* 0x00009200ff54ab82 */ /* 0x000ee20000000a00 */
[----:B012---:R-:W-:Y:S01]  /*2900*/  @!P2 IMAD R105, R111, R120, RZ ;  /* 0x000000786f69a224 */ /* 0x007fe200078e02ff */
[----:B------:R-:W-:-:S04]  /*2910*/  @!P2 SHF.R.S32.HI R86, RZ, 0x1f, R112 ;  /* 0x0000001fff56a819 */ /* 0x000fc80000011470 */
[----:B------:R-:W-:-:S04]  /*2920*/  @!P2 IADD3 R87, P3, R105, R112, RZ ;  /* 0x000000706957a210 */ /* 0x000fc80007f7e0ff */
[----:B------:R-:W-:Y:S01]  /*2930*/  @!P2 LEA.HI.X.SX32 R86, R105, R86, 0x1, P3 ;  /* 0x000000566956a211 */ /* 0x000fe200018f0eff */
[----:B------:R-:W-:Y:S01]  /*2940*/  UISETP.NE.AND UP0, UPT, UR8, URZ, UPT ;  /* 0x0000003f0800728c */ /* 0x000fe2000bf05270 */
[----:B---3--:R-:W-:-:S04]  /*2950*/  @!P2 LEA R104, P3, R87, R84, 0x1 ;  /* 0x000000545768a211 */ /* 0x008fc800078608ff */
        /* <DEDUP_REMOVED lines=32> */
.L_x_448:
[----:B------:R-:W-:Y:S05]  /*2b60*/  BSYNC B1 ;  /* 0x0000000000017941 */ /* 0x000fea0003800000 */
.L_x_447:
        /* <DEDUP_REMOVED lines=45> */
.L_x_450:
[----:B------:R-:W-:Y:S05]  /*2e40*/  BSYNC B1 ;  /* 0x0000000000017941 */ /* 0x000fea0003800000 */
.L_x_449:
        /* <DEDUP_REMOVED lines=44> */
.L_x_452:
[----:B------:R-:W-:Y:S05]  /*3110*/  BSYNC B1 ;  /* 0x0000000000017941 */ /* 0x000fea0003800000 */
.L_x_451:
[----:B------:R-:W-:Y:S04]  /*3120*/  BSSY B1, `(.L_x_453) ;  /* 0x000002c000017945 */ /* 0x000fe80003800000 */
[----:B------:R-:W-:Y:S05]  /*3130*/  @P1 BRA `(.L_x_454) ;  /* 0x0000000000a81947 */ /* 0x000fea0003800000 */
[----:B------:R-:W-:-:S04]  /*3140*/  IMAD R112, R120, 0x6, R113 ;  /* 0x0000000678707824 */ /* 0x000fc800078e0271 */
[----:B------:R-:W-:-:S05]  /*3150*/  IMAD.SHL.U32 R112, R112, 0x8, RZ ;  /* 0x0000000870707824 */ /* 0x000fca00078e00ff */
        /* <DEDUP_REMOVED lines=40> */
.L_x_454:
[----:B------:R-:W-:Y:S05]  /*33e0*/  BSYNC B1 ;  /* 0x0000000000017941 */ /* 0x000fea0003800000 */
.L_x_453:
        /* <DEDUP_REMOVED lines=32> */
[----:B------:R-:W-:Y:S01]  /*35f0*/  @!P3 IMAD R120, R109, R120, RZ ;  /* 0x000000786d78b224 */ /* 0x000fe200078e02ff */
[----:B------:R-:W-:-:S03]  /*3600*/  @!P3 SHF.R.S32.HI R119, RZ, 0x1f, R122 ;  /* 0x0000001fff77b819 */ /* 0x000fc6000001147a */
[----:B------:R-:W-:-:S05]  /*3610*/  @!P3 IMAD R120, R120, 0x30, RZ ;  /* 0x000000307878b824 */ /* 0x000fca00078e02ff */
        /* <DEDUP_REMOVED lines=9> */
.L_x_456:
[----:B------:R-:W-:Y:S05]  /*36b0*/  BSYNC B1 ;  /* 0x0000000000017941 */ /* 0x000fea0003800000 */
.L_x_455:
        /* <DEDUP_REMOVED lines=57> */
[----:B------:R-:W-:-:S03]  /*3a50*/  @P1 IADD3 R112, R115, 0x1, -R108 ;  /* 0x0000000173701810 */ /* 0x000fc60007ffe86c */
[----:B------:R-:W-:Y:S01]  /*3a60*/  FMUL.FTZ R107, R107, UR5 ;  /* 0x000000056b6b7c20 */ /* 0x000fe20008410000 */
[----:B------:R-:W-:Y:S01]  /*3a70*/  @P1 IADD3 R105, R105, R112, RZ ;  /* 0x0000007069691210 */ /* 0x000fe20007ffe0ff */
[----:B------:R-:W-:-:S05]  /*3a80*/  @P3 HADD2.F32 R104, -RZ, R104.H0_H0 ;  /* 0x20000068ff683230 */ /* 0x000fca0000004100 */
[----:B------:R-:W-:Y:S01]  /*3a90*/  @P3 FADD.FTZ R107, R107, R104 ;  /* 0x000000686b6b3221 */ /* 0x000fe20000010000 */
[----:B------:R-:W-:Y:S01]  /*3aa0*/  @P1 I2FP.F32.S32 R104, R105 ;  /* 0x0000006900681245 */ /* 0x000fe20000201400 */
[----:B--2---:R-:W-:-:S05]  /*3ab0*/  @P1 HADD2.F32 R106, -RZ, R106.H0_H0 ;  /* 0x2000006aff6a1230 */ /* 0x004fca0000004100 */
[----:B------:R-:W-:Y:S01]  /*3ac0*/  @P1 FFMA.FTZ R107, R104, R106, R107 ;  /* 0x0000006a686b1223 */ /* 0x000fe2000001006b */
[----:B------:R-:W-:-:S04]  /*3ad0*/  IMAD.IADD R104, R115, 0x1, -R114 ;  /* 0x0000000173687824 */ /* 0x000fc800078e0a72 */
[----:B------:R-:W-:Y:S02]  /*3ae0*/  @!P0 FMNMX.FTZ R118, R118, R107, !PT ;  /* 0x0000006b76768209 */ /* 0x000fe40007810000 */
[----:B------:R-:W-:-:S05]  /*3af0*/  LEA R104, R104, UR38, 0x2 ;  /* 0x0000002668687c11 */ /* 0x000fca000f8e10ff */
[----:B------:R0:W-:Y:S02]  /*3b00*/  STS [R104], R107 ;  /* 0x0000006b68007388 */ /* 0x0001e40000000800 */
.L_x_458:
[----:B------:R-:W-:Y:S05]  /*3b10*/  BSYNC B1 ;  /* 0x0000000000017941 */ /* 0x000fea0003800000 */
.L_x_457:
        /* <DEDUP_REMOVED lines=9> */
.L_x_440:
[----:B------:R-:W-:Y:S05]  /*3bb0*/  BSYNC B0 ;  /* 0x0000000000007941 */ /* 0x000fea0003800000 */
.L_x_439:
[----:B------:R-:W1:Y:S01]  /*3bc0*/  SHFL.BFLY PT, R3, R118, 0x10, 0x1f ;  /* 0x0e001f0076037f89 */ /* 0x000e6200000e0000 */
[----:B------:R-:W-:Y:S01]  /*3bd0*/  ULDC UR6, c[0x0][0x284] ;  /* 0x0000a10000067ab9 */ /* 0x000fe20000000800 */
[----:B------:R-:W-:Y:S01]  /*3be0*/  ULDC.64 UR8, c[0x0][0x2b0] ;  /* 0x0000ac0000087ab9 */ /* 0x000fe20000000a00 */
[----:B------:R-:W-:Y:S01]  /*3bf0*/  ULDC.64 UR10, c[0x0][0x2b0] ;  /* 0x0000ac00000a7ab9 */ /* 0x000fe20000000a00 */
[----:B---3--:R-:W3:Y:S01]  /*3c00*/  S2R R27, SR_TID.X ;  /* 0x00000000001b7919 */ /* 0x008ee20000002100 */
[----:B------:R-:W-:Y:S01]  /*3c10*/  BSSY B0, `(.L_x_460) ;  /* 0x0000090000007945 */ /* 0x000fe20003800000 */
[----:B-1----:R-:W-:-:S05]  /*3c20*/  FMNMX.FTZ R3, R3, R118, !PT ;  /* 0x0000007603037209 */ /* 0x002fca0007810000 */
[----:B------:R-:W1:Y:S01]  /*3c30*/  SHFL.BFLY PT, R0, R3, 0x8, 0x1f ;  /* 0x0d001f0003007f89 */ /* 0x000e6200000e0000 */
[----:B---3-5:R-:W-:-:S04]  /*3c40*/  SHF.R.S32.HI R6, RZ, 0x1f, R27 ;  /* 0x0000001fff067819 */ /* 0x028fc8000001141b */
[----:B------:R-:W-:-:S04]  /*3c50*/  LEA.HI R6, R6, R27, RZ, 0x5 ;  /* 0x0000001b06067211 */ /* 0x000fc800078f28ff */
[----:B------:R-:W-:-:S04]  /*3c60*/  LOP3.LUT R4, R6, 0xffffffe0, RZ, 0xc0, !PT ;  /* 0xffffffe006047812 */ /* 0x000fc800078ec0ff */
[----:B0-----:R-:W-:-:S04]  /*3c70*/  IADD3 R7, -R4, R27, RZ ;  /* 0x0000001b04077210 */ /* 0x001fc80007ffe1ff */
[----:B------:R-:W-:Y:S02]  /*3c80*/  ISETP.NE.AND P0, PT, R7, RZ, PT ;  /* 0x000000ff0700720c */ /* 0x000fe40003f05270 */
[----:B-1----:R-:W-:Y:S02]  /*3c90*/  FMNMX.FTZ R0, R3, R0, !PT ;  /* 0x0000000003007209 */ /* 0x002fe40007810000 */
[----:B------:R-:W-:-:S03]  /*3ca0*/  ISETP.GT.AND P1, PT, R7, 0x7, PT ;  /* 0x000000070700780c */ /* 0x000fc60003f24270 */
[----:B------:R-:W0:Y:S06]  /*3cb0*/  SHFL.BFLY PT, R5, R0, 0x4, 0x1f ;  /* 0x0c801f0000057f89 */ /* 0x000e2c00000e0000 */
[----:B------:R-:W1:Y:S01]  /*3cc0*/  @!P0 S2R R9, SR_CgaCtaId ;  /* 0x0000000000098919 */ /* 0x000e620000008800 */
[----:B------:R-:W-:-:S03]  /*3cd0*/  @!P0 SHF.R.S32.HI R6, RZ, 0x5, R6 ;  /* 0x00000005ff068819 */ /* 0x000fc60000011406 */
[----:B------:R-:W3:Y:S01]  /*3ce0*/  @!P1 S2R R11, SR_CgaCtaId ;  /* 0x00000000000b9919 */ /* 0x000ee20000008800 */
[----:B------:R-:W-:Y:S02]  /*3cf0*/  @!P1 MOV R8, 0x400 ;  /* 0x0000040000089802 */ /* 0x000fe40000000f00 */
[----:B0-----:R-:W-:Y:S02]  /*3d00*/  FMNMX.FTZ R5, R0, R5, !PT ;  /* 0x0000000500057209 */ /* 0x001fe40007810000 */
[----:B------:R-:W-:-:S03]  /*3d10*/  @!P0 MOV R0, 0x400 ;  /* 0x0000040000008802 */ /* 0x000fc60000000f00 */
[----:B------:R-:W0:Y:S01]  /*3d20*/  SHFL.BFLY PT, R4, R5, 0x2, 0x1f ;  /* 0x0c401f0005047f89 */ /* 0x000e2200000e0000 */
[----:B-1----:R-:W-:Y:S02]  /*3d30*/  @!P0 LEA R9, R9, R0, 0x18 ;  /* 0x0000000009098211 */ /* 0x002fe400078ec0ff */
[----:B------:R-:W-:Y:S02]  /*3d40*/  MOV R0, 0xff7fffff ;  /* 0xff7fffff00007802 */ /* 0x000fe40000000f00 */
[----:B------:R-:W-:Y:S02]  /*3d50*/  @!P0 LEA R6, R6, R9, 0x2 ;  /* 0x0000000906068211 */ /* 0x000fe400078e10ff */
[----:B---3--:R-:W-:-:S05]  /*3d60*/  @!P1 LEA R8, R11, R8, 0x18 ;  /* 0x000000080b089211 */ /* 0x008fca00078ec0ff */
[----:B------:R-:W-:Y:S01]  /*3d70*/  @!P1 IMAD R7, R7, 0x4, R8 ;  /* 0x0000000407079824 */ /* 0x000fe200078e0208 */
[----:B0-----:R-:W-:-:S05]  /*3d80*/  FMNMX.FTZ R4, R5, R4, !PT ;  /* 0x0000000405047209 */ /* 0x001fca0007810000 */
[----:B------:R-:W0:Y:S02]  /*3d90*/  SHFL.BFLY PT, R3, R4, 0x1, 0x1f ;  /* 0x0c201f0004037f89 */ /* 0x000e2400000e0000 */
[----:B0-----:R-:W-:-:S05]  /*3da0*/  FMNMX.FTZ R9, R4, R3, !PT ;  /* 0x0000000304097209 */ /* 0x001fca0007810000 */
        /* <DEDUP_REMOVED lines=22> */
[----:B------:R-:W-:Y:S02]  /*3f10*/  MOV R6, RZ ;  /* 0x000000ff00067202 */ /* 0x000fe40000000f00 */
[----:B------:R-:W-:-:S04]  /*3f20*/  ISETP.NE.U32.AND P0, PT, RZ, UR4, PT ;  /* 0x00000004ff007c0c */ /* 0x000fc8000bf05070 */
[----:B------:R-:W-:-:S13]  /*3f30*/  ISETP.NE.AND.EX P0, PT, RZ, UR5, PT, P0 ;  /* 0x00000005ff007c0c */ /* 0x000fda000bf05300 */
.L_x_467:
[----:B------:R-:W-:Y:S01]  /*3f40*/  VIADD R3, R3, 0xffffffff ;  /* 0xffffffff03037836 */ /* 0x000fe20000000000 */
[----:B---3--:R-:W-:Y:S01]  /*3f50*/  IADD3 R4, R7, -R114, RZ ;  /* 0x8000007207047210 */ /* 0x008fe20007ffe0ff */
[----:B------:R-:W-:Y:S03]  /*3f60*/  BSSY B2, `(.L_x_464) ;  /* 0x0000011000027945 */ /* 0x000fe60003800000 */
[----:B------:R-:W-:Y:S02]  /*3f70*/  ISETP.NE.AND P3, PT, R3, RZ, PT ;  /* 0x000000ff0300720c */ /* 0x000fe40003f65270 */
[----:B-1----:R-:W-:Y:S01]  /*3f80*/  LEA R8, R4, UR38, 0x2 ;  /* 0x0000002604087c11 */ /* 0x002fe2000f8e10ff */
[----:B------:R-:W-:Y:S10]  /*3f90*/  @!P0 BRA `(.L_x_465) ;  /* 0x0000000000248947 */ /* 0x000ff40003800000 */
[----:B------:R-:W-:Y:S01]  /*3fa0*/  IMAD R4, R2, UR6, RZ ;  /* 0x0000000602047c24 */ /* 0x000fe2000f8e02ff */
[----:B0-----:R-:W-:-:S04]  /*3fb0*/  SHF.R.S32.HI R5, RZ, 0x1f, R7 ;  /* 0x0000001fff057819 */ /* 0x001fc80000011407 */
[--C-:B------:R-:W-:Y:S02]  /*3fc0*/  SHF.R.S32.HI R10, RZ, 0x1f, R4.reuse ;  /* 0x0000001fff0a7819 */ /* 0x100fe40000011404 */
[----:B------:R-:W-:-:S04]  /*3fd0*/  IADD3 R4, P4, P5, R7, UR8, R4 ;  /* 0x0000000807047c10 */ /* 0x000fc8000fd9e004 */
[----:B------:R-:W-:-:S05]  /*3fe0*/  IADD3.X R5, R5, UR9, R10, P4, P5 ;  /* 0x0000000905057c10 */ /* 0x000fca000a7ea40a */
[----:B------:R-:W3:Y:S02]  /*3ff0*/  LDG.E.U8 R4, desc[UR36][R4.64] ;  /* 0x0000002404047981 */ /* 0x000ee4000c1e1100 */
[----:B---3--:R-:W-:-:S13]  /*4000*/  ISETP.NE.AND P4, PT, R4, RZ, PT ;  /* 0x000000ff0400720c */ /* 0x008fda0003f85270 */
[----:B------:R-:W-:Y:S01]  /*4010*/  @P4 MOV R9, RZ ;  /* 0x000000ff00094202 */ /* 0x000fe20000000f00 */
[----:B------:R-:W-:Y:S06]  /*4020*/  @P4 BRA `(.L_x_466) ;  /* 0x0000000000104947 */ /* 0x000fec0003800000 */
.L_x_465:
[----:B------:R-:W1:Y:S02]  /*4030*/  LDS R4, [R8] ;  /* 0x0000000008047984 */ /* 0x000e640000000800 */
[----:B-1----:R-:W-:-:S04]  /*4040*/  FADD.FTZ R4, -R11, R4 ;  /* 0x000000040b047221 */ /* 0x002fc80000010100 */
[----:B------:R-:W-:-:S04]  /*4050*/  FMUL.FTZ R4, R4, 1.4426950216293334961 ;  /* 0x3fb8aa3b04047820 */ /* 0x000fc80000410000 */
[----:B------:R3:W1:Y:S03]  /*4060*/  MUFU.EX2 R9, R4 ;  /* 0x0000000400097308 */ /* 0x0006660000000800 */
.L_x_466:
[----:B------:R-:W-:Y:S05]  /*4070*/  BSYNC B2 ;  /* 0x0000000000027941 */ /* 0x000fea0003800000 */
.L_x_464:
[----:B-1----:R1:W-:Y:S01]  /*4080*/  STS [R8], R9 ;  /* 0x0000000908007388 */ /* 0x0023e20000000800 */
[----:B------:R-:W-:Y:S01]  /*4090*/  FADD.FTZ R6, R9, R6 ;  /* 0x0000000609067221 */ /* 0x000fe20000010000 */
[----:B------:R-:W-:Y:S01]  /*40a0*/  VIADD R7, R7, 0x100 ;  /* 0x0000010007077836 */ /* 0x000fe20000000000 */
[----:B------:R-:W-:Y:S06]  /*40b0*/  @P3 BRA `(.L_x_467) ;  /* 0xfffffffc00a03947 */ /* 0x000fec000383ffff */
.L_x_463:
[----:B------:R-:W-:Y:S05]  /*40c0*/  BSYNC B1 ;  /* 0x0000000000017941 */ /* 0x000fea0003800000 */
.L_x_462:
[----:B------:R-:W-:-:S13]  /*40d0*/  ISETP.GE.U32.AND P0, PT, R0, 0x300, PT ;  /* 0x000003000000780c */ /* 0x000fda0003f06070 */
[----:B------:R-:W-:Y:S05]  /*40e0*/  @!P0 BRA `(.L_x_461) ;  /* 0x0000000400088947 */ /* 0x000fea0003800000 */
[----:B------:R-:W-:Y:S02]  /*40f0*/  ULDC.64 UR4, c[0x0][0x2b0] ;  /* 0x0000ac0000047ab9 */ /* 0x000fe40000000a00 */
[----:B------:R-:W-:Y:S01]  /*4100*/  ISETP.NE.U32.AND P0, PT, RZ, UR4, PT ;  /* 0x00000004ff007c0c */ /* 0x000fe2000bf05070 */
[----:B------:R-:W-:Y:S02]  /*4110*/  ULDC UR4, c[0x0][0x284] ;  /* 0x0000a10000047ab9 */ /* 0x000fe40000000800 */
[----:B---3--:R-:W-:Y:S01]  /*4120*/  IMAD R4, R2, UR4, RZ ;  /* 0x0000000402047c24 */ /* 0x008fe2000f8e02ff */
[----:B------:R-:W-:-:S04]  /*4130*/  ISETP.NE.AND.EX P0, PT, RZ, UR5, PT, P0 ;  /* 0x00000005ff007c0c */ /* 0x000fc8000bf05300 */
[----:B-1----:R-:W-:-:S09]  /*4140*/  SHF.R.S32.HI R8, RZ, 0x1f, R4 ;  /* 0x0000001fff087819 */ /* 0x002fd20000011404 */
.L_x_480:
[----:B------:R-:W-:Y:S01]  /*4150*/  SHF.R.S32.HI R3, RZ, 0x1f, R7 ;  /* 0x0000001fff037819 */ /* 0x000fe20000011407 */
[----:B------:R-:W-:Y:S01]  /*4160*/  BSSY B1, `(.L_x_468) ;  /* 0x0000010000017945 */ /* 0x000fe20003800000 */
[C---:B------:R-:W-:Y:S02]  /*4170*/  IADD3 R2, P4, P5, R7.reuse, UR10, R4 ;  /* 0x0000000a07027c10 */ /* 0x040fe4000fd9e004 */
[----:B0-----:R-:W-:Y:S02]  /*4180*/  IADD3 R0, -R114, R7, RZ ;  /* 0x0000000772007210 */ /* 0x001fe40007ffe1ff */
[----:B------:R-:W-:Y:S02]  /*4190*/  IADD3 R7, R7, 0x400, RZ ;  /* 0x0000040007077810 */ /* 0x000fe40007ffe0ff */
[----:B------:R-:W-:Y:S02]  /*41a0*/  IADD3.X R3, R3, UR11, R8, P4, P5 ;  /* 0x0000000b03037c10 */ /* 0x000fe4000a7ea408 */
[----:B------:R-:W-:-:S02]  /*41b0*/  ISETP.GE.AND P3, PT, R7, R108, PT ;  /* 0x0000006c0700720c */ /* 0x000fc40003f66270 */
[----:B-1----:R-:W-:Y:S01]  /*41c0*/  LEA R9, R0, UR38, 0x2 ;  /* 0x0000002600097c11 */ /* 0x002fe2000f8e10ff */
[----:B------:R-:W-:Y:S10]  /*41d0*/  @!P0 BRA `(.L_x_469) ;  /* 0x0000000000108947 */ /* 0x000ff40003800000 */
[----:B------:R-:W3:Y:S02]  /*41e0*/  LDG.E.U8 R0, desc[UR36][R2.64] ;  /* 0x0000002402007981 */ /* 0x000ee4000c1e1100 */
[----:B---3--:R-:W-:-:S13]  /*41f0*/  ISETP.NE.AND P4, PT, R0, RZ, PT ;  /* 0x000000ff0000720c */ /* 0x008fda0003f85270 */
[----:B0-----:R-:W-:Y:S01]  /*4200*/  @P4 IMAD.MOV.U32 R5, RZ, RZ, RZ ;  /* 0x000000ffff054224 */ /* 0x001fe200078e00ff */
[----:B------:R-:W-:Y:S06]  /*4210*/  @P4 BRA `(.L_x_470) ;  /* 0x0000000000104947 */ /* 0x000fec0003800000 */
.L_x_469:
[----:B------:R-:W1:Y:S02]  /*4220*/  LDS R0, [R9] ;  /* 0x0000000009007984 */ /* 0x000e640000000800 */
[----:B-1----:R-:W-:-:S04]  /*4230*/  FADD.FTZ R0, -R11, R0 ;  /* 0x000000000b007221 */ /* 0x002fc80000010100 */
[----:B------:R-:W-:-:S04]  /*4240*/  FMUL.FTZ R0, R0, 1.4426950216293334961 ;  /* 0x3fb8aa3b00007820 */ /* 0x000fc80000410000 */
[----:B0-----:R0:W1:Y:S03]  /*4250*/  MUFU.EX2 R5, R0 ;  /* 0x0000000000057308 */ /* 0x0010660000000800 */
.L_x_470:
[----:B------:R-:W-:Y:S05]  /*4260*/  BSYNC B1 ;  /* 0x0000000000017941 */ /* 0x000fea0003800000 */
.L_x_468:
[----:B-1----:R1:W-:Y:S01]  /*4270*/  STS [R9], R5 ;  /* 0x0000000509007388 */ /* 0x0023e20000000800 */
[----:B------:R-:W-:Y:S01]  /*4280*/  BSSY B1, `(.L_x_471) ;  /* 0x000000b000017945 */ /* 0x000fe20003800000 */
[----:B--2---:R-:W-:-:S03]  /*4290*/  FADD.FTZ R13, R5, R6 ;  /* 0x00000006050d7221 */ /* 0x004fc60000010000 */
[----:B------:R-:W-:Y:S05]  /*42a0*/  @!P0 BRA `(.L_x_472) ;  /* 0x0000000000108947 */ /* 0x000fea0003800000 */
[----:B0-----:R-:W2:Y:S02]  /*42b0*/  LDG.E.U8 R0, desc[UR36][R2.64+0x100] ;  /* 0x0001002402007981 */ /* 0x001ea4000c1e1100 */
[----:B--2---:R-:W-:-:S13]  /*42c0*/  ISETP.NE.AND P4, PT, R0, RZ, PT ;  /* 0x000000ff0000720c */ /* 0x004fda0003f85270 */
[----:B------:R-:W-:Y:S01]  /*42d0*/  @P4 MOV R0, RZ ;  /* 0x000000ff00004202 */ /* 0x000fe20000000f00 */
[----:B------:R-:W-:Y:S06]  /*42e0*/  @P4 BRA `(.L_x_473) ;  /* 0x0000000000104947 */ /* 0x000fec0003800000 */
.L_x_472:
[----:B0-----:R-:W0:Y:S02]  /*42f0*/  LDS R0, [R9+0x400] ;  /* 0x0004000009007984 */ /* 0x001e240000000800 */
[----:B0-----:R-:W-:-:S04]  /*4300*/  FADD.FTZ R0, -R11, R0 ;  /* 0x000000000b007221 */ /* 0x001fc80000010100 */
[----:B------:R-:W-:-:S06]  /*4310*/  FMUL.FTZ R0, R0, 1.4426950216293334961 ;  /* 0x3fb8aa3b00007820 */ /* 0x000fcc0000410000 */
[----:B------:R-:W0:Y:S02]  /*4320*/  MUFU.EX2 R0, R0 ;  /* 0x0000000000007308 */ /* 0x000e240000000800 */
.L_x_473:
[----:B------:R-:W-:Y:S05]  /*4330*/  BSYNC B1 ;  /* 0x0000000000017941 */ /* 0x000fea0003800000 */
.L_x_471:
[----:B0-----:R0:W-:Y:S01]  /*4340*/  STS [R9+0x400], R0 ;  /* 0x0004000009007388 */ /* 0x0011e20000000800 */
[----:B------:R-:W-:Y:S01]  /*4350*/  BSSY B1, `(.L_x_474) ;  /* 0x000000b000017945 */ /* 0x000fe20003800000 */
[----:B------:R-:W-:-:S03]  /*4360*/  FADD.FTZ R13, R13, R0 ;  /* 0x000000000d0d7221 */ /* 0x000fc60000010000 */
[----:B------:R-:W-:Y:S05]  /*4370*/  @!P0 BRA `(.L_x_475) ;  /* 0x0000000000108947 */ /* 0x000fea0003800000 */
[----:B0-----:R-:W2:Y:S02]  /*4380*/  LDG.E.U8 R0, desc[UR36][R2.64+0x200] ;  /* 0x0002002402007981 */ /* 0x001ea4000c1e1100 */
[----:B--2---:R-:W-:-:S13]  /*4390*/  ISETP.NE.AND P4, PT, R0, RZ, PT ;  /* 0x000000ff0000720c */ /* 0x004fda0003f85270 */
[----:B------:R-:W-:Y:S01]  /*43a0*/  @P4 MOV R0, RZ ;  /* 0x000000ff00004202 */ /* 0x000fe20000000f00 */
[----:B------:R-:W-:Y:S06]  /*43b0*/  @P4 BRA `(.L_x_476) ;  /* 0x0000000000104947 */ /* 0x000fec0003800000 */
.L_x_475:
[----:B0-----:R-:W0:Y:S02]  /*43c0*/  LDS R0, [R9+0x800] ;  /* 0x0008000009007984 */ /* 0x001e240000000800 */
[----:B0-----:R-:W-:-:S04]  /*43d0*/  FADD.FTZ R0, -R11, R0 ;  /* 0x000000000b007221 */ /* 0x001fc80000010100 */
[----:B------:R-:W-:-:S06]  /*43e0*/  FMUL.FTZ R0, R0, 1.4426950216293334961 ;  /* 0x3fb8aa3b00007820 */ /* 0x000fcc0000410000 */
[----:B------:R-:W0:Y:S02]  /*43f0*/  MUFU.EX2 R0, R0 ;  /* 0x0000000000007308 */ /* 0x000e240000000800 */
.L_x_476:
[----:B------:R-:W-:Y:S05]  /*4400*/  BSYNC B1 ;  /* 0x0000000000017941 */ /* 0x000fea0003800000 */
.L_x_474:
[----:B0-----:R0:W-:Y:S01]  /*4410*/  STS [R9+0x800], R0 ;  /* 0x0008000009007388 */ /* 0x0011e20000000800 */
[----:B------:R-:W-:Y:S01]  /*4420*/  BSSY B1, `(.L_x_477) ;  /* 0x000000b000017945 */ /* 0x000fe20003800000 */
[----:B------:R-:W-:-:S03]  /*4430*/  FADD.FTZ R13, R13, R0 ;  /* 0x000000000d0d7221 */ /* 0x000fc60000010000 */
[----:B------:R-:W-:Y:S05]  /*4440*/  @!P0 BRA `(.L_x_478) ;  /* 0x0000000000108947 */ /* 0x000fea0003800000 */
[----:B------:R-:W2:Y:S02]  /*4450*/  LDG.E.U8 R2, desc[UR36][R2.64+0x300] ;  /* 0x0003002402027981 */ /* 0x000ea4000c1e1100 */
[----:B--2---:R-:W-:-:S13]  /*4460*/  ISETP.NE.AND P4, PT, R2, RZ, PT ;  /* 0x000000ff0200720c */ /* 0x004fda0003f85270 */
[----:B0-----:R-:W-:Y:S01]  /*4470*/  @P4 IMAD.MOV.U32 R0, RZ, RZ, RZ ;  /* 0x000000ffff004224 */ /* 0x001fe200078e00ff */
[----:B------:R-:W-:Y:S06]  /*4480*/  @P4 BRA `(.L_x_479) ;  /* 0x0000000000104947 */ /* 0x000fec0003800000 */
.L_x_478:
[----:B0-----:R-:W0:Y:S02]  /*4490*/  LDS R0, [R9+0xc00] ;  /* 0x000c000009007984 */ /* 0x001e240000000800 */
[----:B0-----:R-:W-:-:S04]  /*44a0*/  FADD.FTZ R0, -R11, R0 ;  /* 0x000000000b007221 */ /* 0x001fc80000010100 */
[----:B------:R-:W-:-:S06]  /*44b0*/  FMUL.FTZ R0, R0, 1.4426950216293334961 ;  /* 0x3fb8aa3b00007820 */ /* 0x000fcc0000410000 */
[----:B------:R-:W0:Y:S02]  /*44c0*/  MUFU.EX2 R0, R0 ;  /* 0x0000000000007308 */ /* 0x000e240000000800 */
.L_x_479:
[----:B------:R-:W-:Y:S05]  /*44d0*/  BSYNC B1 ;  /* 0x0000000000017941 */ /* 0x000fea0003800000 */
.L_x_477:
[----:B0-----:R0:W-:Y:S01]  /*44e0*/  STS [R9+0xc00], R0 ;  /* 0x000c000009007388 */ /* 0x0011e20000000800 */
[----:B------:R-:W-:Y:S01]  /*44f0*/  FADD.FTZ R6, R13, R0 ;  /* 0x000000000d067221 */ /* 0x000fe20000010000 */
[----:B------:R-:W-:Y:S06]  /*4500*/  @!P3 BRA `(.L_x_480) ;  /* 0xfffffffc0010b947 */ /* 0x000fec000383ffff */
.L_x_461:
[----:B------:R-:W-:Y:S05]  /*4510*/  BSYNC B0 ;  /* 0x0000000000007941 */ /* 0x000fea0003800000 */
.L_x_460:
[----:B------:R-:W5:Y:S01]  /*4520*/  SHFL.BFLY PT, R3, R6, 0x10, 0x1f ;  /* 0x0e001f0006037f89 */ /* 0x000f6200000e0000 */
[----:B---3--:R-:W-:Y:S01]  /*4530*/  LOP3.LUT P0, R4, R27, 0x1f, RZ, 0xc0, !PT ;  /* 0x0000001f1b047812 */ /* 0x008fe2000780c0ff */
[----:B------:R-:W-:Y:S02]  /*4540*/  ULDC UR4, c[0x0][0x284] ;  /* 0x0000a10000047ab9 */ /* 0x000fe40000000800 */
[----:B------:R-:W-:Y:S01]  /*4550*/  UIADD3 UR4, UR4, 0x4, URZ ;  /* 0x0000000404047890 */ /* 0x000fe2000fffe03f */
[----:B------:R-:W-:-:S03]  /*4560*/  ISETP.GT.U32.AND P3, PT, R4, 0x7, PT ;  /* 0x000000070400780c */ /* 0x000fc60003f64070 */
[----:B------:R-:W-:-:S04]  /*4570*/  USHF.R.S32.HI UR5, URZ, 0x1f, UR4 ;  /* 0x0000001f3f057899 */ /* 0x000fc80008011404 */
[----:B------:R-:W-:Y:S02]  /*4580*/  ULEA.HI UR5, UR5, UR4, URZ, 0x2 ;  /* 0x0000000405057291 */ /* 0x000fe4000f8f103f */
[----:B01----:R-:W0:Y:S01]  /*4590*/  @!P0 S2R R9, SR_CgaCtaId ;  /* 0x0000000000098919 */ /* 0x003e220000008800 */
[----:B------:R-:W-:Y:S01]  /*45a0*/  ULDC.U8 UR4, c[0x0][0x31c] ;  /* 0x0000c70000047ab9 */ /* 0x000fe20000000000 */
[----:B------:R-:W-:Y:S02]  /*45b0*/  USHF.L.U32 UR5, UR5, 0x2, URZ ;  /* 0x0000000205057899 */ /* 0x000fe4000800063f */
[----:B------:R-:W1:Y:S02]  /*45c0*/  @!P3 S2R R11, SR_CgaCtaId ;  /* 0x00000000000bb919 */ /* 0x000e640000008800 */
[----:B------:R-:W-:Y:S01]  /*45d0*/  ULOP3.LUT UR6, UR5, 0xfffffff0, URZ, 0xc0, !UPT ;  /* 0xfffffff005067892 */ /* 0x000fe2000f8ec03f */
[----:B-----5:R-:W-:Y:S01]  /*45e0*/  FADD.FTZ R3, R3, R6 ;  /* 0x0000000603037221 */ /* 0x020fe20000010000 */
[----:B------:R-:W-:-:S02]  /*45f0*/  @!P0 MOV R6, 0x400 ;  /* 0x0000040000068802 */ /* 0x000fc40000000f00 */
[----:B------:R-:W-:Y:S02]  /*4600*/  UIADD3 UR12, UR6, UR38, URZ ;  /* 0x00000026060c7290 */ /* 0x000fe4000fffe03f */
[----:B------:R-:W3:Y:S02]  /*4610*/  SHFL.BFLY PT, R0, R3, 0x8, 0x1f ;  /* 0x0d001f0003007f89 */ /* 0x000ee400000e0000 */
[----:B---3--:R-:W-:Y:S01]  /*4620*/  FADD.FTZ R0, R3, R0 ;  /* 0x0000000003007221 */ /* 0x008fe20000010000 */
[----:B------:R-:W-:-:S04]  /*4630*/  @!P0 SHF.R.U32.HI R3, RZ, 0x3, R27 ;  /* 0x00000003ff038819 */ /* 0x000fc8000001161b */
[----:B------:R-:W3:Y:S01]  /*4640*/  SHFL.BFLY PT, R5, R0, 0x4, 0x1f ;  /* 0x0c801f0000057f89 */ /* 0x000ee200000e0000 */
[----:B------:R-:W-:Y:S01]  /*4650*/  @!P0 LOP3.LUT R3, R3, 0x1ffffffc, RZ, 0xc0, !PT ;  /* 0x1ffffffc03038812 */ /* 0x000fe200078ec0ff */
[----:B---3--:R-:W-:Y:S01]  /*4660*/  FADD.FTZ R5, R0, R5 ;  /* 0x0000000500057221 */ /* 0x008fe20000010000 */
[----:B0-----:R-:W-:Y:S02]  /*4670*/  @!P0 LEA R0, R9, R6, 0x18 ;  /* 0x0000000609008211 */ /* 0x001fe400078ec0ff */
[----:B------:R-:W-:Y:S02]  /*4680*/  @!P3 MOV R6, 0x400 ;  /* 0x000004000006b802 */ /* 0x000fe40000000f00 */
[----:B------:R-:W0:Y:S01]  /*4690*/  SHFL.BFLY PT, R2, R5, 0x2, 0x1f ;  /* 0x0c401f0005027f89 */ /* 0x000e2200000e0000 */
[----:B------:R-:W-:Y:S02]  /*46a0*/  @!P0 IADD3 R0, R3, R0, RZ ;  /* 0x0000000003008210 */ /* 0x000fe40007ffe0ff */
[----:B-1----:R-:W-:-:S04]  /*46b0*/  @!P3 LEA R11, R11, R6, 0x18 ;  /* 0x000000060b0bb211 */ /* 0x002fc800078ec0ff */
[----:B------:R-:W-:Y:S01]  /*46c0*/  @!P3 LEA R4, R4, R11, 0x2 ;  /* 0x0000000b0404b211 */ /* 0x000fe200078e10ff */
        /* <DEDUP_REMOVED lines=20> */
[----:B------:R-:W3:Y:S01]  /*4810*/  LDC R3, c[0x0][0x284] ;  /* 0x0000a100ff037b82 */ /* 0x000ee20000000800 */
[----:B0-----:R-:W-:-:S04]  /*4820*/  IMAD R0, R109, R0, R2 ;  /* 0x000000006d007224 */ /* 0x001fc800078e0202 */
[----:B---3--:R-:W-:-:S05]  /*4830*/  IMAD R2, R0, R3, RZ ;  /* 0x0000000300027224 */ /* 0x008fca00078e02ff */
[----:B------:R-:W-:-:S07]  /*4840*/  SHF.R.S32.HI R3, RZ, 0x1f, R2 ;  /* 0x0000001fff037819 */ /* 0x000fce0000011402 */
.L_x_481:
[----:B------:R-:W-:Y:S01]  /*4850*/  ULDC.64 UR8, c[0x0][0x310] ;  /* 0x0000c40000087ab9 */ /* 0x000fe20000000a00 */
[----:B------:R-:W-:Y:S01]  /*4860*/  ULDC.64 UR10, c[0x0][0x310] ;  /* 0x0000c400000a7ab9 */ /* 0x000fe20000000a00 */
[----:B------:R-:W-:Y:S04]  /*4870*/  BSSY B0, `(.L_x_482) ;  /* 0x0000046000007945 */ /* 0x000fe80003800000 */
[----:B------:R-:W-:Y:S05]  /*4880*/  @P1 BRA `(.L_x_483) ;  /* 0x0000000400101947 */ /* 0x000fea0003800000 */
[----:B0-----:R-:W-:Y:S01]  /*4890*/  LOP3.LUT R0, RZ, R114, RZ, 0x33, !PT ;  /* 0x00000072ff007212 */ /* 0x001fe200078e33ff */
[----:B------:R-:W-:Y:S01]  /*48a0*/  BSSY B1, `(.L_x_484) ;  /* 0x0000017000017945 */ /* 0x000fe20003800000 */
[C---:B------:R-:W-:Y:S02]  /*48b0*/  IMAD.IADD R7, R27.reuse, 0x1, R114 ;  /* 0x000000011b077824 */ /* 0x040fe400078e0272 */
[----:B------:R-:W-:-:S04]  /*48c0*/  IADD3 R8, -R27, R108, R0 ;  /* 0x0000006c1b087210 */ /* 0x000fc80007ffe100 */
[----:B------:R-:W-:-:S04]  /*48d0*/  LEA.HI R0, R8, 0x1, RZ, 0x18 ;  /* 0x0000000108007811 */ /* 0x000fc800078fc0ff */
[----:B------:R-:W-:-:S13]  /*48e0*/  LOP3.LUT P1, R0, R0, 0x3, RZ, 0xc0, !PT ;  /* 0x0000000300007812 */ /* 0x000fda000782c0ff */
[----:B------:R-:W-:Y:S05]  /*48f0*/  @!P1 BRA `(.L_x_485) ;  /* 0x0000000000449947 */ /* 0x000fea0003800000 */
.L_x_487:
[----:B01----:R-:W-:Y:S02]  /*4900*/  IADD3 R5, R7, -R114, RZ ;  /* 0x8000007207057210 */ /* 0x003fe40007ffe0ff */
[----:B------:R-:W-:Y:S02]  /*4910*/  IADD3 R0, R0, -0x1, RZ ;  /* 0xffffffff00007810 */ /* 0x000fe40007ffe0ff */
        /* <DEDUP_REMOVED lines=13> */
.L_x_486:
[----:B------:R-:W-:Y:S01]  /*49f0*/  VIADD R7, R7, 0x100 ;  /* 0x0000010007077836 */ /* 0x000fe20000000000 */
[----:B------:R-:W-:Y:S06]  /*4a00*/  @P3 BRA `(.L_x_487) ;  /* 0xfffffffc00bc3947 */ /* 0x000fec000383ffff */
.L_x_485:
[----:B------:R-:W-:Y:S05]  /*4a10*/  BSYNC B1 ;  /* 0x0000000000017941 */ /* 0x000fea0003800000 */
.L_x_484:
[----:B------:R-:W-:-:S13]  /*4a20*/  ISETP.GE.U32.AND P0, PT, R8, 0x300, PT ;  /* 0x000003000800780c */ /* 0x000fda0003f06070 */
[----:B------:R-:W-:Y:S05]  /*4a30*/  @!P0 BRA `(.L_x_483) ;  /* 0x0000000000a48947 */ /* 0x000fea0003800000 */
[C---:B01----:R-:W-:Y:S02]  /*4a40*/  LEA R5, R7.reuse, UR6, 0x1 ;  /* 0x0000000607057c11 */ /* 0x043fe4000f8e08ff */
[C---:B------:R-:W-:Y:S02]  /*4a50*/  SHF.L.U32 R0, R114.reuse, 0x2, RZ ;  /* 0x0000000272007819 */ /* 0x040fe400000006ff */
[----:B------:R-:W-:Y:S01]  /*4a60*/  ISETP.NE.AND P1, PT, RZ, UR4, PT ;  /* 0x00000004ff007c0c */ /* 0x000fe2000bf25270 */
[----:B------:R-:W-:Y:S01]  /*4a70*/  IMAD R5, R114, -0x2, R5 ;  /* 0xfffffffe72057824 */ /* 0x000fe200078e0205 */
[----:B------:R-:W-:-:S03]  /*4a80*/  LEA R0, R7, -R0, 0x2 ;  /* 0x8000000007007211 */ /* 0x000fc600078e10ff */
[----:B------:R-:W-:Y:S01]  /*4a90*/  VIADD R6, R5, UR38 ;  /* 0x0000002605067c36 */ /* 0x000fe20008000000 */
[----:B------:R-:W-:-:S07]  /*4aa0*/  IADD3 R0, R0, UR38, RZ ;  /* 0x0000002600007c10 */ /* 0x000fce000fffe0ff */
.L_x_488:
[----:B------:R-:W2:Y:S01]  /*4ab0*/  LDS R4, [R0] ;  /* 0x0000000000047984 */ /* 0x000ea20000000800 */
[----:B------:R-:W-:-:S04]  /*4ac0*/  IADD3 R8, P0, R7, R2, RZ ;  /* 0x0000000207087210 */ /* 0x000fc80007f1e0ff */
[C---:B------:R-:W-:Y:S02]  /*4ad0*/  LEA.HI.X.SX32 R9, R7.reuse, R3, 0x1, P0 ;  /* 0x0000000307097211 */ /* 0x040fe400000f0eff */
[----:B------:R-:W-:Y:S01]  /*4ae0*/  IADD3 R7, R7, 0x400, RZ ;  /* 0x0000040007077810 */ /* 0x000fe20007ffe0ff */
        /* <DEDUP_REMOVED lines=28> */
[----:B0-----:R-:W-:Y:S01]  /*4cb0*/  MOV R6, R8 ;  /* 0x0000000800067202 */ /* 0x001fe20000000f00 */
[----:B------:R-:W-:Y:S06]  /*4cc0*/  @!P0 BRA `(.L_x_488) ;  /* 0xfffffffc00788947 */ /* 0x000fec000383ffff */
.L_x_483:
[----:B------:R-:W-:Y:S05]  /*4cd0*/  BSYNC B0 ;  /* 0x0000000000007941 */ /* 0x000fea0003800000 */
.L_x_482:
[----:B----4-:R-:W-:Y:S01]  /*4ce0*/  VIADD R31, R108, 0xffffffff ;  /* 0xffffffff6c1f7836 */ /* 0x010fe20000000000 */
[----:B------:R-:W-:Y:S01]  /*4cf0*/  SHF.R.S32.HI R2, RZ, 0x1f, R27 ;  /* 0x0000001fff027819 */ /* 0x000fe2000001141b */
[----:B------:R-:W3:Y:S01]  /*4d00*/  S2UR UR5, SR_CgaCtaId ;  /* 0x00000000000579c3 */ /* 0x000ee20000008800 */
[----:B------:R-:W-:Y:S01]  /*4d10*/  UMOV UR4, 0x400 ;  /* 0x0000040000047882 */ /* 0x000fe20000000000 */
[----:B------:R-:W-:Y:S01]  /*4d20*/  IMAD R3, R109, 0x30, RZ ;  /* 0x000000306d037824 */ /* 0x000fe200078e02ff */
[----:B0-----:R-:W-:Y:S01]  /*4d30*/  SHF.R.S32.HI R0, RZ, 0x1f, R31 ;  /* 0x0000001fff007819 */ /* 0x001fe2000001141f */
[----:B------:R-:W-:Y:S01]  /*4d40*/  UIADD3 UR4, UR4, 0xc0, URZ ;  /* 0x000000c004047890 */ /* 0x000fe2000fffe03f */
[----:B------:R-:W-:Y:S01]  /*4d50*/  LEA.HI R29, R2, R27, RZ, 0x3 ;  /* 0x0000001b021d7211 */ /* 0x000fe200078f18ff */
[----:B------:R-:W-:Y:S01]  /*4d60*/  ULDC UR7, c[0x0][0x284] ;  /* 0x0000a10000077ab9 */ /* 0x000fe20000000800 */
[----:B------:R-:W-:Y:S01]  /*4d70*/  LEA.HI R0, R0, R31, RZ, 0x5 ;  /* 0x0000001f00007211 */ /* 0x000fe200078f28ff */
[----:B------:R-:W-:Y:S01]  /*4d80*/  BSSY B0, `(.L_x_489) ;  /* 0x000001e000007945 */ /* 0x000fe20003800000 */
[----:B------:R-:W-:-:S02]  /*4d90*/  LOP3.LUT R28, R29, 0xfffffff8, RZ, 0xc0, !PT ;  /* 0xfffffff81d1c7812 */ /* 0x000fc400078ec0ff */
[----:B------:R-:W-:Y:S02]  /*4da0*/  CS2R R22, SRZ ;  /* 0x0000000000167805 */ /* 0x000fe4000001ff00 */
[----:B------:R-:W-:Y:S02]  /*4db0*/  LOP3.LUT R0, R0, 0xffffffe0, RZ, 0xc0, !PT ;  /* 0xffffffe000007812 */ /* 0x000fe400078ec0ff */
[----:B------:R-:W-:Y:S02]  /*4dc0*/  CS2R R20, SRZ ;  /* 0x0000000000147805 */ /* 0x000fe4000001ff00 */
[----:B------:R-:W-:Y:S02]  /*4dd0*/  IADD3 R28, -R28, R27, RZ ;  /* 0x0000001b1c1c7210 */ /* 0x000fe40007ffe1ff */
[----:B------:R-:W-:Y:S02]  /*4de0*/  SHF.R.S32.HI R29, RZ, 0x3, R29 ;  /* 0x00000003ff1d7819 */ /* 0x000fe4000001141d */
[----:B------:R-:W-:Y:S01]  /*4df0*/  IADD3 R0, R31, -R0, RZ ;  /* 0x800000001f007210 */ /* 0x000fe20007ffe0ff */
[C---:B------:R-:W-:Y:S01]  /*4e00*/  IMAD.SHL.U32 R18, R28.reuse, 0x8, RZ ;  /* 0x000000081c127824 */ /* 0x040fe200078e00ff */
[----:B------:R-:W-:-:S02]  /*4e10*/  ISETP.GT.OR P0, PT, R28, 0x5, P2 ;  /* 0x000000051c00780c */ /* 0x000fc40001704670 */
[-C--:B------:R-:W-:Y:S01]  /*4e20*/  ISETP.NE.AND P1, PT, R29, R0.reuse, PT ;  /* 0x000000001d00720c */ /* 0x080fe20003f25270 */
[--C-:B------:R-:W-:Y:S01]  /*4e30*/  IMAD R2, R3, UR7, R18.reuse ;  /* 0x0000000703027c24 */ /* 0x100fe2000f8e0212 */
[----:B------:R-:W-:Y:S01]  /*4e40*/  ISETP.NE.OR P3, PT, R29, R0, P0 ;  /* 0x000000001d00720c */ /* 0x000fe20000765670 */
[----:B---3--:R-:W-:Y:S01]  /*4e50*/  ULEA UR4, UR5, UR4, 0x18 ;  /* 0x0000000405047291 */ /* 0x008fe2000f8ec03f */
[----:B------:R-:W-:Y:S01]  /*4e60*/  IMAD R111, R111, UR7, R18 ;  /* 0x000000076f6f7c24 */ /* 0x000fe2000f8e0212 */
[C---:B------:R-:W-:Y:S02]  /*4e70*/  ISETP.GT.AND P0, PT, R28.reuse, 0x5, PT ;  /* 0x000000051c00780c */ /* 0x040fe40003f04270 */
[----:B------:R-:W-:Y:S02]  /*4e80*/  SHF.R.S32.HI R26, RZ, 0x1f, R2 ;  /* 0x0000001fff1a7819 */ /* 0x000fe40000011402 */
[----:B------:R-:W-:Y:S02]  /*4e90*/  LEA R30, R28, UR4, 0x4 ;  /* 0x000000041c1e7c11 */ /* 0x000fe4000f8e20ff */
[----:B------:R-:W-:-:S04]  /*4ea0*/  SHF.R.S32.HI R32, RZ, 0x1f, R111 ;  /* 0x0000001fff207819 */ /* 0x000fc8000001146f */
[----:B------:R-:W-:Y:S05]  /*4eb0*/  @P3 BRA `(.L_x_490) ;  /* 0x0000000000283947 */ /* 0x000fea0003800000 */
        /* <DEDUP_REMOVED lines=9> */
.L_x_491:
[----:B-----5:R0:W-:Y:S02]  /*4f50*/  STS.128 [R30], R20 ;  /* 0x000000141e007388 */ /* 0x0201e40000000c00 */
.L_x_490:
[----:B------:R-:W-:Y:S05]  /*4f60*/  BSYNC B0 ;  /* 0x0000000000007941 */ /* 0x000fea0003800000 */
.L_x_489:
[----:B------:R-:W-:Y:S01]  /*4f70*/  BAR.SYNC.DEFER_BLOCKING 0x0 ;  /* 0x0000000000007b1d */ /* 0x000fe20000010000 */
[----:B------:R-:W-:Y:S01]  /*4f80*/  HFMA2.MMA R40, -RZ, RZ, 0, 0 ;  /* 0x00000000ff287435 */ /* 0x000fe200000001ff */
[----:B------:R-:W-:Y:S01]  /*4f90*/  MOV R0, RZ ;  /* 0x000000ff00007202 */ /* 0x000fe20000000f00 */
[----:B------:R-:W-:Y:S01]  /*4fa0*/  HFMA2.MMA R38, -RZ, RZ, 0, 0 ;  /* 0x00000000ff267435 */ /* 0x000fe200000001ff */
[----:B------:R-:W-:Y:S01]  /*4fb0*/  CS2R R36, SRZ ;  /* 0x0000000000247805 */ /* 0x000fe2000001ff00 */
[----:B------:R-:W-:Y:S01]  /*4fc0*/  IMAD.MOV.U32 R35, RZ, RZ, RZ ;  /* 0x000000ffff237224 */ /* 0x000fe200078e00ff */
[----:B------:R-:W-:Y:S01]  /*4fd0*/  BSSY B0, `(.L_x_492) ;  /* 0x0000192000007945 */ /* 0x000fe20003800000 */
[----:B------:R-:W-:Y:S01]  /*4fe0*/  MOV R3, RZ ;  /* 0x000000ff00037202 */ /* 0x000fe20000000f00 */
[----:B------:R-:W-:Y:S02]  /*4ff0*/  IMAD.MOV.U32 R33, RZ, RZ, RZ ;  /* 0x000000ffff217224 */ /* 0x000fe400078e00ff */
[----:B------:R-:W-:Y:S05]  /*5000*/  @P0 BRA `(.L_x_493) ;  /* 0x0000001800380947 */ /* 0x000fea0003800000 */
[----:B------:R-:W-:Y:S01]  /*5010*/  IADD3 R34, R29, R114, RZ ;  /* 0x000000721d227210 */ /* 0x000fe20007ffe0ff */
[----:B------:R-:W-:Y:S01]  /*5020*/  ULDC.64 UR4, c[0x0][0x250] ;  /* 0x0000940000047ab9 */ /* 0x000fe20000000a00 */
[----:B------:R-:W-:Y:S01]  /*5030*/  VIMNMX R41, R31, UR7, PT ;  /* 0x000000071f297c48 */ /* 0x000fe2000bfe0100 */
[----:B------:R-:W-:Y:S01]  /*5040*/  IMAD.U32 R44, RZ, RZ, UR4 ;  /* 0x00000004ff2c7e24 */ /* 0x000fe2000f8e00ff */
[----:B------:R-:W-:Y:S01]  /*5050*/  MOV R45, UR5 ;  /* 0x00000005002d7c02 */ /* 0x000fe20008000f00 */
[----:B-1----:R-:W-:Y:S01]  /*5060*/  IMAD R4, R34, 0x30, RZ ;  /* 0x0000003022047824 */ /* 0x002fe200078e02ff */
[----:B------:R-:W-:Y:S01]  /*5070*/  BSSY B1, `(.L_x_494) ;  /* 0x000009c000017945 */ /* 0x000fe20003800000 */
[----:B------:R-:W-:-:S03]  /*5080*/  LEA R39, R29, UR12, 0x1 ;  /* 0x0000000c1d277c11 */ /* 0x000fc6000f8e08ff */
[----:B------:R-:W-:Y:S02]  /*5090*/  SHF.R.S32.HI R7, RZ, 0x1f, R4 ;  /* 0x0000001fff077819 */ /* 0x000fe40000011404 */
[----:B------:R-:W-:-:S04]  /*50a0*/  IADD3 R0, P3, R2, R4, RZ ;  /* 0x0000000402007210 */ /* 0x000fc80007f7e0ff */
[----:B------:R-:W-:Y:S02]  /*50b0*/  IADD3.X R5, R26, R7, RZ, P3, !PT ;  /* 0x000000071a057210 */ /* 0x000fe40001ffe4ff */
[----:B------:R-:W-:Y:S02]  /*50c0*/  ISETP.GE.AND P3, PT, R34, R41, PT ;  /* 0x000000292200720c */ /* 0x000fe40003f66270 */
[----:B------:R-:W-:-:S04]  /*50d0*/  LEA R24, P4, R0, R44, 0x1 ;  /* 0x0000002c00187211 */ /* 0x000fc800078808ff */
[----:B------:R-:W-:Y:S01]  /*50e0*/  LEA.HI.X R25, R0, R45, R5, 0x1, P4 ;  /* 0x0000002d00197211 */ /* 0x000fe200020f0c05 */
[----:B------:R-:W-:-:S06]  /*50f0*/  IMAD.MOV.U32 R0, RZ, RZ, RZ ;  /* 0x000000ffff007224 */ /* 0x000fcc00078e00ff */
[----:B------:R-:W-:Y:S05]  /*5100*/  @P3 BRA `(.L_x_495) ;  /* 0x0000000800483947 */ /* 0x000fea0003800000 */
[----:B------:R-:W1:Y:S01]  /*5110*/  LDC R0, c[0x0][0x288] ;  /* 0x0000a200ff007b82 */ /* 0x000e620000000800 */
[----:B------:R-:W-:Y:S01]  /*5120*/  ULOP3.LUT UR4, URZ, UR7, URZ, 0x33, !UPT ;  /* 0x000000073f047292 */ /* 0x000fe2000f8e333f */
[----:B------:R-:W-:Y:S01]  /*5130*/  IADD3 R5, -R108, RZ, RZ ;  /* 0x000000ff6c057210 */ /* 0x000fe20007ffe1ff */
[----:B------:R-:W-:Y:S01]  /*5140*/  BSSY B2, `(.L_x_496) ;  /* 0x000003a000027945 */ /* 0x000fe20003800000 */
[----:B------:R-:W-:Y:S01]  /*5150*/  HFMA2.MMA R33, -RZ, RZ, 0, 0 ;  /* 0x00000000ff217435 */ /* 0x000fe200000001ff */
[----:B------:R-:W-:Y:S01]  /*5160*/  IMAD.MOV.U32 R38, RZ, RZ, RZ ;  /* 0x000000ffff267224 */ /* 0x000fe200078e00ff */
[----:B------:R-:W-:Y:S01]  /*5170*/  HFMA2.MMA R35, -RZ, RZ, 0, 0 ;  /* 0x00000000ff237435 */ /* 0x000fe200000001ff */
[----:B------:R-:W-:Y:S01]  /*5180*/  VIMNMX R5, R5, UR4, !PT ;  /* 0x0000000405057c48 */ /* 0x000fe2000ffe0100 */
[----:B------:R-:W3:Y:S01]  /*5190*/  LDC.64 R42, c[0x0][0x2e8] ;  /* 0x0000ba00ff2a7b82 */ /* 0x000ee20000000a00 */
[----:B------:R-:W-:Y:S02]  /*51a0*/  MOV R50, R34 ;  /* 0x0000002200327202 */ /* 0x000fe40000000f00 */
[----:B------:R-:W-:-:S02]  /*51b0*/  CS2R R36, SRZ ;  /* 0x0000000000247805 */ /* 0x000fc4000001ff00 */
[----:B------:R-:W-:Y:S01]  /*51c0*/  MOV R40, RZ ;  /* 0x000000ff00287202 */ /* 0x000fe20000000f00 */
[----:B-1----:R-:W-:Y:S01]  /*51d0*/  IMAD R3, R16, R0, R17 ;  /* 0x0000000010037224 */ /* 0x002fe200078e0211 */
[----:B------:R-:W-:-:S03]  /*51e0*/  IADD3 R0, -R114, -0x2, -R29 ;  /* 0xfffffffe72007810 */ /* 0x000fc60007ffe91d */
[----:B------:R-:W-:Y:S01]  /*51f0*/  IMAD R3, R3, 0x30, R18 ;  /* 0x0000003003037824 */ /* 0x000fe200078e0212 */
[----:B------:R-:W-:Y:S01]  /*5200*/  IADD3 R6, R0, -R5, RZ ;  /* 0x8000000500067210 */ /* 0x000fe20007ffe0ff */
[----:B------:R-:W-:Y:S02]  /*5210*/  IMAD.MOV.U32 R0, RZ, RZ, RZ ;  /* 0x000000ffff007224 */ /* 0x000fe400078e00ff */
[----:B---3--:R-:W-:Y:S01]  /*5220*/  IMAD.WIDE R42, R3, 0x2, R42 ;  /* 0x00000002032a7825 */ /* 0x008fe200078e022a */
[----:B------:R-:W-:-:S03]  /*5230*/  LOP3.LUT P3, RZ, R6, 0x20, RZ, 0xc0, !PT ;  /* 0x0000002006ff7812 */ /* 0x000fc6000786c0ff */
[----:B------:R-:W-:-:S10]  /*5240*/  IMAD.MOV.U32 R3, RZ, RZ, RZ ;  /* 0x000000ffff037224 */ /* 0x000fd400078e00ff */
[----:B------:R-:W-:Y:S05]  /*5250*/  @P3 BRA `(.L_x_497) ;  /* 0x0000000000a03947 */ /* 0x000fea0003800000 */
[----:B------:R-:W-:Y:S01]  /*5260*/  IADD3 R4, P2, R111, R4, RZ ;  /* 0x000000046f047210 */ /* 0x000fe20007f5e0ff */
[----:B------:R-:W1:Y:S01]  /*5270*/  LDS.U16 R0, [R39] ;  /* 0x0000000027007984 */ /* 0x000e620000000400 */
[----:B------:R-:W-:Y:S02]  /*5280*/  ULDC UR4, c[0x0][0x29c] ;  /* 0x0000a70000047ab9 */ /* 0x000fe40000000800 */
[----:B------:R-:W-:Y:S02]  /*5290*/  IADD3.X R7, R32, R7, RZ, P2, !PT ;  /* 0x0000000720077210 */ /* 0x000fe400017fe4ff */
[----:B--2---:R-:W-:-:S04]  /*52a0*/  LEA R12, P2, R4, R44, 0x1 ;  /* 0x0000002c040c7211 */ /* 0x004fc800078408ff */
[----:B------:R-:W-:-:S06]  /*52b0*/  LEA.HI.X R13, R4, R45, R7, 0x1, P2 ;  /* 0x0000002d040d7211 */ /* 0x000fcc00010f0c07 */
        /* <DEDUP_REMOVED lines=17> */
.L_x_498:
[--C-:B-----5:R-:W-:Y:S01]  /*53d0*/  HADD2.F32 R33, -RZ, R12.reuse.H0_H0 ;  /* 0x2000000cff217230 */ /* 0x120fe20000004100 */
[----:B------:R-:W-:Y:S01]  /*53e0*/  IADD3 R50, R34, 0x20, RZ ;  /* 0x0000002022327810 */ /* 0x000fe20007ffe0ff */
[----:B------:R-:W-:Y:S02]  /*53f0*/  HADD2.F32 R3, -RZ, R12.H1_H1 ;  /* 0x3000000cff037230 */ /* 0x000fe40000004100 */
[--C-:B------:R-:W-:Y:S02]  /*5400*/  HADD2.F32 R5, -RZ, R13.reuse.H0_H0 ;  /* 0x2000000dff057230 */ /* 0x100fe40000004100 */
[C---:B------:R-:W-:Y:S01]  /*5410*/  FFMA.FTZ R38, R0.reuse, R33, RZ ;  /* 0x0000002100267223 */ /* 0x040fe200000100ff */
[----:B------:R-:W-:Y:S02]  /*5420*/  HADD2.F32 R7, -RZ, R13.H1_H1 ;  /* 0x3000000dff077230 */ /* 0x000fe40000004100 */
[----:B------:R-:W-:Y:S01]  /*5430*/  FFMA.FTZ R33, R0, R3, RZ ;  /* 0x0000000300217223 */ /* 0x000fe200000100ff */
[----:B------:R-:W-:-:S02]  /*5440*/  HADD2.F32 R9, -RZ, R14.H0_H0 ;  /* 0x2000000eff097230 */ /* 0x000fc40000004100 */
[C---:B------:R-:W-:Y:S01]  /*5450*/  FFMA.FTZ R36, R0.reuse, R5, RZ ;  /* 0x0000000500247223 */ /* 0x040fe200000100ff */
[----:B------:R-:W-:Y:S02]  /*5460*/  HADD2.F32 R11, -RZ, R14.H1_H1 ;  /* 0x3000000eff0b7230 */ /* 0x000fe40000004100 */
[C---:B------:R-:W-:Y:S01]  /*5470*/  FFMA.FTZ R3, R0.reuse, R7, RZ ;  /* 0x0000000700037223 */ /* 0x040fe200000100ff */
[--C-:B-1----:R-:W-:Y:S02]  /*5480*/  HADD2.F32 R13, -RZ, R15.reuse.H0_H0 ;  /* 0x2000000fff0d7230 */ /* 0x102fe40000004100 */
[C---:B------:R-:W-:Y:S01]  /*5490*/  FFMA.FTZ R40, R0.reuse, R9, RZ ;  /* 0x0000000900287223 */ /* 0x040fe200000100ff */
[----:B------:R-:W-:Y:S02]  /*54a0*/  HADD2.F32 R15, -RZ, R15.H1_H1 ;  /* 0x3000000fff0f7230 */ /* 0x000fe40000004100 */
[C---:B------:R-:W-:Y:S01]  /*54b0*/  FFMA.FTZ R35, R0.reuse, R11, RZ ;  /* 0x0000000b00237223 */ /* 0x040fe200000100ff */
[----:B------:R-:W-:-:S02]  /*54c0*/  FFMA.FTZ R37, R0, R13, RZ ;  /* 0x0000000d00257223 */ /* 0x000fc400000100ff */
[----:B------:R-:W-:-:S07]  /*54d0*/  FFMA.FTZ R0, R0, R15, RZ ;  /* 0x0000000f00007223 */ /* 0x000fce00000100ff */
.L_x_497:
[----:B------:R-:W-:Y:S05]  /*54e0*/  BSYNC B2 ;  /* 0x0000000000027941 */ /* 0x000fea0003800000 */
.L_x_496:
[----:B------:R-:W-:-:S13]  /*54f0*/  LOP3.LUT P3, RZ, R6, 0xffffffe0, RZ, 0xc0, !PT ;  /* 0xffffffe006ff7812 */ /* 0x000fda000786c0ff */
[----:B------:R-:W-:Y:S05]  /*5500*/  @!P3 BRA `(.L_x_495) ;  /* 0x000000040048b947 */ /* 0x000fea0003800000 */
[----:B------:R-:W1:Y:S01]  /*5510*/  LDC.64 R44, c[0x0][0x250] ;  /* 0x00009400ff2c7b82 */ /* 0x000e620000000a00 */
[----:B------:R-:W-:Y:S02]  /*5520*/  ULDC UR4, c[0x0][0x29c] ;  /* 0x0000a70000047ab9 */ /* 0x000fe40000000800 */
[----:B------:R-:W-:-:S06]  /*5530*/  UISETP.NE.AND UP0, UPT, UR4, URZ, UPT ;  /* 0x0000003f0400728c */ /* 0x000fcc000bf05270 */
[----:B------:R-:W-:-:S13]  /*5540*/  PLOP3.LUT P2, PT, PT, PT, UP0, 0x80, 0x0 ;  /* 0x000000000000781c */ /* 0x000fda0003f4f008 */
.L_x_501:
[----:B------:R-:W-:Y:S01]  /*5550*/  IMAD R4, R50, 0x30, RZ ;  /* 0x0000003032047824 */ /* 0x000fe200078e02ff */
[----:B------:R-:W-:-:S04]  /*5560*/  ISETP.NE.AND P5, PT, R110, RZ, PT ;  /* 0x000000ff6e00720c */ /* 0x000fc80003fa5270 */
[----:B------:R-:W-:Y:S02]  /*5570*/  SHF.R.S32.HI R5, RZ, 0x1f, R4 ;  /* 0x0000001fff057819 */ /* 0x000fe40000011404 */
[-C--:B------:R-:W-:Y:S02]  /*5580*/  IADD3 R6, P3, R111, R4.reuse, RZ ;  /* 0x000000046f067210 */ /* 0x080fe40007f7e0ff */
[----:B------:R-:W-:-:S03]  /*5590*/  IADD3 R4, P4, R2, R4, RZ ;  /* 0x0000000402047210 */ /* 0x000fc60007f9e0ff */
[----:B------:R-:W-:Y:S01]  /*55a0*/  IMAD.X R7, R32, 0x1, R5, P3 ;  /* 0x0000000120077824 */ /* 0x000fe200018e0605 */
[-C--:B-1----:R-:W-:Y:S02]  /*55b0*/  LEA R48, P3, R6, R44.reuse, 0x1 ;  /* 0x0000002c06307211 */ /* 0x082fe400078608ff */
[----:B------:R-:W-:Y:S02]  /*55c0*/  IADD3.X R5, R26, R5, RZ, P4, !PT ;  /* 0x000000051a057210 */ /* 0x000fe400027fe4ff */
[----:B------:R-:W-:Y:S02]  /*55d0*/  LEA R46, P4, R4, R44, 0x1 ;  /* 0x0000002c042e7211 */ /* 0x000fe400078808ff */
[-C--:B------:R-:W-:Y:S02]  /*55e0*/  LEA.HI.X R49, R6, R45.reuse, R7, 0x1, P3 ;  /* 0x0000002d06317211 */ /* 0x080fe400018f0c07 */
[----:B------:R-:W-:-:S03]  /*55f0*/  LEA.HI.X R47, R4, R45, R5, 0x1, P4 ;  /* 0x0000002d042f7211 */ /* 0x000fc600020f0c05 */
[----:B------:R1:W5:Y:S01]  /*5600*/  LDG.E.128 R4, desc[UR36][R48.64] ;  /* 0x0000002430047981 */ /* 0x000362000c1e1d00 */
[----:B------:R-:W-:Y:S05]  /*5610*/  @P2 BRA `(.L_x_499) ;  /* 0x00000000002c2947 */ /* 0x000fea0003800000 */
[----:B------:R-:W3:Y:S04]  /*5620*/  @P5 LDG.E.128 R8, desc[UR36][R42.64] ;  /* 0x000000242a085981 */ /* 0x000ee8000c1e1d00 */
[----:B--2---:R-:W2:Y:S02]  /*5630*/  LDS.128 R12, [R30] ;  /* 0x000000001e0c7984 */ /* 0x004ea40000000c00 */
[----:B--2--5:R-:W-:Y:S01]  /*5640*/  HFMA2.MMA R4, R4, 1, 1, R12 ;  /* 0x3c003c0004047835 */ /* 0x024fe2000000000c */
        /* <DEDUP_REMOVED lines=8> */
.L_x_499:
[----:B--2---:R-:W-:Y:S01]  /*56d0*/  IADD3 R12, R50, -R114, RZ ;  /* 0x80000072320c7210 */ /* 0x004fe20007ffe0ff */
[----:B------:R1:W5:Y:S02]  /*56e0*/  LDG.E.128 R8, desc[UR36][R48.64+0xc00] ;  /* 0x000c002430087981 */ /* 0x000364000c1e1d00 */
[--C-:B-----5:R-:W-:Y:S01]  /*56f0*/  HADD2.F32 R15, -RZ, R5.reuse.H0_H0 ;  /* 0x20000005ff0f7230 */ /* 0x120fe20000004100 */
[----:B------:R-:W-:Y:S01]  /*5700*/  LEA R51, R12, UR12, 0x1 ;  /* 0x0000000c0c337c11 */ /* 0x000fe2000f8e08ff */
[----:B------:R-:W-:Y:S02]  /*5710*/  HADD2.F32 R14, -RZ, R5.H1_H1 ;  /* 0x30000005ff0e7230 */ /* 0x000fe40000004100 */
[--C-:B---3--:R-:W-:Y:S02]  /*5720*/  HADD2.F32 R5, -RZ, R6.reuse.H0_H0 ;  /* 0x20000006ff057230 */ /* 0x108fe40000004100 */
[----:B------:R-:W2:Y:S01]  /*5730*/  LDS.U16 R12, [R51] ;  /* 0x00000000330c7984 */ /* 0x000ea20000000400 */
[----:B------:R-:W-:-:S02]  /*5740*/  HADD2.F32 R6, -RZ, R6.H1_H1 ;  /* 0x30000006ff067230 */ /* 0x000fc40000004100 */
[--C-:B-1----:R-:W-:Y:S02]  /*5750*/  HADD2.F32 R48, -RZ, R7.reuse.H0_H0 ;  /* 0x20000007ff307230 */ /* 0x102fe40000004100 */
[----:B------:R-:W-:Y:S02]  /*5760*/  HADD2.F32 R7, -RZ, R7.H1_H1 ;  /* 0x30000007ff077230 */ /* 0x000fe40000004100 */
[----:B--2---:R-:W-:Y:S02]  /*5770*/  HADD2.F32 R13, -RZ, R12.H0_H0 ;  /* 0x2000000cff0d7230 */ /* 0x004fe40000004100 */
[--C-:B------:R-:W-:Y:S02]  /*5780*/  HADD2.F32 R12, -RZ, R4.reuse.H0_H0 ;  /* 0x20000004ff0c7230 */ /* 0x100fe40000004100 */
[----:B------:R-:W-:Y:S02]  /*5790*/  HADD2.F32 R4, -RZ, R4.H1_H1 ;  /* 0x30000004ff047230 */ /* 0x000fe40000004100 */
        /* <DEDUP_REMOVED lines=20> */
.L_x_500:
[----:B------:R-:W2:Y:S01]  /*58e0*/  LDS.U16 R0, [R51+0x40] ;  /* 0x0000400033007984 */ /* 0x000ea20000000400 */
[----:B------:R-:W-:Y:S02]  /*58f0*/  VIADD R50, R50, 0x40 ;  /* 0x0000004032327836 */ /* 0x000fe40000000000 */
[--C-:B------:R-:W-:Y:S02]  /*5900*/  HADD2.F32 R3, -RZ, R8.reuse.H0_H0 ;  /* 0x20000008ff037230 */ /* 0x100fe40000004100 */
[--C-:B------:R-:W-:Y:S01]  /*5910*/  HADD2.F32 R5, -RZ, R9.reuse.H0_H0 ;  /* 0x20000009ff057230 */ /* 0x100fe20000004100 */
[----:B------:R-:W-:Y:S01]  /*5920*/  ISETP.GE.AND P3, PT, R50, R41, PT ;  /* 0x000000293200720c */ /* 0x000fe20003f66270 */
[----:B------:R-:W-:Y:S02]  /*5930*/  HADD2.F32 R33, -RZ, R8.H1_H1 ;  /* 0x30000008ff217230 */ /* 0x000fe40000004100 */
[----:B-1----:R-:W-:Y:S02]  /*5940*/  HADD2.F32 R9, -RZ, R9.H1_H1 ;  /* 0x30000009ff097230 */ /* 0x002fe40000004100 */
[----:B------:R-:W-:-:S02]  /*5950*/  HADD2.F32 R7, -RZ, R10.H0_H0 ;  /* 0x2000000aff077230 */ /* 0x000fc40000004100 */
        /* <DEDUP_REMOVED lines=13> */
.L_x_495:
[----:B------:R-:W-:Y:S05]  /*5a30*/  BSYNC B1 ;  /* 0x0000000000017941 */ /* 0x000fea0003800000 */
.L_x_494:
[----:B------:R-:W-:-:S13]  /*5a40*/  ISETP.GE.AND P3, PT, R34, R31, PT ;  /* 0x0000001f2200720c */ /* 0x000fda0003f66270 */
[----:B------:R-:W-:Y:S05]  /*5a50*/  @P3 BRA `(.L_x_493) ;  /* 0x0000000c00a43947 */ /* 0x000fea0003800000 */
[----:B------:R-:W1:Y:S01]  /*5a60*/  LDC R4, c[0x0][0x288] ;  /* 0x0000a200ff047b82 */ /* 0x000e620000000800 */
[----:B------:R-:W-:Y:S01]  /*5a70*/  IADD3 R5, -R29, -0x2, R108 ;  /* 0xfffffffe1d057810 */ /* 0x000fe20007ffe16c */
[----:B------:R-:W-:Y:S03]  /*5a80*/  BSSY B1, `(.L_x_502) ;  /* 0x000004c000017945 */ /* 0x000fe60003800000 */
[----:B------:R-:W-:-:S03]  /*5a90*/  IADD3 R41, R5, -R114, RZ ;  /* 0x8000007205297210 */ /* 0x000fc60007ffe0ff */
[----:B------:R-:W3:Y:S01]  /*5aa0*/  LDC.64 R42, c[0x0][0x2e8] ;  /* 0x0000ba00ff2a7b82 */ /* 0x000ee20000000a00 */
[----:B------:R-:W-:Y:S01]  /*5ab0*/  LOP3.LUT P3, RZ, R41, 0x20, RZ, 0xc0, !PT ;  /* 0x0000002029ff7812 */ /* 0x000fe2000786c0ff */
[----:B-1----:R-:W-:-:S04]  /*5ac0*/  IMAD R5, R16, R4, R17 ;  /* 0x0000000410057224 */ /* 0x002fc800078e0211 */
[----:B------:R-:W-:-:S04]  /*5ad0*/  IMAD R5, R5, 0x30, R18 ;  /* 0x0000003005057824 */ /* 0x000fc800078e0212 */
[----:B---3--:R-:W-:-:S04]  /*5ae0*/  IMAD.WIDE R42, R5, 0x2, R42 ;  /* 0x00000002052a7825 */ /* 0x008fc800078e022a */
[----:B------:R-:W-:Y:S05]  /*5af0*/  @P3 BRA `(.L_x_503) ;  /* 0x0000000400103947 */ /* 0x000fea0003800000 */
[----:B------:R-:W1:Y:S01]  /*5b00*/  LDC R7, c[0x0][0x284] ;  /* 0x0000a100ff077b82 */ /* 0x000e620000000800 */
[----:B------:R-:W-:Y:S01]  /*5b10*/  BSSY B2, `(.L_x_504) ;  /* 0x0000041000027945 */ /* 0x000fe20003800000 */
[----:B-1----:R-:W-:-:S13]  /*5b20*/  ISETP.GE.AND P3, PT, R34, R7, PT ;  /* 0x000000072200720c */ /* 0x002fda0003f66270 */
[----:B------:R-:W-:Y:S05]  /*5b30*/  @!P3 BRA `(.L_x_505) ;  /* 0x0000000000f8b947 */ /* 0x000fea0003800000 */
[----:B------:R-:W-:Y:S01]  /*5b40*/  IABS R9, R7 ;  /* 0x0000000700097213 */ /* 0x000fe20000000000 */
[----:B------:R-:W1:Y:S01]  /*5b50*/  LDS.U16 R39, [R39] ;  /* 0x0000000027277984 */ /* 0x000e620000000400 */
[----:B------:R-:W-:Y:S01]  /*5b60*/  IABS R10, R34 ;  /* 0x00000022000a7213 */ /* 0x000fe20000000000 */
[----:B------:R-:W-:Y:S01]  /*5b70*/  ULDC UR4, c[0x0][0x29c] ;  /* 0x0000a70000047ab9 */ /* 0x000fe20000000800 */
[----:B------:R-:W3:Y:S01]  /*5b80*/  I2F.RP R6, R9 ;  /* 0x0000000900067306 */ /* 0x000ee20000209400 */
[----:B------:R-:W-:Y:S02]  /*5b90*/  ISETP.GE.AND P3, PT, R34, RZ, PT ;  /* 0x000000ff2200720c */ /* 0x000fe40003f66270 */
[----:B------:R-:W-:-:S05]  /*5ba0*/  ISETP.NE.AND P4, PT, R7, RZ, PT ;  /* 0x000000ff0700720c */ /* 0x000fca0003f85270 */
[----:B---3--:R-:W3:Y:S02]  /*5bb0*/  MUFU.RCP R6, R6 ;  /* 0x0000000600067308 */ /* 0x008ee40000001000 */
[----:B---3--:R-:W-:-:S06]  /*5bc0*/  IADD3 R8, R6, 0xffffffe, RZ ;  /* 0x0ffffffe06087810 */ /* 0x008fcc0007ffe0ff */
[----:B------:R-:W3:Y:S02]  /*5bd0*/  F2I.FTZ.U32.TRUNC.NTZ R5, R8 ;  /* 0x0000000800057305 */ /* 0x000ee4000021f000 */
        /* <DEDUP_REMOVED lines=13> */
[----:B------:R-:W-:-:S05]  /*5cb0*/  @!P4 LOP3.LUT R4, RZ, R7, RZ, 0x33, !PT ;  /* 0x00000007ff04c212 */ /* 0x000fca00078e33ff */
        /* <DEDUP_REMOVED lines=22> */
.L_x_506:
[--C-:B-----5:R-:W-:Y:S02]  /*5e20*/  HADD2.F32 R9, -RZ, R5.reuse.H0_H0 ;  /* 0x20000005ff097230 */ /* 0x120fe40000004100 */
[----:B------:R-:W-:Y:S02]  /*5e30*/  HADD2.F32 R10, -RZ, R5.H1_H1 ;  /* 0x30000005ff0a7230 */ /* 0x000fe40000004100 */
[----:B------:R-:W-:Y:S02]  /*5e40*/  HADD2.F32 R8, -RZ, R4.H0_H0 ;  /* 0x20000004ff087230 */ /* 0x000fe40000004100 */
[C---:B------:R-:W-:Y:S01]  /*5e50*/  FFMA.FTZ R36, R45.reuse, R9, R36 ;  /* 0x000000092d247223 */ /* 0x040fe20000010024 */
[----:B-1----:R-:W-:Y:S02]  /*5e60*/  HADD2.F32 R5, -RZ, R6.H0_H0 ;  /* 0x20000006ff057230 */ /* 0x002fe40000004100 */
[----:B------:R-:W-:Y:S01]  /*5e70*/  FFMA.FTZ R3, R45, R10, R3 ;  /* 0x0000000a2d037223 */ /* 0x000fe20000010003 */
[----:B--2---:R-:W-:-:S02]  /*5e80*/  HADD2.F32 R12, -RZ, R7.H0_H0 ;  /* 0x20000007ff0c7230 */ /* 0x004fc40000004100 */
[C---:B------:R-:W-:Y:S01]  /*5e90*/  FFMA.FTZ R38, R45.reuse, R8, R38 ;  /* 0x000000082d267223 */ /* 0x040fe20000010026 */
[----:B------:R-:W-:Y:S02]  /*5ea0*/  HADD2.F32 R4, -RZ, R4.H1_H1 ;  /* 0x30000004ff047230 */ /* 0x000fe40000004100 */
[C---:B------:R-:W-:Y:S01]  /*5eb0*/  FFMA.FTZ R40, R45.reuse, R5, R40 ;  /* 0x000000052d287223 */ /* 0x040fe20000010028 */
[----:B------:R-:W-:Y:S02]  /*5ec0*/  HADD2.F32 R6, -RZ, R6.H1_H1 ;  /* 0x30000006ff067230 */ /* 0x000fe40000004100 */
[C---:B------:R-:W-:Y:S01]  /*5ed0*/  FFMA.FTZ R37, R45.reuse, R12, R37 ;  /* 0x0000000c2d257223 */ /* 0x040fe20000010025 */
[----:B------:R-:W-:Y:S02]  /*5ee0*/  HADD2.F32 R7, -RZ, R7.H1_H1 ;  /* 0x30000007ff077230 */ /* 0x000fe40000004100 */
[C---:B------:R-:W-:Y:S01]  /*5ef0*/  FFMA.FTZ R33, R45.reuse, R4, R33 ;  /* 0x000000042d217223 */ /* 0x040fe20000010021 */
[----:B------:R-:W-:-:S02]  /*5f00*/  FFMA.FTZ R35, R45, R6, R35 ;  /* 0x000000062d237223 */ /* 0x000fc40000010023 */
[----:B------:R-:W-:-:S07]  /*5f10*/  FFMA.FTZ R0, R45, R7, R0 ;  /* 0x000000072d007223 */ /* 0x000fce0000010000 */
.L_x_505:
[----:B------:R-:W-:Y:S05]  /*5f20*/  BSYNC B2 ;  /* 0x0000000000027941 */ /* 0x000fea0003800000 */
.L_x_504:
[----:B------:R-:W-:-:S07]  /*5f30*/  IADD3 R34, R34, 0x20, RZ ;  /* 0x0000002022227810 */ /* 0x000fce0007ffe0ff */
.L_x_503:
[----:B------:R-:W-:Y:S05]  /*5f40*/  BSYNC B1 ;  /* 0x0000000000017941 */ /* 0x000fea0003800000 */
.L_x_502:
[----:B------:R-:W-:-:S13]  /*5f50*/  LOP3.LUT P3, RZ, R41, 0xffffffe0, RZ, 0xc0, !PT ;  /* 0xffffffe029ff7812 */ /* 0x000fda000786c0ff */
[----:B------:R-:W-:Y:S05]  /*5f60*/  @!P3 BRA `(.L_x_493) ;  /* 0x000000080060b947 */ /* 0x000fea0003800000 */
[----:B------:R-:W-:Y:S01]  /*5f70*/  LEA R5, R34, UR6, 0x1 ;  /* 0x0000000622057c11 */ /* 0x000fe2000f8e08ff */
[----:B------:R-:W-:Y:S01]  /*5f80*/  IMAD.MOV.U32 R39, RZ, RZ, RZ ;  /* 0x000000ffff277224 */ /* 0x000fe200078e00ff */
[----:B------:R-:W-:-:S03]  /*5f90*/  MOV R41, 0x30 ;  /* 0x0000003000297802 */ /* 0x000fc60000000f00 */
[----:B------:R-:W-:Y:S02]  /*5fa0*/  IMAD R5, R114, -0x2, R5 ;  /* 0xfffffffe72057824 */ /* 0x000fe400078e0205 */
[----:B------:R-:W-:-:S03]  /*5fb0*/  IMAD R41, R34, R41, 0x600 ;  /* 0x0000060022297424 */ /* 0x000fc600078e0229 */
[----:B------:R-:W-:-:S07]  /*5fc0*/  IADD3 R46, R5, UR38, RZ ;  /* 0x00000026052e7c10 */ /* 0x000fce000fffe0ff */
.L_x_513:
[----:B------:R-:W1:Y:S01]  /*5fd0*/  LDC R49, c[0x0][0x284] ;  /* 0x0000a100ff317b82 */ /* 0x000e620000000800 */
[----:B------:R-:W-:Y:S01]  /*5fe0*/  IADD3 R5, R41, -0x600, RZ ;  /* 0xfffffa0029057810 */ /* 0x000fe20007ffe0ff */
[----:B------:R-:W-:Y:S01]  /*5ff0*/  BSSY B1, `(.L_x_507) ;  /* 0x0000047000017945 */ /* 0x000fe20003800000 */
[----:B------:R-:W-:Y:S02]  /*6000*/  IMAD.IADD R48, R46, 0x1, R39 ;  /* 0x000000012e307824 */ /* 0x000fe400078e0227 */
[----:B------:R-:W-:-:S03]  /*6010*/  IADD3 R4, P3, R2, R5, RZ ;  /* 0x0000000502047210 */ /* 0x000fc60007f7e0ff */
[----:B------:R-:W3:Y:S01]  /*6020*/  LDC.64 R44, c[0x0][0x250] ;  /* 0x00009400ff2c7b82 */ /* 0x000ee20000000a00 */
[----:B------:R-:W-:Y:S02]  /*6030*/  LEA.HI.X.SX32 R5, R5, R26, 0x1, P3 ;  /* 0x0000001a05057211 */ /* 0x000fe400018f0eff */
[----:B-1----:R-:W-:Y:S02]  /*6040*/  ISETP.GE.AND P3, PT, R34, R49, PT ;  /* 0x000000312200720c */ /* 0x002fe40003f66270 */
[----:B---3--:R-:W-:-:S04]  /*6050*/  LEA R24, P4, R4, R44, 0x1 ;  /* 0x0000002c04187211 */ /* 0x008fc800078808ff */
[----:B------:R-:W-:-:S07]  /*6060*/  LEA.HI.X R25, R4, R45, R5, 0x1, P4 ;  /* 0x0000002d04197211 */ /* 0x000fce00020f0c05 */
[----:B------:R-:W-:Y:S05]  /*6070*/  @!P3 BRA `(.L_x_508) ;  /* 0x0000000000f8b947 */ /* 0x000fea0003800000 */
[----:B------:R-:W-:Y:S01]  /*6080*/  IABS R7, R49 ;  /* 0x0000003100077213 */ /* 0x000fe20000000000 */
[----:B------:R-:W-:Y:S01]  /*6090*/  ULDC UR4, c[0x0][0x29c] ;  /* 0x0000a70000047ab9 */ /* 0x000fe20000000800 */
[----:B------:R-:W-:Y:S02]  /*60a0*/  IABS R10, R34 ;  /* 0x00000022000a7213 */ /* 0x000fe40000000000 */
[----:B------:R-:W1:Y:S01]  /*60b0*/  I2F.RP R6, R7 ;  /* 0x0000000700067306 */ /* 0x000e620000209400 */
[----:B------:R-:W-:Y:S02]  /*60c0*/  ISETP.GE.AND P3, PT, R34, RZ, PT ;  /* 0x000000ff2200720c */ /* 0x000fe40003f66270 */
[----:B------:R-:W-:-:S05]  /*60d0*/  ISETP.NE.AND P4, PT, R49, RZ, PT ;  /* 0x000000ff3100720c */ /* 0x000fca0003f85270 */
[----:B-1----:R-:W1:Y:S02]  /*60e0*/  MUFU.RCP R6, R6 ;  /* 0x0000000600067308 */ /* 0x002e640000001000 */
[----:B-1----:R-:W-:-:S06]  /*60f0*/  IADD3 R8, R6, 0xffffffe, RZ ;  /* 0x0ffffffe06087810 */ /* 0x002fcc0007ffe0ff */
[----:B------:R1:W3:Y:S02]  /*6100*/  F2I.FTZ.U32.TRUNC.NTZ R5, R8 ;  /* 0x0000000800057305 */ /* 0x0002e4000021f000 */
[----:B-1----:R-:W1:Y:S01]  /*6110*/  LDS.U16 R8, [R48] ;  /* 0x0000000030087984 */ /* 0x002e620000000400 */
[----:B---3--:R-:W-:-:S05]  /*6120*/  IADD3 R4, RZ, -R5, RZ ;  /* 0x80000005ff047210 */ /* 0x008fca0007ffe0ff */
        /* <DEDUP_REMOVED lines=10> */
[----:B------:R-:W-:-:S04]  /*61d0*/  @!P2 IADD3 R4, R4, -R7, RZ ;  /* 0x800000070404a210 */ /* 0x000fc80007ffe0ff */
[----:B------:R-:W-:Y:S02]  /*61e0*/  @!P3 IADD3 R4, -R4, RZ, RZ ;  /* 0x000000ff0404b210 */ /* 0x000fe40007ffe1ff */
        /* <DEDUP_REMOVED lines=23> */
.L_x_509:
        /* <DEDUP_REMOVED lines=16> */
.L_x_508:
[----:B------:R-:W-:Y:S05]  /*6460*/  BSYNC B1 ;  /* 0x0000000000017941 */ /* 0x000fea0003800000 */
.L_x_507:
[----:B------:R-:W-:Y:S01]  /*6470*/  VIADD R6, R34, 0x20 ;  /* 0x0000002022067836 */ /* 0x000fe20000000000 */
[----:B------:R-:W-:Y:S04]  /*6480*/  BSSY B1, `(.L_x_510) ;  /* 0x0000041000017945 */ /* 0x000fe80003800000 */
[----:B------:R-:W-:-:S13]  /*6490*/  ISETP.GE.AND P3, PT, R6, R49, PT ;  /* 0x000000310600720c */ /* 0x000fda0003f66270 */
        /* <DEDUP_REMOVED lines=8> */
[----:B-1----:R-:W-:Y:S02]  /*6520*/  IADD3 R9, R8, 0xffffffe, RZ ;  /* 0x0ffffffe08097810 */ /* 0x002fe40007ffe0ff */
[----:B------:R-:W1:Y:S04]  /*6530*/  LDS.U16 R8, [R48+0x40] ;  /* 0x0000400030087984 */ /* 0x000e680000000400 */
[----:B------:R-:W3:Y:S02]  /*6540*/  F2I.FTZ.U32.TRUNC.NTZ R5, R9 ;  /* 0x0000000900057305 */ /* 0x000ee4000021f000 */
        /* <DEDUP_REMOVED lines=36> */
.L_x_512:
        /* <DEDUP_REMOVED lines=16> */
.L_x_511:
[----:B------:R-:W-:Y:S05]  /*6890*/  BSYNC B1 ;  /* 0x0000000000017941 */ /* 0x000fea0003800000 */
.L_x_510:
[----:B------:R-:W-:Y:S01]  /*68a0*/  VIADD R34, R34, 0x40 ;  /* 0x0000004022227836 */ /* 0x000fe20000000000 */
[----:B------:R-:W-:Y:S02]  /*68b0*/  IADD3 R39, R39, 0x80, RZ ;  /* 0x0000008027277810 */ /* 0x000fe40007ffe0ff */
[----:B------:R-:W-:Y:S02]  /*68c0*/  IADD3 R41, R41, 0xc00, RZ ;  /* 0x00000c0029297810 */ /* 0x000fe40007ffe0ff */
[----:B------:R-:W-:-:S13]  /*68d0*/  ISETP.GE.AND P3, PT, R34, R31, PT ;  /* 0x0000001f2200720c */ /* 0x000fda0003f66270 */
[----:B------:R-:W-:Y:S05]  /*68e0*/  @!P3 BRA `(.L_x_513) ;  /* 0xfffffff400b8b947 */ /* 0x000fea000383ffff */
.L_x_493:
[----:B------:R-:W-:Y:S05]  /*68f0*/  BSYNC B0 ;  /* 0x0000000000007941 */ /* 0x000fea0003800000 */
.L_x_492:
[----:B------:R-:W-:Y:S01]  /*6900*/  ISETP.GT.OR P1, PT, R28, 0x5, P1 ;  /* 0x000000051c00780c */ /* 0x000fe20000f24670 */
[----:B------:R-:W-:-:S12]  /*6910*/  BSSY B0, `(.L_x_514) ;  /* 0x0000036000007945 */ /* 0x000fd80003800000 */
[----:B------:R-:W-:Y:S05]  /*6920*/  @P1 BRA `(.L_x_515) ;  /* 0x0000000000d01947 */ /* 0x000fea0003800000 */
[----:B------:R-:W3:Y:S01]  /*6930*/  LDC.64 R42, c[0x0][0x250] ;  /* 0x00009400ff2a7b82 */ /* 0x000ee20000000a00 */
[----:B-1----:R-:W-:-:S04]  /*6940*/  IMAD.MOV.U32 R5, RZ, RZ, 0x30 ;  /* 0x00000030ff057424 */ /* 0x002fc800078e00ff */
[----:B------:R-:W-:-:S05]  /*6950*/  IMAD R5, R108, R5, -0x30 ;  /* 0xffffffd06c057424 */ /* 0x000fca00078e0205 */
[----:B------:R-:W-:-:S04]  /*6960*/  IADD3 R6, P1, R2, R5, RZ ;  /* 0x0000000502067210 */ /* 0x000fc80007f3e0ff */
[----:B------:R-:W-:Y:S02]  /*6970*/  LEA.HI.X.SX32 R5, R5, R26, 0x1, P1 ;  /* 0x0000001a05057211 */ /* 0x000fe400008f0eff */
[----:B---3--:R-:W-:-:S04]  /*6980*/  LEA R4, P1, R6, R42, 0x1 ;  /* 0x0000002a06047211 */ /* 0x008fc800078208ff */
[----:B------:R-:W-:-:S06]  /*6990*/  LEA.HI.X R5, R6, R43, R5, 0x1, P1 ;  /* 0x0000002b06057211 */ /* 0x000fcc00008f0c05 */
[----:B------:R-:W5:Y:S01]  /*69a0*/  LDG.E.128 R4, desc[UR36][R4.64] ;  /* 0x0000002404047981 */ /* 0x000f62000c1e1d00 */
        /* <DEDUP_REMOVED lines=8> */
[----:B------:R-:W3:Y:S01]  /*6a30*/  @P3 LDC.64 R8, c[0x0][0x2e8] ;  /* 0x0000ba00ff083b82 */ /* 0x000ee20000000a00 */
[----:B-1----:R-:W-:-:S04]  /*6a40*/  @P3 IMAD R17, R16, R10, R17 ;  /* 0x0000000a10113224 */ /* 0x002fc800078e0211 */
[----:B------:R-:W-:-:S04]  /*6a50*/  @P3 IMAD R11, R17, 0x30, R18 ;  /* 0x00000030110b3824 */ /* 0x000fc800078e0212 */
[----:B---3--:R-:W-:-:S05]  /*6a60*/  @P3 IMAD.WIDE R10, R11, 0x2, R8 ;  /* 0x000000020b0a3825 */ /* 0x008fca00078e0208 */
[----:B--2---:R-:W2:Y:S01]  /*6a70*/  @P3 LDG.E.128 R12, desc[UR36][R10.64] ;  /* 0x000000240a0c3981 */ /* 0x004ea2000c1e1d00 */
        /* <DEDUP_REMOVED lines=14> */
.L_x_517:
[----:B------:R-:W-:Y:S05]  /*6b60*/  BSYNC B1 ;  /* 0x0000000000017941 */ /* 0x000fea0003800000 */
.L_x_516:
[--C-:B-1---5:R-:W-:Y:S02]  /*6b70*/  HADD2.F32 R9, -RZ, R5.reuse.H0_H0 ;  /* 0x20000005ff097230 */ /* 0x122fe40000004100 */
[----:B------:R-:W-:Y:S02]  /*6b80*/  HADD2.F32 R8, -RZ, R5.H1_H1 ;  /* 0x30000005ff087230 */ /* 0x000fe40000004100 */
[----:B------:R-:W-:Y:S02]  /*6b90*/  HADD2.F32 R2, -RZ, R4.H0_H0 ;  /* 0x20000004ff027230 */ /* 0x000fe40000004100 */
[C---:B------:R-:W-:Y:S01]  /*6ba0*/  FFMA.FTZ R36, R25.reuse, R9, R36 ;  /* 0x0000000919247223 */ /* 0x040fe20000010024 */
[----:B------:R-:W-:Y:S02]  /*6bb0*/  HADD2.F32 R5, -RZ, R6.H0_H0 ;  /* 0x20000006ff057230 */ /* 0x000fe40000004100 */
[----:B------:R-:W-:Y:S01]  /*6bc0*/  FFMA.FTZ R3, R25, R8, R3 ;  /* 0x0000000819037223 */ /* 0x000fe20000010003 */
[----:B------:R-:W-:-:S02]  /*6bd0*/  HADD2.F32 R10, -RZ, R7.H0_H0 ;  /* 0x20000007ff0a7230 */ /* 0x000fc40000004100 */
        /* <DEDUP_REMOVED lines=9> */
.L_x_515:
[----:B------:R-:W-:Y:S05]  /*6c70*/  BSYNC B0 ;  /* 0x0000000000007941 */ /* 0x000fea0003800000 */
.L_x_514:
[----:B------:R-:W-:Y:S06]  /*6c80*/  BAR.SYNC.DEFER_BLOCKING 0x0 ;  /* 0x0000000000007b1d */ /* 0x000fec0000010000 */
[----:B------:R-:W-:Y:S05]  /*6c90*/  @P0 BRA `(.L_x_518) ;  /* 0x0000000800b00947 */ /* 0x000fea0003800000 */
[----:B-1----:R-:W-:Y:S01]  /*6ca0*/  LOP3.LUT R4, R27, 0xffffff80, RZ, 0xc0, !PT ;  /* 0xffffff801b047812 */ /* 0x002fe200078ec0ff */
[----:B------:R-:W-:Y:S01]  /*6cb0*/  IMAD R29, R29, 0x30, R18 ;  /* 0x000000301d1d7824 */ /* 0x000fe200078e0212 */
[C---:B------:R-:W-:Y:S02]  /*6cc0*/  LOP3.LUT R5, R27.reuse, 0xffffffc0, RZ, 0xc0, !PT ;  /* 0xffffffc01b057812 */ /* 0x040fe400078ec0ff */
        /* <DEDUP_REMOVED lines=20> */
.L_x_519:
[----:B------:R-:W-:Y:S05]  /*6e10*/  WARPSYNC.ALL ;  /* 0x0000000000007948 */ /* 0x000fea0003800000 */
[----:B------:R-:W-:Y:S01]  /*6e20*/  BAR.SYNC.DEFER_BLOCKING 0x0 ;  /* 0x0000000000007b1d */ /* 0x000fe20000010000 */
[----:B------:R-:W-:-:S05]  /*6e30*/  ISETP.GT.AND P1, PT, R27, 0x1f, PT ;  /* 0x0000001f1b00780c */ /* 0x000fca0003f24270 */
[----:B------:R-:W-:Y:S04]  /*6e40*/  BSSY B0, `(.L_x_520) ;  /* 0x0000013000007945 */ /* 0x000fe80003800000 */
[----:B------:R-:W-:Y:S05]  /*6e50*/  @P6 BRA `(.L_x_521) ;  /* 0x0000000000446947 */ /* 0x000fea0003800000 */
[----:B-1----:R-:W1:Y:S02]  /*6e60*/  LDS.128 R4, [R29] ;  /* 0x000000001d047984 */ /* 0x002e640000000c00 */
[--C-:B-1----:R-:W-:Y:S02]  /*6e70*/  HADD2.F32 R11, -RZ, R5.reuse.H0_H0 ;  /* 0x20000005ff0b7230 */ /* 0x102fe40000004100 */
[----:B------:R-:W-:Y:S02]  /*6e80*/  HADD2.F32 R2, -RZ, R5.H1_H1 ;  /* 0x30000005ff027230 */ /* 0x000fe40000004100 */
[----:B------:R-:W-:Y:S02]  /*6e90*/  HADD2.F32 R9, -RZ, R4.H0_H0 ;  /* 0x20000004ff097230 */ /* 0x000fe40000004100 */
[----:B------:R-:W-:Y:S01]  /*6ea0*/  FADD.FTZ R36, R36, R11 ;  /* 0x0000000b24247221 */ /* 0x000fe20000010000 */
[----:B------:R-:W-:Y:S02]  /*6eb0*/  HADD2.F32 R5, -RZ, R6.H0_H0 ;  /* 0x20000006ff057230 */ /* 0x000fe40000004100 */
[----:B------:R-:W-:Y:S01]  /*6ec0*/  FADD.FTZ R3, R3, R2 ;  /* 0x0000000203037221 */ /* 0x000fe20000010000 */
[----:B------:R-:W-:-:S02]  /*6ed0*/  HADD2.F32 R8, -RZ, R7.H0_H0 ;  /* 0x20000007ff087230 */ /* 0x000fc40000004100 */
[----:B------:R-:W-:Y:S01]  /*6ee0*/  FADD.FTZ R38, R38, R9 ;  /* 0x0000000926267221 */ /* 0x000fe20000010000 */
[----:B------:R-:W-:Y:S02]  /*6ef0*/  HADD2.F32 R4, -RZ, R4.H1_H1 ;  /* 0x30000004ff047230 */ /* 0x000fe40000004100 */
[----:B------:R-:W-:Y:S01]  /*6f00*/  FADD.FTZ R40, R40, R5 ;  /* 0x0000000528287221 */ /* 0x000fe20000010000 */
[----:B------:R-:W-:Y:S02]  /*6f10*/  HADD2.F32 R6, -RZ, R6.H1_H1 ;  /* 0x30000006ff067230 */ /* 0x000fe40000004100 */
[----:B------:R-:W-:Y:S01]  /*6f20*/  FADD.FTZ R37, R37, R8 ;  /* 0x0000000825257221 */ /* 0x000fe20000010000 */
[----:B------:R-:W-:Y:S02]  /*6f30*/  HADD2.F32 R7, -RZ, R7.H1_H1 ;  /* 0x30000007ff077230 */ /* 0x000fe40000004100 */
[----:B------:R-:W-:Y:S01]  /*6f40*/  FADD.FTZ R33, R33, R4 ;  /* 0x0000000421217221 */ /* 0x000fe20000010000 */
[----:B------:R-:W-:-:S02]  /*6f50*/  FADD.FTZ R35, R35, R6 ;  /* 0x0000000623237221 */ /* 0x000fc40000010000 */
[----:B------:R-:W-:-:S07]  /*6f60*/  FADD.FTZ R0, R0, R7 ;  /* 0x0000000700007221 */ /* 0x000fce0000010000 */
.L_x_521:
[----:B------:R-:W-:Y:S05]  /*6f70*/  BSYNC B0 ;  /* 0x0000000000007941 */ /* 0x000fea0003800000 */
.L_x_520:
[----:B------:R-:W-:Y:S01]  /*6f80*/  BAR.SYNC.DEFER_BLOCKING 0x0 ;  /* 0x0000000000007b1d */ /* 0x000fe20000010000 */
[----:B------:R-:W-:-:S04]  /*6f90*/  ISETP.GT.AND P6, PT, R27, 0xf, PT ;  /* 0x0000000f1b00780c */ /* 0x000fc80003fc4270 */
[----:B------:R-:W-:Y:S01]  /*6fa0*/  P2R R2, PR, RZ, 0x40 ;  /* 0x00000040ff027803 */ /* 0x000fe20000000000 */
[----:B------:R-:W-:Y:S04]  /*6fb0*/  BSSY B0, `(.L_x_522) ;  /* 0x0000007000007945 */ /* 0x000fe80003800000 */
[----:B------:R-:W-:Y:S05]  /*6fc0*/  @P5 BRA `(.L_x_523) ;  /* 0x0000000000145947 */ /* 0x000fea0003800000 */
[----:B-1----:R-:W-:Y:S02]  /*6fd0*/  F2FP.F16.F32.PACK_AB R4, R33, R38 ;  /* 0x000000262104723e */ /* 0x002fe400000000ff */
[----:B------:R-:W-:Y:S02]  /*6fe0*/  F2FP.F16.F32.PACK_AB R5, R3, R36 ;  /* 0x000000240305723e */ /* 0x000fe400000000ff */
[----:B------:R-:W-:Y:S02]  /*6ff0*/  F2FP.F16.F32.PACK_AB R6, R35, R40 ;  /* 0x000000282306723e */ /* 0x000fe400000000ff */
[----:B------:R-:W-:-:S05]  /*7000*/  F2FP.F16.F32.PACK_AB R7, R0, R37 ;  /* 0x000000250007723e */ /* 0x000fca00000000ff */
[----:B------:R3:W-:Y:S02]  /*7010*/  STS.128 [R29+-0x300], R4 ;  /* 0xfffd00041d007388 */ /* 0x0007e40000000c00 */
.L_x_523:
[----:B------:R-:W-:Y:S05]  /*7020*/  BSYNC B0 ;  /* 0x0000000000007941 */ /* 0x000fea0003800000 */
.L_x_522:
[----:B------:R-:W-:Y:S01]  /*7030*/  BAR.SYNC.DEFER_BLOCKING 0x0 ;  /* 0x0000000000007b1d */ /* 0x000fe20000010000 */
[C---:B------:R-:W-:Y:S02]  /*7040*/  ISETP.GT.AND P6, PT, R27.reuse, 0x3f, PT ;  /* 0x0000003f1b00780c */ /* 0x040fe40003fc4270 */
[----:B------:R-:W-:-:S03]  /*7050*/  ISETP.GT.AND P5, PT, R27, 0x7, PT ;  /* 0x000000071b00780c */ /* 0x000fc60003fa4270 */
[----:B------:R-:W-:Y:S08]  /*7060*/  BSSY B0, `(.L_x_524) ;  /* 0x0000013000007945 */ /* 0x000ff00003800000 */
[----:B------:R-:W-:Y:S05]  /*7070*/  @P6 BRA `(.L_x_525) ;  /* 0x0000000000446947 */ /* 0x000fea0003800000 */
[----:B-1-3--:R-:W1:Y:S02]  /*7080*/  LDS.128 R4, [R29] ;  /* 0x000000001d047984 */ /* 0x00ae640000000c00 */
        /* <DEDUP_REMOVED lines=16> */
.L_x_525:
[----:B------:R-:W-:Y:S05]  /*7190*/  BSYNC B0 ;  /* 0x0000000000007941 */ /* 0x000fea0003800000 */
.L_x_524:
[----:B------:R-:W-:Y:S06]  /*71a0*/  BAR.SYNC.DEFER_BLOCKING 0x0 ;  /* 0x0000000000007b1d */ /* 0x000fec0000010000 */
[----:B------:R-:W-:Y:S04]  /*71b0*/  BSSY B0, `(.L_x_526) ;  /* 0x0000007000007945 */ /* 0x000fe80003800000 */
[----:B------:R-:W-:Y:S05]  /*71c0*/  @P4 BRA `(.L_x_527) ;  /* 0x0000000000144947 */ /* 0x000fea0003800000 */
[----:B-1-3--:R-:W-:Y:S02]  /*71d0*/  F2FP.F16.F32.PACK_AB R4, R33, R38 ;  /* 0x000000262104723e */ /* 0x00afe400000000ff */
[----:B------:R-:W-:Y:S02]  /*71e0*/  F2FP.F16.F32.PACK_AB R5, R3, R36 ;  /* 0x000000240305723e */ /* 0x000fe400000000ff */
[----:B------:R-:W-:Y:S02]  /*71f0*/  F2FP.F16.F32.PACK_AB R6, R35, R40 ;  /* 0x000000282306723e */ /* 0x000fe400000000ff */
[----:B------:R-:W-:-:S05]  /*7200*/  F2FP.F16.F32.PACK_AB R7, R0, R37 ;  /* 0x000000250007723e */ /* 0x000fca00000000ff */
[----:B------:R4:W-:Y:S02]  /*7210*/  STS.128 [R29+-0x180], R4 ;  /* 0xfffe80041d007388 */ /* 0x0009e40000000c00 */
.L_x_527:
[----:B------:R-:W-:Y:S05]  /*7220*/  BSYNC B0 ;  /* 0x0000000000007941 */ /* 0x000fea0003800000 */
.L_x_526:
[----:B------:R-:W-:Y:S06]  /*7230*/  BAR.SYNC.DEFER_BLOCKING 0x0 ;  /* 0x0000000000007b1d */ /* 0x000fec0000010000 */
[----:B------:R-:W-:Y:S04]  /*7240*/  BSSY B0, `(.L_x_528) ;  /* 0x0000013000007945 */ /* 0x000fe80003800000 */
[----:B------:R-:W-:Y:S05]  /*7250*/  @P1 BRA `(.L_x_529) ;  /* 0x0000000000441947 */ /* 0x000fea0003800000 */
[----:B-1-34-:R-:W1:Y:S02]  /*7260*/  LDS.128 R4, [R29] ;  /* 0x000000001d047984 */ /* 0x01ae640000000c00 */
        /* <DEDUP_REMOVED lines=16> */
.L_x_529:
[----:B------:R-:W-:Y:S05]  /*7370*/  BSYNC B0 ;  /* 0x0000000000007941 */ /* 0x000fea0003800000 */
.L_x_528:
[----:B------:R-:W-:Y:S06]  /*7380*/  BAR.SYNC.DEFER_BLOCKING 0x0 ;  /* 0x0000000000007b1d */ /* 0x000fec0000010000 */
[----:B------:R-:W-:Y:S04]  /*7390*/  BSSY B0, `(.L_x_530) ;  /* 0x0000007000007945 */ /* 0x000fe80003800000 */
[----:B------:R-:W-:Y:S05]  /*73a0*/  @P3 BRA `(.L_x_531) ;  /* 0x0000000000143947 */ /* 0x000fea0003800000 */
[----:B-1-34-:R-:W-:Y:S02]  /*73b0*/  F2FP.F16.F32.PACK_AB R4, R33, R38 ;  /* 0x000000262104723e */ /* 0x01afe400000000ff */
[----:B------:R-:W-:Y:S02]  /*73c0*/  F2FP.F16.F32.PACK_AB R5, R3, R36 ;  /* 0x000000240305723e */ /* 0x000fe400000000ff */
[----:B------:R-:W-:Y:S02]  /*73d0*/  F2FP.F16.F32.PACK_AB R6, R35, R40 ;  /* 0x000000282306723e */ /* 0x000fe400000000ff */
[----:B------:R-:W-:-:S05]  /*73e0*/  F2FP.F16.F32.PACK_AB R7, R0, R37 ;  /* 0x000000250007723e */ /* 0x000fca00000000ff */
[----:B------:R1:W-:Y:S02]  /*73f0*/  STS.128 [R29+-0xc0], R4 ;  /* 0xffff40041d007388 */ /* 0x0003e40000000c00 */
.L_x_531:
[----:B------:R-:W-:Y:S05]  /*7400*/  BSYNC B0 ;  /* 0x0000000000007941 */ /* 0x000fea0003800000 */
.L_x_530:
[----:B------:R-:W-:Y:S01]  /*7410*/  BAR.SYNC.DEFER_BLOCKING 0x0 ;  /* 0x0000000000007b1d */ /* 0x000fe20000010000 */
[----:B------:R-:W-:-:S05]  /*7420*/  ISETP.GT.AND P1, PT, R27, 0xf, PT ;  /* 0x0000000f1b00780c */ /* 0x000fca0003f24270 */
[----:B------:R-:W-:Y:S08]  /*7430*/  BSSY B0, `(.L_x_532) ;  /* 0x0000013000007945 */ /* 0x000ff00003800000 */
        /* <DEDUP_REMOVED lines=18> */
.L_x_533:
[----:B------:R-:W-:Y:S05]  /*7560*/  BSYNC B0 ;  /* 0x0000000000007941 */ /* 0x000fea0003800000 */
.L_x_532:
        /* <DEDUP_REMOVED lines=8> */
.L_x_535:
[----:B------:R-:W-:Y:S05]  /*75f0*/  BSYNC B0 ;  /* 0x0000000000007941 */ /* 0x000fea0003800000 */
.L_x_534:
[----:B------:R-:W-:Y:S06]  /*7600*/  BAR.SYNC.DEFER_BLOCKING 0x0 ;  /* 0x0000000000007b1d */ /* 0x000fec0000010000 */
[----:B------:R-:W-:Y:S04]  /*7610*/  BSSY B0, `(.L_x_536) ;  /* 0x0000013000007945 */ /* 0x000fe80003800000 */
[----:B------:R-:W-:Y:S05]  /*7620*/  @P5 BRA `(.L_x_537) ;  /* 0x0000000000445947 */ /* 0x000fea0003800000 */
[----:B01-34-:R-:W0:Y:S02]  /*7630*/  LDS.128 R28, [R29] ;  /* 0x000000001d1c7984 */ /* 0x01be240000000c00 */
[----:B0-----:R-:W-:Y:S02]  /*7640*/  HADD2.F32 R5, -RZ, R28.H0_H0 ;  /* 0x2000001cff057230 */ /* 0x001fe40000004100 */
[----:B------:R-:W-:Y:S02]  /*7650*/  HADD2.F32 R9, -RZ, R30.H0_H0 ;  /* 0x2000001eff097230 */ /* 0x000fe40000004100 */
[----:B------:R-:W-:Y:S02]  /*7660*/  HADD2.F32 R4, -RZ, R31.H0_H0 ;  /* 0x2000001fff047230 */ /* 0x000fe40000004100 */
[----:B------:R-:W-:Y:S01]  /*7670*/  FADD.FTZ R38, R38, R5 ;  /* 0x0000000526267221 */ /* 0x000fe20000010000 */
[----:B------:R-:W-:Y:S02]  /*7680*/  HADD2.F32 R28, -RZ, R28.H1_H1 ;  /* 0x3000001cff1c7230 */ /* 0x000fe40000004100 */
        /* <DEDUP_REMOVED lines=11> */
.L_x_537:
[----:B------:R-:W-:Y:S05]  /*7740*/  BSYNC B0 ;  /* 0x0000000000007941 */ /* 0x000fea0003800000 */
.L_x_536:
[----:B------:R-:W-:Y:S06]  /*7750*/  BAR.SYNC.DEFER_BLOCKING 0x0 ;  /* 0x0000000000007b1d */ /* 0x000fec0000010000 */
.L_x_518:
[----:B------:R-:W-:-:S04]  /*7760*/  IADD3 R27, R27, 0x7, RZ ;  /* 0x000000071b1b7810 */ /* 0x000fc80007ffe0ff */
[----:B------:R-:W-:-:S13]  /*7770*/  ISETP.GT.U32.OR P0, PT, R27, 0xe, P0 ;  /* 0x0000000e1b00780c */ /* 0x000fda0000704470 */
[----:B------:R-:W-:Y:S05]  /*7780*/  @P0 EXIT ;  /* 0x000000000000094d */ /* 0x000fea0003800000 */
[----:B------:R-:W5:Y:S02]  /*7790*/  LDC R2, c[0x0][0x308] ;  /* 0x0000c200ff027b82 */ /* 0x000f640000000800 */
[----:B-----5:R-:W-:-:S13]  /*77a0*/  ISETP.NE.AND P0, PT, R2, 0x2, PT ;  /* 0x000000020200780c */ /* 0x020fda0003f05270 */
[----:B------:R-:W-:Y:S05]  /*77b0*/  @!P0 BRA `(.L_x_538) ;  /* 0x0000000000308947 */ /* 0x000fea0003800000 */
[----:B-1-34-:R-:W1:Y:S01]  /*77c0*/  LDC.64 R4, c[0x0][0x210] ;  /* 0x00008400ff047b82 */ /* 0x01ae620000000a00 */
        /* <DEDUP_REMOVED lines=11> */
.L_x_538:
[----:B-1-34-:R-:W1:Y:S01]  /*7880*/  LDC.64 R4, c[0x0][0x300] ;  /* 0x0000c000ff047b82 */ /* 0x01ae620000000a00 */
[----:B------:R-:W-:Y:S01]  /*7890*/  IMAD R18, R109, 0x30, R18 ;  /* 0x000000306d127824 */ /* 0x000fe200078e0212 */
[----:B------:R-:W-:Y:S01]  /*78a0*/  ULDC.64 UR4, c[0x0][0x210] ;  /* 0x0000840000047ab9 */ /* 0x000fe20000000a00 */
[----:B-1----:R-:W3:Y:S02]  /*78b0*/  LDG.E R4, desc[UR36][R4.64] ;  /* 0x0000002404047981 */ /* 0x002ee4000c1e1900 */
[C---:B---3--:R-:W-:Y:S01]  /*78c0*/  FMUL.FTZ R33, R4.reuse, R33 ;  /* 0x0000002104217220 */ /* 0x048fe20000410000 */
        /* <DEDUP_REMOVED lines=8> */
[----:B------:R-:W3:Y:S01]  /*7950*/  F2I.S8.NTZ R36, R36 ;  /* 0x0000002400247305 */ /* 0x000ee20000202100 */
[----:B-1----:R-:W-:-:S07]  /*7960*/  PRMT R2, R33, 0x8880, RZ ;  /* 0x0000888021027816 */ /* 0x002fce00000000ff */
[----:B------:R-:W1:Y:S01]  /*7970*/  F2I.S8.NTZ R3, R3 ;  /* 0x0000000300037305 */ /* 0x000e620000202100 */
[----:B------:R-:W-:Y:S02]  /*7980*/  PRMT R2, R2, 0x7710, RZ ;  /* 0x0000771002027816 */ /* 0x000fe400000000ff */
[----:B---3--:R-:W-:-:S05]  /*7990*/  PRMT R5, R36, 0x8880, RZ ;  /* 0x0000888024057816 */ /* 0x008fca00000000ff */
[----:B------:R-:W3:Y:S01]  /*79a0*/  F2I.S8.NTZ R40, R40 ;  /* 0x0000002800287305 */ /* 0x000ee20000202100 */
[----:B------:R-:W-:-:S04]  /*79b0*/  LOP3.LUT R9, R2, 0xff, RZ, 0xc0, !PT ;  /* 0x000000ff02097812 */ /* 0x000fc800078ec0ff */
[----:B------:R-:W-:Y:S02]  /*79c0*/  SHF.L.U64.HI R8, R9, 0x8, RZ ;  /* 0x0000000809087819 */ /* 0x000fe400000102ff */
[----:B-1----:R-:W-:Y:S01]  /*79d0*/  PRMT R6, R3, 0x8880, RZ ;  /* 0x0000888003067816 */ /* 0x002fe200000000ff */
[----:B------:R-:W1:Y:S01]  /*79e0*/  F2I.S8.NTZ R38, R38 ;  /* 0x0000002600267305 */ /* 0x000e620000202100 */
[----:B------:R-:W-:Y:S02]  /*79f0*/  PRMT R3, R5, 0x7710, RZ ;  /* 0x0000771005037816 */ /* 0x000fe400000000ff */
[----:B------:R-:W-:Y:S02]  /*7a00*/  PRMT R4, R6, 0x7710, RZ ;  /* 0x0000771006047816 */ /* 0x000fe400000000ff */
[----:B------:R-:W-:Y:S02]  /*7a10*/  LOP3.LUT R7, R3, 0xff, RZ, 0xc0, !PT ;  /* 0x000000ff03077812 */ /* 0x000fe400078ec0ff */
[----:B------:R-:W-:Y:S01]  /*7a20*/  LOP3.LUT R6, R4, 0xff, RZ, 0xc0, !PT ;  /* 0x000000ff04067812 */ /* 0x000fe200078ec0ff */
[----:B------:R-:W4:Y:S01]  /*7a30*/  F2I.S8.NTZ R35, R35 ;  /* 0x0000002300237305 */ /* 0x000f220000202100 */
[----:B---3--:R-:W-:-:S02]  /*7a40*/  PRMT R2, R40, 0x8880, RZ ;  /* 0x0000888028027816 */ /* 0x008fc400000000ff */
[C---:B------:R-:W-:Y:S01]  /*7a50*/  SHF.L.U64.HI R3, R7.reuse, 0x10, RZ ;  /* 0x0000001007037819 */ /* 0x040fe200000102ff */
[----:B------:R-:W-:Y:S01]  /*7a60*/  IMAD.U32 R7, R7, 0x10000, RZ ;  /* 0x0001000007077824 */ /* 0x000fe200078e00ff */
[----:B------:R-:W-:Y:S02]  /*7a70*/  SHF.L.U64.HI R4, R6, 0x18, RZ ;  /* 0x0000001806047819 */ /* 0x000fe400000102ff */
[----:B-1----:R-:W-:Y:S01]  /*7a80*/  PRMT R38, R38, 0x8880, RZ ;  /* 0x0000888026267816 */ /* 0x002fe200000000ff */
[----:B------:R-:W1:Y:S01]  /*7a90*/  F2I.S8.NTZ R37, R37 ;  /* 0x0000002500257305 */ /* 0x000e620000202100 */
[----:B------:R-:W-:Y:S02]  /*7aa0*/  PRMT R2, R2, 0x7710, RZ ;  /* 0x0000771002027816 */ /* 0x000fe400000000ff */
[----:B------:R-:W-:Y:S02]  /*7ab0*/  LOP3.LUT R4, R4, R3, R8, 0xfe, !PT ;  /* 0x0000000304047212 */ /* 0x000fe400078efe08 */
[----:B------:R-:W-:-:S02]  /*7ac0*/  LOP3.LUT R3, R2, 0xff, RZ, 0xc0, !PT ;  /* 0x000000ff02037812 */ /* 0x000fc400078ec0ff */
[----:B----4-:R-:W-:Y:S01]  /*7ad0*/  PRMT R35, R35, 0x8880, RZ ;  /* 0x0000888023237816 */ /* 0x010fe200000000ff */
[----:B------:R3:W4:Y:S01]  /*7ae0*/  F2I.S8.NTZ R5, R0 ;  /* 0x0000000000057305 */ /* 0x0007220000202100 */
[----:B------:R-:W-:Y:S02]  /*7af0*/  LOP3.LUT R3, R3, 0xffffff00, R4, 0xf8, !PT ;  /* 0xffffff0003037812 */ /* 0x000fe400078ef804 */
[----:B------:R-:W-:Y:S02]  /*7b00*/  PRMT R2, R35, 0x7710, RZ ;  /* 0x0000771023027816 */ /* 0x000fe400000000ff */
[----:B------:R-:W-:Y:S02]  /*7b10*/  IADD3 R4, P0, R18, UR4, RZ ;  /* 0x0000000412047c10 */ /* 0x000fe4000ff1e0ff */
[----:B-1----:R-:W-:Y:S02]  /*7b20*/  PRMT R37, R37, 0x8880, RZ ;  /* 0x0000888025257816 */ /* 0x002fe400000000ff */
[----:B---3--:R-:W-:-:S02]  /*7b30*/  PRMT R0, R38, 0x7710, RZ ;  /* 0x0000771026007816 */ /* 0x008fc400000000ff */
[----:B------:R-:W-:Y:S02]  /*7b40*/  PRMT R2, R2, 0x7604, RZ ;  /* 0x0000760402027816 */ /* 0x000fe400000000ff */
[----:B------:R-:W-:Y:S02]  /*7b50*/  PRMT R8, R0, 0x6540, R9 ;  /* 0x0000654000087816 */ /* 0x000fe40000000009 */
[----:B------:R-:W-:Y:S02]  /*7b60*/  PRMT R0, R37, 0x7710, RZ ;  /* 0x0000771025007816 */ /* 0x000fe400000000ff */
[----:B------:R-:W-:Y:S02]  /*7b70*/  LOP3.LUT R3, R2, 0xffff00ff, R3, 0xf8, !PT ;  /* 0xffff00ff02037812 */ /* 0x000fe400078ef803 */
[----:B------:R-:W-:Y:S02]  /*7b80*/  PRMT R0, R0, 0x7054, RZ ;  /* 0x0000705400007816 */ /* 0x000fe400000000ff */
[----:B----4-:R-:W-:-:S02]  /*7b90*/  PRMT R5, R5, 0x8880, RZ ;  /* 0x0000888005057816 */ /* 0x010fc400000000ff */
[----:B------:R-:W-:Y:S02]  /*7ba0*/  LOP3.LUT R3, R0, 0xff00ffff, R3, 0xf8, !PT ;  /* 0xff00ffff00037812 */ /* 0x000fe400078ef803 */
[----:B------:R-:W-:Y:S02]  /*7bb0*/  LOP3.LUT R7, R7, 0xff00ffff, R8, 0xf8, !PT ;  /* 0xff00ffff07077812 */ /* 0x000fe400078ef808 */
[----:B------:R-:W-:Y:S02]  /*7bc0*/  PRMT R0, R5, 0x7710, RZ ;  /* 0x0000771005007816 */ /* 0x000fe400000000ff */
[----:B------:R-:W-:Y:S02]  /*7bd0*/  PRMT R2, R7, 0x4210, R6 ;  /* 0x0000421007027816 */ /* 0x000fe40000000006 */
[----:B------:R-:W-:Y:S02]  /*7be0*/  LEA.HI.X.SX32 R5, R18, UR5, 0x1, P0 ;  /* 0x0000000512057c11 */ /* 0x000fe400080f0eff */
[----:B------:R-:W-:-:S05]  /*7bf0*/  PRMT R3, R3, 0x4210, R0 ;  /* 0x0000421003037816 */ /* 0x000fca0000000000 */
[----:B------:R-:W-:Y:S01]  /*7c00*/  STG.E.64 desc[UR36][R4.64], R2 ;  /* 0x0000000204007986 */ /* 0x000fe2000c101b24 */
[----:B------:R-:W-:Y:S05]  /*7c10*/  EXIT ;  /* 0x000000000000794d */ /* 0x000fea0003800000 */
.L_x_436:
[----:B------:R-:W-:Y:S01]  /*7c20*/  HFMA2.MMA R12, -RZ, RZ, 0, 9.5367431640625e-07 ;  /* 0x00000010ff0c7435 */ /* 0x000fe200000001ff */
[----:B------:R-:W-:Y:S01]  /*7c30*/  MOV R11, 0x1f ;  /* 0x0000001f000b7802 */ /* 0x000fe20000000f00 */
[----:B------:R-:W-:-:S09]  /*7c40*/  IMAD.MOV.U32 R15, RZ, RZ, -0x1 ;  /* 0xffffffffff0f7424 */ /* 0x000fd200078e00ff */
[----:B-12--5:R-:W-:Y:S05]  /*7c50*/  WARPSYNC.COLLECTIVE R15, `(.L_x_539) ;  /* 0x000000000f087348 */ /* 0x026fea0003c00000 */
[----:B------:R0:W3:Y:S02]  /*7c60*/  SHFL.BFLY P6, R14, R13, R12, R11 ;  /* 0x0c00000c0d0e7389 */ /* 0x0000e400000c000b */
[----:B0123-5:R-:W-:Y:S01]  /*7c70*/  ENDCOLLECTIVE ;  /* 0x000000000000791b */ /* 0x02ffe20003800000 */
.L_x_539:
[----:B------:R-:W-:Y:S01]  /*7c80*/  HFMA2.MMA R12, -RZ, RZ, 0, 4.76837158203125e-07 ;  /* 0x00000008ff0c7435 */ /* 0x000fe200000001ff */
[----:B------:R-:W-:-:S05]  /*7c90*/  FADD.FTZ R0, R13, R14 ;  /* 0x0000000e0d007221 */ /* 0x000fca0000010000 */
[----:B------:R-:W-:-:S07]  /*7ca0*/  MOV R13, R0 ;  /* 0x00000000000d7202 */ /* 0x000fce0000000f00 */
[----:B------:R-:W-:Y:S05]  /*7cb0*/  WARPSYNC.COLLECTIVE R15, `(.L_x_540) ;  /* 0x000000000f087348 */ /* 0x000fea0003c00000 */
[----:B------:R0:W1:Y:S02]  /*7cc0*/  SHFL.BFLY P6, R14, R13, R12, R11 ;  /* 0x0c00000c0d0e7389 */ /* 0x00006400000c000b */
[----:B01----:R-:W-:Y:S01]  /*7cd0*/  ENDCOLLECTIVE ;  /* 0x000000000000791b */ /* 0x003fe20003800000 */
.L_x_540:
[----:B------:R-:W-:Y:S01]  /*7ce0*/  MOV R12, 0x4 ;  /* 0x00000004000c7802 */ /* 0x000fe20000000f00 */
[----:B------:R-:W-:-:S04]  /*7cf0*/  FADD.FTZ R3, R0, R14 ;  /* 0x0000000e00037221 */ /* 0x000fc80000010000 */
[----:B------:R-:W-:-:S07]  /*7d00*/  IMAD.MOV.U32 R13, RZ, RZ, R3 ;  /* 0x000000ffff0d7224 */ /* 0x000fce00078e0003 */
[----:B------:R-:W-:Y:S05]  /*7d10*/  WARPSYNC.COLLECTIVE R15, `(.L_x_541) ;  /* 0x000000000f087348 */ /* 0x000fea0003c00000 */
[----:B------:R0:W1:Y:S02]  /*7d20*/  SHFL.BFLY P6, R14, R13, R12, R11 ;  /* 0x0c00000c0d0e7389 */ /* 0x00006400000c000b */
[----:B01----:R-:W-:Y:S01]  /*7d30*/  ENDCOLLECTIVE ;  /* 0x000000000000791b */ /* 0x003fe20003800000 */
.L_x_541:
[----:B------:R-:W-:Y:S02]  /*7d40*/  IMAD.MOV.U32 R12, RZ, RZ, 0x2 ;  /* 0x00000002ff0c7424 */ /* 0x000fe400078e00ff */
[----:B------:R-:W-:-:S05]  /*7d50*/  FADD.FTZ R4, R3, R14 ;  /* 0x0000000e03047221 */ /* 0x000fca0000010000 */
[----:B------:R-:W-:-:S07]  /*7d60*/  MOV R13, R4 ;  /* 0x00000004000d7202 */ /* 0x000fce0000000f00 */
[----:B------:R-:W-:Y:S05]  /*7d70*/  WARPSYNC.COLLECTIVE R15, `(.L_x_542) ;  /* 0x000000000f087348 */ /* 0x000fea0003c00000 */
[----:B------:R0:W1:Y:S02]  /*7d80*/  SHFL.BFLY P6, R14, R13, R12, R11 ;  /* 0x0c00000c0d0e7389 */ /* 0x00006400000c000b */
[----:B01----:R-:W-:Y:S01]  /*7d90*/  ENDCOLLECTIVE ;  /* 0x000000000000791b */ /* 0x003fe20003800000 */
.L_x_542:
[----:B------:R-:W-:Y:S01]  /*7da0*/  HFMA2.MMA R12, -RZ, RZ, 0, 5.9604644775390625e-08 ;  /* 0x00000001ff0c7435 */ /* 0x000fe200000001ff */
[----:B------:R-:W-:-:S05]  /*7db0*/  FADD.FTZ R5, R4, R14 ;  /* 0x0000000e04057221 */ /* 0x000fca0000010000 */
[----:B------:R-:W-:-:S07]  /*7dc0*/  MOV R13, R5 ;  /* 0x00000005000d7202 */ /* 0x000fce0000000f00 */
[----:B------:R-:W-:Y:S05]  /*7dd0*/  WARPSYNC.COLLECTIVE R15, `(.L_x_543) ;  /* 0x000000000f087348 */ /* 0x000fea0003c00000 */
[----:B------:R0:W1:Y:S02]  /*7de0*/  SHFL.BFLY P6, R14, R13, R12, R11 ;  /* 0x0c00000c0d0e7389 */ /* 0x00006400000c000b */
[----:B01----:R-:W-:Y:S01]  /*7df0*/  ENDCOLLECTIVE ;  /* 0x000000000000791b */ /* 0x003fe20003800000 */
.L_x_543:
[----:B------:R-:W-:Y:S05]  /*7e00*/  BRA `(.L_x_544) ;  /* 0xffffff9800fc7947 */ /* 0x000fea000383ffff */
.L_x_545:
        /* <DEDUP_REMOVED lines=15> */
.L_x_2842:


//--------------------- .text._ZN4mmha33masked_multihead_attention_kernelItLi48ELi64ELi2ELi8ELi128ELb1ELb0EEEv26Multihead_attention_paramsIT_XT5_EE --------------------------
	.section	.text._ZN4mmha33masked_multihead_attention_kernelItLi48ELi64ELi2ELi8ELi128ELb1ELb0EEEv26Multihead_attention_paramsIT_XT5_EE,"ax",@progbits
	.align	128
        .global         _ZN4mmha33masked_multihead_attention_kernelItLi48ELi64ELi2ELi8ELi128ELb1ELb0EEEv26Multihead_attention_paramsIT_XT5_EE
        .type           _ZN4mmha33masked_multihead_attention_kernelItLi48ELi64ELi2ELi8ELi128ELb1ELb0EEEv26Multihead_attention_paramsIT_XT5_EE,@function
        .size           _ZN4mmha33masked_multihead_attention_kernelItLi48ELi64ELi2ELi8ELi128ELb1ELb0EEEv26Multihead_attention_paramsIT_XT5_EE,(.L_x_2843 - _ZN4mmha33masked_multihead_attention_kernelItLi48ELi64ELi2ELi8ELi128ELb1ELb0EEEv26Multihead_attention_paramsIT_XT5_EE)
        .other          _ZN4mmha33masked_multihead_attention_kernelItLi48ELi64ELi2ELi8ELi128ELb1ELb0EEEv26Multihead_attention_paramsIT_XT5_EE,@"STO_CUDA_ENTRY STV_DEFAULT"
_ZN4mmha33masked_multihead_attention_kernelItLi48ELi64ELi2ELi8ELi128ELb1ELb0EEEv26Multihead_attention_paramsIT_XT5_EE:
.text._ZN4mmha33masked_multihead_attention_kernelItLi48ELi64ELi2ELi8ELi128ELb1ELb0EEEv26Multihead_attention_paramsIT_XT5_EE:
        /* <DEDUP_REMOVED lines=18> */
.L_x_546:
        /* <DEDUP_REMOVED lines=73> */
.L_x_548:
[----:B------:R-:W-:Y:S05]  /*05b0*/  BSYNC B0 ;  /* 0x0000000000007941 */ /* 0x000fea0003800000 */
.L_x_547:
        /* <DEDUP_REMOVED lines=127> */
[----:B------:R-:W-:Y:S01]  /*0db0*/  HFMA2.MMA R12, -RZ, RZ, 0, 5.9604644775390625e-08 ;  /* 0x00000001ff0c7435 */ /* 0x000fe200000001ff */
[----:B------:R-:W-:Y:S01]  /*0dc0*/  IMAD.U32 R6, RZ, RZ, UR4 ;  /* 0x00000004ff067e24 */ /* 0x000fe2000f8e00ff */
[----:B------:R-:W-:Y:S01]  /*0dd0*/  MOV R7, UR5 ;  /* 0x0000000500077c02 */ /* 0x000fe20008000f00 */
[----:B------:R-:W-:Y:S01]  /*0de0*/  IMAD.U32 R10, RZ, RZ, UR6 ;  /* 0x00000006ff0a7e24 */ /* 0x000fe2000f8e00ff */
[----:B------:R-:W-:Y:S01]  /*0df0*/  MOV R11, UR7 ;  /* 0x00000007000b7c02 */ /* 0x000fe20008000f00 */
[----:B------:R-:W-:-:S02]  /*0e00*/  IMAD.MOV.U32 R8, RZ, RZ, 0x53f ;  /* 0x0000053fff087424 */ /* 0x000fc400078e00ff */
[----:B0-----:R-:W-:-:S07]  /*0e10*/  IMAD.MOV.U32 R13, RZ, RZ, RZ ;  /* 0x000000ffff0d7224 */ /* 0x001fce00078e00ff */
[----:B------:R-:W-:-:S07]  /*0e20*/  LEPC R20, `(.L_x_551) ;  /* 0x000000001014794e */ /* 0x000fce0000000000 */
[----:B-1---5:R-:W-:Y:S05]  /*0e30*/  CALL.ABS.NOINC R14 ;  /* 0x000000000e007343 */ /* 0x022fea0003c00000 */
.L_x_551:
        /* <DEDUP_REMOVED lines=9> */
.L_x_552:
        /* <DEDUP_REMOVED lines=13> */
[----:B------:R-:W-:Y:S03]  /*0fa0*/  BSSY B1, `(.L_x_555) ;  /* 0x0000044000017945 */ /* 0x000fe60003800000 */
        /* <DEDUP_REMOVED lines=28> */
.L_x_556:
[C---:B------:R-:W-:Y:S01]  /*1170*/  LEA R13, R4.reuse, R31, 0x1 ;  /* 0x0000001f040d7211 */ /* 0x040fe200078e08ff */
[----:B------:R-:W-:Y:S01]  /*1180*/  IMAD R12, R4, 0x2, R0 ;  /* 0x00000002040c7824 */ /* 0x000fe200078e0200 */
[----:B------:R-:W-:Y:S01]  /*1190*/  ISETP.GE.AND P0, PT, R11, R4, PT ;  /* 0x000000040b00720c */ /* 0x000fe20003f06270 */
[----:B------:R-:W-:Y:S02]  /*11a0*/  BSSY B2, `(.L_x_558) ;  /* 0x0000020000027945 */ /* 0x000fe40003800000 */
[----:B------:R-:W-:Y:S04]  /*11b0*/  LDS.U16 R29, [R13] ;  /* 0x000000000d1d7984 */ /* 0x000fe80000000400 */
[----:B------:R-:W0:Y:S02]  /*11c0*/  LDS.U16 R0, [R12] ;  /* 0x000000000c007984 */ /* 0x000e240000000400 */
[----:B0-----:R-:W-:-:S04]  /*11d0*/  PRMT R29, R0, 0x5410, R29 ;  /* 0x00005410001d7816 */ /* 0x001fc8000000001d */
        /* <DEDUP_REMOVED lines=28> */
.L_x_559:
[----:B------:R-:W-:Y:S05]  /*13a0*/  BSYNC B2 ;  /* 0x0000000000027941 */ /* 0x000fea0003800000 */
.L_x_558:
[----:B------:R-:W-:Y:S01]  /*13b0*/  PRMT R0, R29, 0x7632, R0 ;  /* 0x000076321d007816 */ /* 0x000fe20000000000 */
[----:B------:R0:W-:Y:S04]  /*13c0*/  STS.U16 [R12], R29 ;  /* 0x0000001d0c007388 */ /* 0x0001e80000000400 */
[----:B------:R0:W-:Y:S02]  /*13d0*/  STS.U16 [R13], R0 ;  /* 0x000000000d007388 */ /* 0x0001e40000000400 */
.L_x_557:
[----:B------:R-:W-:Y:S05]  /*13e0*/  BSYNC B1 ;  /* 0x0000000000017941 */ /* 0x000fea0003800000 */
.L_x_555:
[----:B0-----:R-:W-:Y:S01]  /*13f0*/  PRMT R0, R32, 0x7632, R0 ;  /* 0x0000763220007816 */ /* 0x001fe20000000000 */
[----:B------:R1:W-:Y:S04]  /*1400*/  STS.U16 [R11+UR39], R32 ;  /* 0x000000200b007988 */ /* 0x0003e80008000427 */
[----:B------:R1:W-:Y:S02]  /*1410*/  STS.U16 [R31], R0 ;  /* 0x000000001f007388 */ /* 0x0003e40000000400 */
.L_x_554:
[----:B------:R-:W-:Y:S05]  /*1420*/  BSYNC B0 ;  /* 0x0000000000007941 */ /* 0x000fea0003800000 */
.L_x_553:
[----:B------:R-:W-:Y:S06]  /*1430*/  BAR.SYNC.DEFER_BLOCKING 0x0 ;  /* 0x0000000000007b1d */ /* 0x000fec0000010000 */
[----:B------:R-:W-:Y:S04]  /*1440*/  BSSY B0, `(.L_x_560) ;  /* 0x0000005000007945 */ /* 0x000fe80003800000 */
[----:B------:R-:W-:Y:S05]  /*1450*/  @!P6 BRA `(.L_x_561) ;  /* 0x00000000000ce947 */ /* 0x000fea0003800000 */
[----:B------:R-:W-:Y:S01]  /*1460*/  ISETP.NE.AND P0, PT, R25, RZ, PT ;  /* 0x000000ff1900720c */ /* 0x000fe20003f05270 */
[----:B01----:R2:W3:-:S12]  /*1470*/  LDS R32, [R9] ;  /* 0x0000000009207984 */ /* 0x0034d80000000800 */
[----:B------:R2:W4:Y:S02]  /*1480*/  @!P0 LDS R29, [R10] ;  /* 0x000000000a1d8984 */ /* 0x0005240000000800 */
.L_x_561:
[----:B------:R-:W-:Y:S05]  /*1490*/  BSYNC B0 ;  /* 0x0000000000007941 */ /* 0x000fea0003800000 */
.L_x_560:
[----:B------:R-:W-:Y:S06]  /*14a0*/  BAR.SYNC.DEFER_BLOCKING 0x0 ;  /* 0x0000000000007b1d */ /* 0x000fec0000010000 */
[----:B------:R-:W-:Y:S05]  /*14b0*/  BRA `(.L_x_550) ;  /* 0x0000000000d47947 */ /* 0x000fea0003800000 */
.L_x_549:
        /* <DEDUP_REMOVED lines=25> */
.L_x_562:
        /* <DEDUP_REMOVED lines=27> */
.L_x_563:
[----:B------:R-:W-:Y:S05]  /*1800*/  BSYNC B0 ;  /* 0x0000000000007941 */ /* 0x000fea0003800000 */
.L_x_550:
[----:B------:R-:W-:Y:S01]  /*1810*/  ISETP.GT.AND P0, PT, R18, 0x1f, PT ;  /* 0x0000001f1200780c */ /* 0x000fe20003f04270 */
[----:B------:R-:W-:Y:S01]  /*1820*/  BSSY B0, `(.L_x_564) ;  /* 0x0000026000007945 */ /* 0x000fe20003800000 */
[----:B------:R-:W-:-:S11]  /*1830*/  IMAD.MOV.U32 R14, RZ, RZ, RZ ;  /* 0x000000ffff0e7224 */ /* 0x000fd600078e00ff */
        /* <DEDUP_REMOVED lines=11> */
[----:B0-----:R-:W-:Y:S01]  /*18f0*/  LEA R3, R7, R0, 0x18 ;  /* 0x0000000007037211 */ /* 0x001fe200078ec0ff */
[----:B---34-:R-:W-:-:S06]  /*1900*/  HMUL2 R0, R32, R29 ;  /* 0x0000001d20007232 */ /* 0x018fcc0000000000 */
[----:B------:R-:W-:Y:S01]  /*1910*/  @!P1 IADD3 R6, R6, 0xa0, RZ ;  /* 0x000000a006069810 */ /* 0x000fe20007ffe0ff */
[C---:B------:R-:W-:Y:S02]  /*1920*/  IMAD R3, R18.reuse, 0x4, R3 ;  /* 0x0000000412037824 */ /* 0x040fe400078e0203 */
[--C-:B------:R-:W-:Y:S01]  /*1930*/  HADD2.F32 R13, -RZ, R0.reuse.H0_H0 ;  /* 0x20000000ff0d7230 */ /* 0x100fe20000004100 */
[----:B------:R-:W0:Y:S01]  /*1940*/  @!P0 LDC.64 R4, c[0x0][0x248] ;  /* 0x00009200ff048b82 */ /* 0x000e220000000a00 */
[----:B------:R-:W-:Y:S01]  /*1950*/  @!P1 LEA R7, R7, R6, 0x18 ;  /* 0x0000000607079211 */ /* 0x000fe200078ec0ff */
[----:B------:R1:W-:Y:S01]  /*1960*/  STS [R3], R32 ;  /* 0x0000002003007388 */ /* 0x0003e20000000800 */
[----:B------:R-:W-:Y:S02]  /*1970*/  HADD2.F32 R0, -RZ, R0.H1_H1 ;  /* 0x30000000ff007230 */ /* 0x000fe40000004100 */
[----:B------:R-:W-:-:S03]  /*1980*/  @!P1 LEA R7, R18, R7, 0x2 ;  /* 0x0000000712079211 */ /* 0x000fc600078e10ff */
[----:B------:R-:W-:Y:S02]  /*1990*/  FADD.FTZ R13, R13, R0 ;  /* 0x000000000d0d7221 */ /* 0x000fe40000010000 */
        /* <DEDUP_REMOVED lines=13> */
.L_x_688:
[----:B-1----:R-:W-:-:S07]  /*1a70*/  FADD.FTZ R14, R5, R14 ;  /* 0x0000000e050e7221 */ /* 0x002fce0000010000 */
.L_x_565:
[----:B------:R-:W-:Y:S05]  /*1a80*/  BSYNC B0 ;  /* 0x0000000000007941 */ /* 0x000fea0003800000 */
.L_x_564:
[----:B0-2---:R-:W0:Y:S01]  /*1a90*/  LDC R9, c[0x0][0x284] ;  /* 0x0000a100ff097b82 */ /* 0x005e220000000800 */
[----:B------:R-:W-:Y:S02]  /*1aa0*/  ISETP.NE.AND P0, PT, R18, RZ, PT ;  /* 0x000000ff1200720c */ /* 0x000fe40003f05270 */
[----:B------:R-:W-:Y:S01]  /*1ab0*/  MOV R77, 0xff7fffff ;  /* 0xff7fffff004d7802 */ /* 0x000fe20000000f00 */
[----:B0-----:R-:W-:-:S05]  /*1ac0*/  IMAD.MOV R3, RZ, RZ, -R9 ;  /* 0x000000ffff037224 */ /* 0x001fca00078e0a09 */
[----:B------:R-:W-:-:S05]  /*1ad0*/  VIADDMNMX R3, R3, UR40, RZ, !PT ;  /* 0x0000002803037c46 */ /* 0x000fca000f8001ff */
        /* <DEDUP_REMOVED lines=18> */
.L_x_567:
[----:B------:R-:W-:Y:S05]  /*1c00*/  WARPSYNC.ALL ;  /* 0x0000000000007948 */ /* 0x000fea0003800000 */
[----:B------:R-:W2:Y:S08]  /*1c10*/  S2UR UR6, SR_CgaCtaId ;  /* 0x00000000000679c3 */ /* 0x000eb00000008800 */
[----:B------:R-:W-:Y:S01]  /*1c20*/  BAR.SYNC.DEFER_BLOCKING 0x0 ;  /* 0x0000000000007b1d */ /* 0x000fe20000010000 */
[----:B-1----:R-:W-:-:S02]  /*1c30*/  LEA.HI R0, R18, R18, RZ, 0x1 ;  /* 0x0000001212007211 */ /* 0x002fc400078f08ff */
[----:B0-----:R-:W-:Y:S02]  /*1c40*/  MOV R6, UR41 ;  /* 0x0000002900067c02 */ /* 0x001fe40008000f00 */
[----:B------:R-:W-:Y:S01]  /*1c50*/  LOP3.LUT R5, R0, 0xfffffffe, RZ, 0xc0, !PT ;  /* 0xfffffffe00057812 */ /* 0x000fe200078ec0ff */
[----:B------:R-:W-:Y:S01]  /*1c60*/  UMOV UR4, 0x400 ;  /* 0x0000040000047882 */ /* 0x000fe20000000000 */
[----:B------:R-:W-:Y:S01]  /*1c70*/  IADD3 R6, R6, 0xf, -R3 ;  /* 0x0000000f06067810 */ /* 0x000fe20007ffe803 */
[----:B------:R-:W-:Y:S01]  /*1c80*/  UIADD3 UR5, UR4, 0x20, URZ ;  /* 0x0000002004057890 */ /* 0x000fe2000fffe03f */
[----:B------:R-:W-:Y:S01]  /*1c90*/  LEA.HI.SX32 R11, R0, R3, 0x1f ;  /* 0x00000003000b7211 */ /* 0x000fe200078ffaff */
[----:B------:R-:W-:Y:S01]  /*1ca0*/  IMAD.IADD R5, R18, 0x1, -R5 ;  /* 0x0000000112057824 */ /* 0x000fe200078e0a05 */
[----:B------:R-:W-:-:S04]  /*1cb0*/  SHF.R.S32.HI R7, RZ, 0x1f, R6 ;  /* 0x0000001fff077819 */ /* 0x000fc80000011406 */
[----:B------:R-:W-:-:S04]  /*1cc0*/  LEA.HI R7, R7, R6, RZ, 0x4 ;  /* 0x0000000607077211 */ /* 0x000fc800078f20ff */
[----:B------:R-:W-:Y:S01]  /*1cd0*/  LOP3.LUT R6, R7, 0xfffffff0, RZ, 0xc0, !PT ;  /* 0xfffffff007067812 */ /* 0x000fe200078ec0ff */
[----:B--2---:R-:W-:-:S04]  /*1ce0*/  ULEA UR5, UR6, UR5, 0x18 ;  /* 0x0000000506057291 */ /* 0x004fc8000f8ec03f */
[----:B------:R-:W-:Y:S02]  /*1cf0*/  IMAD.IADD R0, R6, 0x1, R3 ;  /* 0x0000000106007824 */ /* 0x000fe400078e0203 */
[----:B------:R-:W-:Y:S01]  /*1d00*/  LEA R4, R5, UR5, 0x3 ;  /* 0x0000000505047c11 */ /* 0x000fe2000f8e18ff */
[----:B------:R-:W-:Y:S02]  /*1d10*/  ULDC UR5, c[0x0][0x29c] ;  /* 0x0000a70000057ab9 */ /* 0x000fe40000000800 */
[----:B------:R-:W-:Y:S01]  /*1d20*/  ISETP.GE.AND P0, PT, R11, R0, PT ;  /* 0x000000000b00720c */ /* 0x000fe20003f06270 */
[----:B------:R-:W-:Y:S01]  /*1d30*/  UISETP.NE.AND UP0, UPT, UR5, URZ, UPT ;  /* 0x0000003f0500728c */ /* 0x000fe2000bf05270 */
[----:B------:R0:W1:Y:S02]  /*1d40*/  LDS.64 R56, [R4] ;  /* 0x0000000004387984 */ /* 0x0000640000000a00 */
        /* <DEDUP_REMOVED lines=22> */
.L_x_568:
[----:B------:R-:W-:Y:S01]  /*1eb0*/  ULDC UR5, c[0x0][0x29c] ;  /* 0x0000a70000057ab9 */ /* 0x000fe20000000800 */
[----:B------:R-:W-:Y:S01]  /*1ec0*/  ULDC UR10, c[0x0][0x2a0] ;  /* 0x0000a800000a7ab9 */ /* 0x000fe20000000800 */
[----:B------:R-:W-:Y:S01]  /*1ed0*/  ULDC.64 UR8, c[0x0][0x248] ;  /* 0x0000920000087ab9 */ /* 0x000fe20000000a00 */
[----:B------:R-:W-:Y:S01]  /*1ee0*/  ULDC.64 UR6, c[0x0][0x2b0] ;  /* 0x0000ac0000067ab9 */ /* 0x000fe20000000a00 */
[----:B------:R-:W-:Y:S01]  /*1ef0*/  ULDC.64 UR12, c[0x0][0x2c8] ;  /* 0x0000b200000c7ab9 */ /* 0x000fe20000000a00 */
[----:B------:R-:W-:Y:S01]  /*1f00*/  BSSY B0, `(.L_x_569) ;  /* 0x0000176000007945 */ /* 0x000fe20003800000 */
[----:B------:R-:W-:Y:S01]  /*1f10*/  SHF.L.U32 R8, R5, 0x2, RZ ;  /* 0x0000000205087819 */ /* 0x000fe200000006ff */
[----:B0--3--:R-:W-:Y:S02]  /*1f20*/  IMAD R4, R6, 0x30, RZ ;  /* 0x0000003006047824 */ /* 0x009fe400078e02ff */
[----:B------:R-:W-:Y:S05]  /*1f30*/  @P0 BRA `(.L_x_570) ;  /* 0x0000001400c80947 */ /* 0x000fea0003800000 */
        /* <DEDUP_REMOVED lines=10> */
[C---:B0-----:R-:W-:Y:S01]  /*1fe0*/  IMAD.WIDE R78, R25.reuse, 0x2, R78 ;  /* 0x00000002194e7825 */ /* 0x041fe200078e024e */
[----:B------:R-:W-:-:S03]  /*1ff0*/  IADD3 R25, R25, 0x8, RZ ;  /* 0x0000000819197810 */ /* 0x000fc60007ffe0ff */
[----:B-1----:R-:W-:Y:S02]  /*2000*/  VIADD R21, R21, UR4 ;  /* 0x0000000415157c36 */ /* 0x002fe40008000000 */
[----:B---3--:R-:W-:Y:S01]  /*2010*/  VIADD R7, R10, 0xffffffe ;  /* 0x0ffffffe0a077836 */ /* 0x008fe20000000000 */
[----:B------:R-:W-:-:S05]  /*2020*/  SHF.R.S32.HI R10, RZ, 0x1f, R76 ;  /* 0x0000001fff0a7819 */ /* 0x000fca000001144c */
[----:B------:R-:W0:Y:S02]  /*2030*/  F2I.FTZ.U32.TRUNC.NTZ R7, R7 ;  /* 0x0000000700077305 */ /* 0x000e24000021f000 */
[----:B0-----:R-:W-:-:S05]  /*2040*/  IADD3 R6, RZ, -R7, RZ ;  /* 0x80000007ff067210 */ /* 0x001fca0007ffe0ff */
[----:B------:R-:W-:Y:S02]  /*2050*/  IMAD R13, R6, R5, RZ ;  /* 0x00000005060d7224 */ /* 0x000fe400078e02ff */
[----:B------:R-:W-:-:S04]  /*2060*/  IMAD.MOV.U32 R6, RZ, RZ, RZ ;  /* 0x000000ffff067224 */ /* 0x000fc800078e00ff */
[----:B------:R-:W-:-:S04]  /*2070*/  IMAD.HI.U32 R6, R7, R13, R6 ;  /* 0x0000000d07067227 */ /* 0x000fc800078e0006 */
[----:B------:R-:W-:Y:S01]  /*2080*/  IMAD R7, R4, R9, R8 ;  /* 0x0000000904077224 */ /* 0x000fe200078e0208 */
[----:B------:R-:W-:Y:S01]  /*2090*/  MOV R8, R11 ;  /* 0x0000000b00087202 */ /* 0x000fe20000000f00 */
[----:B------:R-:W-:-:S03]  /*20a0*/  IMAD R9, R9, 0x30, RZ ;  /* 0x0000003009097824 */ /* 0x000fc600078e02ff */
[----:B------:R-:W-:-:S07]  /*20b0*/  SHF.R.S32.HI R20, RZ, 0x1f, R7 ;  /* 0x0000001fff147819 */ /* 0x000fce0000011407 */
.L_x_606:
[----:B01----:R-:W0:Y:S01]  /*20c0*/  LDC R11, c[0x0][0x284] ;  /* 0x0000a100ff0b7b82 */ /* 0x003e220000000800 */
[----:B------:R-:W-:-:S04]  /*20d0*/  ISETP.NE.U32.AND P0, PT, RZ, UR6, PT ;  /* 0x00000006ff007c0c */ /* 0x000fc8000bf05070 */
[----:B------:R-:W-:-:S13]  /*20e0*/  ISETP.NE.AND.EX P0, PT, RZ, UR7, PT, P0 ;  /* 0x00000007ff007c0c */ /* 0x000fda000bf05300 */
[----:B------:R-:W-:Y:S01]  /*20f0*/  @P0 SHF.R.S32.HI R14, RZ, 0x1f, R8 ;  /* 0x0000001fff0e0819 */ /* 0x000fe20000011408 */
[----:B0-----:R-:W-:-:S05]  /*2100*/  @P0 IMAD R13, R2, R11, RZ ;  /* 0x0000000b020d0224 */ /* 0x001fca00078e02ff */
[--C-:B------:R-:W-:Y:S02]  /*2110*/  @P0 SHF.R.S32.HI R15, RZ, 0x1f, R13.reuse ;  /* 0x0000001fff0f0819 */ /* 0x100fe4000001140d */
[----:B------:R-:W-:-:S04]  /*2120*/  @P0 IADD3 R12, P1, P3, R8, UR6, R13 ;  /* 0x00000006080c0c10 */ /* 0x000fc8000fb3e00d */
[----:B------:R-:W-:-:S06]  /*2130*/  @P0 IADD3.X R13, R14, UR7, R15, P1, P3 ;  /* 0x000000070e0d0c10 */ /* 0x000fcc0008fe640f */
[----:B------:R0:W3:Y:S01]  /*2140*/  @P0 LDG.E.U8 R13, desc[UR36][R12.64] ;  /* 0x000000240c0d0981 */ /* 0x0000e2000c1e1100 */
[----:B------:R-:W-:Y:S01]  /*2150*/  IABS R15, R8 ;  /* 0x00000008000f7213 */ /* 0x000fe20000000000 */
[----:B------:R-:W-:Y:S01]  /*2160*/  BSSY B1, `(.L_x_571) ;  /* 0x000002b000017945 */ /* 0x000fe20003800000 */
[----:B------:R-:W-:Y:S02]  /*2170*/  IABS R75, R11 ;  /* 0x0000000b004b7213 */ /* 0x000fe40000000000 */
[----:B------:R-:W-:Y:S01]  /*2180*/  ISETP.GE.AND P3, PT, R8, RZ, PT ;  /* 0x000000ff0800720c */ /* 0x000fe20003f66270 */
[----:B------:R-:W-:Y:S01]  /*2190*/  IMAD.HI.U32 R14, R6, R15, RZ ;  /* 0x0000000f060e7227 */ /* 0x000fe200078e00ff */
[----:B------:R-:W-:-:S03]  /*21a0*/  ISETP.NE.AND P4, PT, R11, RZ, PT ;  /* 0x000000ff0b00720c */ /* 0x000fc60003f85270 */
[----:B------:R-:W-:-:S04]  /*21b0*/  IMAD.MOV R14, RZ, RZ, -R14 ;  /* 0x000000ffff0e7224 */ /* 0x000fc800078e0a0e */
[----:B------:R-:W-:-:S05]  /*21c0*/  IMAD R14, R75, R14, R15 ;  /* 0x0000000e4b0e7224 */ /* 0x000fca00078e020f */
[----:B------:R-:W-:-:S13]  /*21d0*/  ISETP.GT.U32.AND P1, PT, R5, R14, PT ;  /* 0x0000000e0500720c */ /* 0x000fda0003f24070 */
[----:B------:R-:W-:-:S04]  /*21e0*/  @!P1 IADD3 R14, R14, -R75, RZ ;  /* 0x8000004b0e0e9210 */ /* 0x000fc80007ffe0ff */
[----:B------:R-:W-:-:S13]  /*21f0*/  ISETP.GT.U32.AND P1, PT, R5, R14, PT ;  /* 0x0000000e0500720c */ /* 0x000fda0003f24070 */
[----:B------:R-:W-:Y:S01]  /*2200*/  @!P1 IMAD.IADD R14, R14, 0x1, -R75 ;  /* 0x000000010e0e9824 */ /* 0x000fe200078e0a4b */
[----:B------:R-:W-:-:S04]  /*2210*/  ISETP.GE.AND P1, PT, R8, UR41, PT ;  /* 0x0000002908007c0c */ /* 0x000fc8000bf26270 */
[----:B0-----:R-:W-:-:S05]  /*2220*/  MOV R12, R14 ;  /* 0x0000000e000c7202 */ /* 0x001fca0000000f00 */
[----:B------:R-:W-:Y:S01]  /*2230*/  @!P3 IMAD.MOV R12, RZ, RZ, -R12 ;  /* 0x000000ffff0cb224 */ /* 0x000fe200078e0a0c */
[----:B------:R-:W-:Y:S02]  /*2240*/  @!P4 LOP3.LUT R12, RZ, R11, RZ, 0x33, !PT ;  /* 0x0000000bff0cc212 */ /* 0x000fe400078e33ff */
[----:B---3--:R-:W-:Y:S01]  /*2250*/  ISETP.NE.AND P0, PT, R13, RZ, P0 ;  /* 0x000000ff0d00720c */ /* 0x008fe20000705270 */
[----:B------:R-:W-:-:S12]  /*2260*/  @P1 BRA `(.L_x_572) ;  /* 0x0000000000681947 */ /* 0x000fd80003800000 */
[----:B------:R-:W-:Y:S01]  /*2270*/  SHF.L.U32 R13, R12, 0x3, RZ ;  /* 0x000000030c0d7819 */ /* 0x000fe200000006ff */
[----:B------:R-:W-:Y:S01]  /*2280*/  BSSY B2, `(.L_x_573) ;  /* 0x0000009000027945 */ /* 0x000fe20003800000 */
[----:B------:R-:W-:Y:S02]  /*2290*/  CS2R R58, SRZ ;  /* 0x00000000003a7805 */ /* 0x000fe4000001ff00 */
[----:B------:R-:W-:-:S13]  /*22a0*/  ISETP.GE.AND P3, PT, R13, R9, PT ;  /* 0x000000090d00720c */ /* 0x000fda0003f66270 */
[----:B------:R-:W-:Y:S05]  /*22b0*/  @P3 BRA `(.L_x_574) ;  /* 0x0000000000143947 */ /* 0x000fea0003800000 */
[----:B------:R-:W-:-:S04]  /*22c0*/  IADD3 R14, P2, R7, R13, RZ ;  /* 0x0000000d070e7210 */ /* 0x000fc80007f5e0ff */
[----:B------:R-:W-:Y:S02]  /*22d0*/  LEA.HI.X.SX32 R15, R13, R20, 0x1, P2 ;  /* 0x000000140d0f7211 */ /* 0x000fe400010f0eff */
[----:B------:R-:W-:-:S04]  /*22e0*/  LEA R58, P2, R14, UR8, 0x1 ;  /* 0x000000080e3a7c11 */ /* 0x000fc8000f8408ff */
[----:B------:R-:W-:-:S06]  /*22f0*/  LEA.HI.X R59, R14, UR9, R15, 0x1, P2 ;  /* 0x000000090e3b7c11 */ /* 0x000fcc00090f0c0f */
[----:B------:R-:W5:Y:S03]  /*2300*/  LDG.E.64 R58, desc[UR36][R58.64] ;  /* 0x000000243a3a7981 */ /* 0x000f66000c1e1b00 */
.L_x_574:
[----:B------:R-:W-:Y:S05]  /*2310*/  BSYNC B2 ;  /* 0x0000000000027941 */ /* 0x000fea0003800000 */
.L_x_573:
[----:B------:R-:W-:-:S06]  /*2320*/  UISETP.NE.AND UP0, UPT, UR5, URZ, UPT ;  /* 0x0000003f0500728c */ /* 0x000fcc000bf05270 */
[----:B------:R-:W-:-:S13]  /*2330*/  PLOP3.LUT P2, PT, PT, PT, UP0, 0x80, 0x0 ;  /* 0x000000000000781c */ /* 0x000fda0003f4f008 */
[----:B------:R-:W-:Y:S05]  /*2340*/  @P2 BRA `(.L_x_572) ;  /* 0x0000000000302947 */ /* 0x000fea0003800000 */
        /* <DEDUP_REMOVED lines=12> */
.L_x_572:
[----:B------:R-:W-:Y:S05]  /*2410*/  BSYNC B1 ;  /* 0x0000000000017941 */ /* 0x000fea0003800000 */
.L_x_571:
[----:B------:R-:W-:Y:S04]  /*2420*/  BSSY B1, `(.L_x_575) ;  /* 0x000001f000017945 */ /* 0x000fe80003800000 */
[----:B------:R-:W-:Y:S05]  /*2430*/  @P1 BRA `(.L_x_576) ;  /* 0x0000000000741947 */ /* 0x000fea0003800000 */
[----:B------:R-:W-:Y:S01]  /*2440*/  IMAD.IADD R13, R12, 0x1, R11 ;  /* 0x000000010c0d7824 */ /* 0x000fe200078e020b */
[----:B------:R-:W-:Y:S01]  /*2450*/  BSSY B2, `(.L_x_577) ;  /* 0x000000a000027945 */ /* 0x000fe20003800000 */
[----:B------:R-:W-:-:S03]  /*2460*/  CS2R R60, SRZ ;  /* 0x00000000003c7805 */ /* 0x000fc6000001ff00 */
[----:B------:R-:W-:-:S04]  /*2470*/  SHF.L.U32 R13, R13, 0x3, RZ ;  /* 0x000000030d0d7819 */ /* 0x000fc800000006ff */
[----:B------:R-:W-:-:S13]  /*2480*/  ISETP.GE.AND P3, PT, R13, R9, PT ;  /* 0x000000090d00720c */ /* 0x000fda0003f66270 */
[----:B------:R-:W-:Y:S05]  /*2490*/  @P3 BRA `(.L_x_578) ;  /* 0x0000000000143947 */ /* 0x000fea0003800000 */
[----:B------:R-:W-:-:S04]  /*24a0*/  IADD3 R14, P2, R7, R13, RZ ;  /* 0x0000000d070e7210 */ /* 0x000fc80007f5e0ff */
[----:B------:R-:W-:Y:S02]  /*24b0*/  LEA.HI.X.SX32 R15, R13, R20, 0x1, P2 ;  /* 0x000000140d0f7211 */ /* 0x000fe400010f0eff */
[----:B------:R-:W-:-:S04]  /*24c0*/  LEA R60, P2, R14, UR8, 0x1 ;  /* 0x000000080e3c7c11 */ /* 0x000fc8000f8408ff */
[----:B------:R-:W-:-:S06]  /*24d0*/  LEA.HI.X R61, R14, UR9, R15, 0x1, P2 ;  /* 0x000000090e3d7c11 */ /* 0x000fcc00090f0c0f */
[----:B------:R-:W5:Y:S03]  /*24e0*/  LDG.E.64 R60, desc[UR36][R60.64] ;  /* 0x000000243c3c7981 */ /* 0x000f66000c1e1b00 */
.L_x_578:
[----:B------:R-:W-:Y:S05]  /*24f0*/  BSYNC B2 ;  /* 0x0000000000027941 */ /* 0x000fea0003800000 */
.L_x_577:
[----:B------:R-:W-:-:S06]  /*2500*/  UISETP.NE.AND UP0, UPT, UR5, URZ, UPT ;  /* 0x0000003f0500728c */ /* 0x000fcc000bf05270 */
[----:B------:R-:W-:-:S13]  /*2510*/  PLOP3.LUT P2, PT, PT, PT, UP0, 0x80, 0x0 ;  /* 0x000000000000781c */ /* 0x000fda0003f4f008 */
[----:B------:R-:W-:Y:S05]  /*2520*/  @P2 BRA `(.L_x_576) ;  /* 0x0000000000382947 */ /* 0x000fea0003800000 */
[----:B------:R-:W-:Y:S01]  /*2530*/  ISETP.NE.AND P5, PT, R24, RZ, PT ;  /* 0x000000ff1800720c */ /* 0x000fe20003fa5270 */
[----:B0-----:R-:W0:-:S12]  /*2540*/  @!P3 LDC.64 R74, c[0x0][0x248] ;  /* 0x00009200ff4abb82 */ /* 0x001e180000000a00 */
[----:B------:R-:W1:Y:S02]  /*2550*/  @P5 LDC.64 R14, c[0x0][0x2e0] ;  /* 0x0000b800ff0e5b82 */ /* 0x000e640000000a00 */
[----:B-1----:R-:W-:-:S06]  /*2560*/  @P5 IMAD.WIDE R14, R25, 0x2, R14 ;  /* 0x00000002190e5825 */ /* 0x002fcc00078e020e */
        /* <DEDUP_REMOVED lines=10> */
.L_x_576:
[----:B------:R-:W-:Y:S05]  /*2610*/  BSYNC B1 ;  /* 0x0000000000017941 */ /* 0x000fea0003800000 */
.L_x_575:
[----:B------:R-:W-:Y:S04]  /*2620*/  BSSY B1, `(.L_x_579) ;  /* 0x000001f000017945 */ /* 0x000fe80003800000 */
[----:B------:R-:W-:Y:S05]  /*2630*/  @P1 BRA `(.L_x_580) ;  /* 0x0000000000741947 */ /* 0x000fea0003800000 */
[----:B------:R-:W-:Y:S01]  /*2640*/  IMAD R13, R11, 0x2, R12 ;  /* 0x000000020b0d7824 */ /* 0x000fe200078e020c */
        /* <DEDUP_REMOVED lines=10> */
.L_x_582:
[----:B------:R-:W-:Y:S05]  /*26f0*/  BSYNC B2 ;  /* 0x0000000000027941 */ /* 0x000fea0003800000 */
.L_x_581:
[----:B------:R-:W-:-:S06]  /*2700*/  UISETP.NE.AND UP0, UPT, UR5, URZ, UPT ;  /* 0x0000003f0500728c */ /* 0x000fcc000bf05270 */
[----:B------:R-:W-:-:S13]  /*2710*/  PLOP3.LUT P2, PT, PT, PT, UP0, 0x80, 0x0 ;  /* 0x000000000000781c */ /* 0x000fda0003f4f008 */
[----:B------:R-:W-:Y:S05]  /*2720*/  @P2 BRA `(.L_x_580) ;  /* 0x0000000000382947 */ /* 0x000fea0003800000 */
[----:B------:R-:W-:Y:S01]  /*2730*/  ISETP.NE.AND P5, PT, R24, RZ, PT ;  /* 0x000000ff1800720c */ /* 0x000fe20003fa5270 */
[----:B01----:R-:W0:-:S12]  /*2740*/  @!P3 LDC.64 R74, c[0x0][0x248] ;  /* 0x00009200ff4abb82 */ /* 0x003e180000000a00 */
        /* <DEDUP_REMOVED lines=12> */
.L_x_580:
[----:B------:R-:W-:Y:S05]  /*2810*/  BSYNC B1 ;  /* 0x0000000000017941 */ /* 0x000fea0003800000 */
.L_x_579:
[----:B------:R-:W-:Y:S04]  /*2820*/  BSSY B1, `(.L_x_583) ;  /* 0x0000020000017945 */ /* 0x000fe80003800000 */
[----:B------:R-:W-:Y:S05]  /*2830*/  @P1 BRA `(.L_x_584) ;  /* 0x0000000000781947 */ /* 0x000fea0003800000 */
[----:B------:R-:W-:Y:S01]  /*2840*/  IMAD R13, R11, 0x3, R12 ;  /* 0x000000030b0d7824 */ /* 0x000fe200078e020c */
[----:B------:R-:W-:Y:S01]  /*2850*/  BSSY B2, `(.L_x_585) ;  /* 0x000000a000027945 */ /* 0x000fe20003800000 */
[----:B------:R-:W-:Y:S02]  /*2860*/  CS2R R64, SRZ ;  /* 0x0000000000407805 */ /* 0x000fe4000001ff00 */
[----:B------:R-:W-:-:S05]  /*2870*/  IMAD.SHL.U32 R80, R13, 0x8, RZ ;  /* 0x000000080d507824 */ /* 0x000fca00078e00ff */
[----:B------:R-:W-:-:S13]  /*2880*/  ISETP.GE.AND P2, PT, R80, R9, PT ;  /* 0x000000095000720c */ /* 0x000fda0003f46270 */
[----:B------:R-:W-:Y:S05]  /*2890*/  @P2 BRA `(.L_x_586) ;  /* 0x0000000000142947 */ /* 0x000fea0003800000 */
[----:B------:R-:W-:-:S04]  /*28a0*/  IADD3 R13, P2, R7, R80, RZ ;  /* 0x00000050070d7210 */ /* 0x000fc80007f5e0ff */
[----:B------:R-:W-:Y:S02]  /*28b0*/  LEA.HI.X.SX32 R14, R80, R20, 0x1, P2 ;  /* 0x00000014500e7211 */ /* 0x000fe400010f0eff */
[----:B------:R-:W-:-:S04]  /*28c0*/  LEA R64, P2, R13, UR8, 0x1 ;  /* 0x000000080d407c11 */ /* 0x000fc8000f8408ff */
[----:B------:R-:W-:-:S06]  /*28d0*/  LEA.HI.X R65, R13, UR9, R14, 0x1, P2 ;  /* 0x000000090d417c11 */ /* 0x000fcc00090f0c0e */
[----:B------:R-:W5:Y:S03]  /*28e0*/  LDG.E.64 R64, desc[UR36][R64.64] ;  /* 0x0000002440407981 */ /* 0x000f66000c1e1b00 */
.L_x_586:
[----:B------:R-:W-:Y:S05]  /*28f0*/  BSYNC B2 ;  /* 0x0000000000027941 */ /* 0x000fea0003800000 */
.L_x_585:
[----:B------:R-:W-:-:S06]  /*2900*/  UISETP.NE.AND UP0, UPT, UR5, URZ, UPT ;  /* 0x0000003f0500728c */ /* 0x000fcc000bf05270 */
[----:B------:R-:W-:-:S13]  /*2910*/  PLOP3.LUT P2, PT, PT, PT, UP0, 0x80, 0x0 ;  /* 0x000000000000781c */ /* 0x000fda0003f4f008 */
[----:B------:R-:W-:Y:S05]  /*2920*/  @P2 BRA `(.L_x_584) ;  /* 0x00000000003c2947 */ /* 0x000fea0003800000 */
        /* <DEDUP_REMOVED lines=15> */
.L_x_584:
[----:B------:R-:W-:Y:S05]  /*2a20*/  BSYNC B1 ;  /* 0x0000000000017941 */ /* 0x000fea0003800000 */
.L_x_583:
[----:B------:R-:W-:Y:S04]  /*2a30*/  BSSY B1, `(.L_x_587) ;  /* 0x0000021000017945 */ /* 0x000fe80003800000 */
[----:B------:R-:W-:Y:S05]  /*2a40*/  @P1 BRA `(.L_x_588) ;  /* 0x00000000007c1947 */ /* 0x000fea0003800000 */
[----:B01-3--:R-:W-:Y:S01]  /*2a50*/  LEA R74, R11, R12, 0x2 ;  /* 0x0000000c0b4a7211 */ /* 0x00bfe200078e10ff */
[----:B------:R-:W-:Y:S01]  /*2a60*/  BSSY B2, `(.L_x_589) ;  /* 0x000000a000027945 */ /* 0x000fe20003800000 */
[----:B------:R-:W-:-:S03]  /*2a70*/  CS2R R66, SRZ ;  /* 0x0000000000427805 */ /* 0x000fc6000001ff00 */
        /* <DEDUP_REMOVED lines=8> */
.L_x_590:
[----:B------:R-:W-:Y:S05]  /*2b00*/  BSYNC B2 ;  /* 0x0000000000027941 */ /* 0x000fea0003800000 */
.L_x_589:
[----:B------:R-:W-:-:S06]  /*2b10*/  UISETP.NE.AND UP0, UPT, UR5, URZ, UPT ;  /* 0x0000003f0500728c */ /* 0x000fcc000bf05270 */
[----:B------:R-:W-:-:S13]  /*2b20*/  PLOP3.LUT P2, PT, PT, PT, UP0, 0x80, 0x0 ;  /* 0x000000000000781c */ /* 0x000fda0003f4f008 */
[----:B------:R-:W-:Y:S05]  /*2b30*/  @P2 BRA `(.L_x_588) ;  /* 0x0000000000402947 */ /* 0x000fea0003800000 */
        /* <DEDUP_REMOVED lines=16> */
.L_x_588:
[----:B------:R-:W-:Y:S05]  /*2c40*/  BSYNC B1 ;  /* 0x0000000000017941 */ /* 0x000fea0003800000 */
.L_x_587:
        /* <DEDUP_REMOVED lines=13> */
.L_x_594:
[----:B------:R-:W-:Y:S05]  /*2d20*/  BSYNC B2 ;  /* 0x0000000000027941 */ /* 0x000fea0003800000 */
.L_x_593:
        /* <DEDUP_REMOVED lines=18> */
.L_x_592:
[----:B------:R-:W-:Y:S05]  /*2e50*/  BSYNC B1 ;  /* 0x0000000000017941 */ /* 0x000fea0003800000 */
.L_x_591:
        /* <DEDUP_REMOVED lines=13> */
.L_x_598:
[----:B------:R-:W-:Y:S05]  /*2f30*/  BSYNC B2 ;  /* 0x0000000000027941 */ /* 0x000fea0003800000 */
.L_x_597:
        /* <DEDUP_REMOVED lines=8> */
[----:B----45:R-:W-:Y:S01]  /*2fc0*/  HFMA2.MMA R71, R71, 1, 1, R29 ;  /* 0x3c003c0047477835 */ /* 0x030fe2000000001d */
        /* <DEDUP_REMOVED lines=9> */
.L_x_596:
[----:B------:R-:W-:Y:S05]  /*3060*/  BSYNC B1 ;  /* 0x0000000000017941 */ /* 0x000fea0003800000 */
.L_x_595:
[----:B------:R-:W-:Y:S01]  /*3070*/  BSSY B1, `(.L_x_599) ;  /* 0x0000020000017945 */ /* 0x000fe20003800000 */
[----:B------:R-:W-:-:S03]  /*3080*/  IMAD R11, R11, 0x7, R12 ;  /* 0x000000070b0b7824 */ /* 0x000fc600078e020c */
[----:B------:R-:W-:Y:S05]  /*3090*/  @P1 BRA `(.L_x_600) ;  /* 0x0000000000741947 */ /* 0x000fea0003800000 */
[----:B------:R-:W-:Y:S01]  /*30a0*/  IMAD.SHL.U32 R13, R11, 0x8, RZ ;  /* 0x000000080b0d7824 */ /* 0x000fe200078e00ff */
[----:B------:R-:W-:Y:S01]  /*30b0*/  BSSY B2, `(.L_x_601) ;  /* 0x0000009000027945 */ /* 0x000fe20003800000 */
[----:B------:R-:W-:-:S03]  /*30c0*/  CS2R R72, SRZ ;  /* 0x0000000000487805 */ /* 0x000fc6000001ff00 */
[----:B------:R-:W-:-:S13]  /*30d0*/  ISETP.GE.AND P2, PT, R13, R9, PT ;  /* 0x000000090d00720c */ /* 0x000fda0003f46270 */
[----:B------:R-:W-:Y:S05]  /*30e0*/  @P2 BRA `(.L_x_602) ;  /* 0x0000000000142947 */ /* 0x000fea0003800000 */
[----:B------:R-:W-:-:S04]  /*30f0*/  IADD3 R11, P2, R7, R13, RZ ;  /* 0x0000000d070b7210 */ /* 0x000fc80007f5e0ff */
[----:B------:R-:W-:Y:S02]  /*3100*/  LEA.HI.X.SX32 R12, R13, R20, 0x1, P2 ;  /* 0x000000140d0c7211 */ /* 0x000fe400010f0eff */
[----:B------:R-:W-:-:S04]  /*3110*/  LEA R72, P2, R11, UR8, 0x1 ;  /* 0x000000080b487c11 */ /* 0x000fc8000f8408ff */
[----:B------:R-:W-:-:S06]  /*3120*/  LEA.HI.X R73, R11, UR9, R12, 0x1, P2 ;  /* 0x000000090b497c11 */ /* 0x000fcc00090f0c0c */
[----:B------:R-:W5:Y:S03]  /*3130*/  LDG.E.64 R72, desc[UR36][R72.64] ;  /* 0x0000002448487981 */ /* 0x000f66000c1e1b00 */
.L_x_602:
[----:B------:R-:W-:Y:S05]  /*3140*/  BSYNC B2 ;  /* 0x0000000000027941 */ /* 0x000fea0003800000 */
.L_x_601:
        /* <DEDUP_REMOVED lines=18> */
.L_x_600:
[----:B------:R-:W-:Y:S05]  /*3270*/  BSYNC B1 ;  /* 0x0000000000017941 */ /* 0x000fea0003800000 */
.L_x_599:
[----:B-----5:R-:W-:Y:S01]  /*3280*/  HMUL2 R11, R56, R58 ;  /* 0x0000003a380b7232 */ /* 0x020fe20000000000 */
[----:B------:R-:W-:Y:S01]  /*3290*/  HFMA2.MMA R12, R57, R59, -RZ ;  /* 0x0000003b390c7235 */ /* 0x000fe200001000ff */
[----:B------:R-:W-:Y:S01]  /*32a0*/  UMOV UR4, 0xffffffff ;  /* 0xffffffff00047882 */ /* 0x000fe20000000000 */
[----:B01-3--:R-:W-:-:S03]  /*32b0*/  LOP3.LUT R74, R18, 0x1, RZ, 0xc0, !PT ;  /* 0x00000001124a7812 */ /* 0x00bfc600078ec0ff */
        /* <DEDUP_REMOVED lines=20> */
.L_x_691:
        /* <DEDUP_REMOVED lines=34> */
.L_x_605:
[----:B------:R-:W-:Y:S05]  /*3620*/  BSYNC B1 ;  /* 0x0000000000017941 */ /* 0x000fea0003800000 */
.L_x_604:
[----:B------:R-:W-:-:S04]  /*3630*/  IADD3 R8, R8, 0x40, RZ ;  /* 0x0000004008087810 */ /* 0x000fc80007ffe0ff */
[----:B------:R-:W-:-:S13]  /*3640*/  ISETP.GE.AND P0, PT, R8, R0, PT ;  /* 0x000000000800720c */ /* 0x000fda0003f06270 */
[----:B------:R-:W-:Y:S05]  /*3650*/  @!P0 BRA `(.L_x_606) ;  /* 0xffffffe800988947 */ /* 0x000fea000383ffff */
.L_x_570:
[----:B------:R-:W-:Y:S05]  /*3660*/  BSYNC B0 ;  /* 0x0000000000007941 */ /* 0x000fea0003800000 */
.L_x_569:
        /* <DEDUP_REMOVED lines=10> */
.L_x_697:
        /* <DEDUP_REMOVED lines=47> */
.L_x_615:
        /* <DEDUP_REMOVED lines=15> */
.L_x_613:
[----:B------:R-:W1:Y:S02]  /*3af0*/  LDS R6, [R14] ;  /* 0x000000000e067984 */ /* 0x000e640000000800 */
[----:B-1----:R-:W-:-:S04]  /*3b00*/  FADD.FTZ R6, -R12, R6 ;  /* 0x000000060c067221 */ /* 0x002fc80000010100 */
[----:B------:R-:W-:-:S04]  /*3b10*/  FMUL.FTZ R6, R6, 1.4426950216293334961 ;  /* 0x3fb8aa3b06067820 */ /* 0x000fc80000410000 */
[----:B------:R0:W3:Y:S03]  /*3b20*/  MUFU.EX2 R11, R6 ;  /* 0x00000006000b7308 */ /* 0x0000e60000000800 */
.L_x_614:
[----:B------:R-:W-:Y:S05]  /*3b30*/  BSYNC B2 ;  /* 0x0000000000027941 */ /* 0x000fea0003800000 */
.L_x_612:
[----:B---3--:R3:W-:Y:S01]  /*3b40*/  STS [R14], R11 ;  /* 0x0000000b0e007388 */ /* 0x0087e20000000800 */
[----:B------:R-:W-:Y:S01]  /*3b50*/  FADD.FTZ R8, R11, R8 ;  /* 0x000000080b087221 */ /* 0x000fe20000010000 */
[----:B------:R-:W-:Y:S01]  /*3b60*/  VIADD R10, R10, 0x80 ;  /* 0x000000800a0a7836 */ /* 0x000fe20000000000 */
[----:B------:R-:W-:Y:S06]  /*3b70*/  @P3 BRA `(.L_x_615) ;  /* 0xfffffffc00a03947 */ /* 0x000fec000383ffff */
.L_x_611:
[----:B------:R-:W-:Y:S05]  /*3b80*/  BSYNC B1 ;  /* 0x0000000000017941 */ /* 0x000fea0003800000 */
.L_x_610:
        /* <DEDUP_REMOVED lines=8> */
.L_x_628:
        /* <DEDUP_REMOVED lines=13> */
.L_x_617:
[----:B------:R-:W1:Y:S02]  /*3ce0*/  LDS R5, [R14] ;  /* 0x000000000e057984 */ /* 0x000e640000000800 */
[----:B-1----:R-:W-:-:S04]  /*3cf0*/  FADD.FTZ R5, -R12, R5 ;  /* 0x000000050c057221 */ /* 0x002fc80000010100 */
[----:B------:R-:W-:-:S06]  /*3d00*/  FMUL.FTZ R5, R5, 1.4426950216293334961 ;  /* 0x3fb8aa3b05057820 */ /* 0x000fcc0000410000 */
[----:B------:R-:W0:Y:S02]  /*3d10*/  MUFU.EX2 R5, R5 ;  /* 0x0000000500057308 */ /* 0x000e240000000800 */
.L_x_618:
[----:B------:R-:W-:Y:S05]  /*3d20*/  BSYNC B1 ;  /* 0x0000000000017941 */ /* 0x000fea0003800000 */
.L_x_616:
        /* <DEDUP_REMOVED lines=8> */
.L_x_620:
[----:B0-----:R-:W1:Y:S02]  /*3db0*/  LDS R5, [R14+0x200] ;  /* 0x000200000e057984 */ /* 0x001e640000000800 */
[----:B-1----:R-:W-:-:S04]  /*3dc0*/  FADD.FTZ R5, -R12, R5 ;  /* 0x000000050c057221 */ /* 0x002fc80000010100 */
[----:B------:R-:W-:-:S06]  /*3dd0*/  FMUL.FTZ R5, R5, 1.4426950216293334961 ;  /* 0x3fb8aa3b05057820 */ /* 0x000fcc0000410000 */
[----:B------:R-:W0:Y:S02]  /*3de0*/  MUFU.EX2 R5, R5 ;  /* 0x0000000500057308 */ /* 0x000e240000000800 */
.L_x_621:
[----:B------:R-:W-:Y:S05]  /*3df0*/  BSYNC B1 ;  /* 0x0000000000017941 */ /* 0x000fea0003800000 */
.L_x_619:
        /* <DEDUP_REMOVED lines=8> */
.L_x_623:
[----:B0-----:R-:W1:Y:S02]  /*3e80*/  LDS R5, [R14+0x400] ;  /* 0x000400000e057984 */ /* 0x001e640000000800 */
[----:B-1----:R-:W-:-:S04]  /*3e90*/  FADD.FTZ R5, -R12, R5 ;  /* 0x000000050c057221 */ /* 0x002fc80000010100 */
[----:B------:R-:W-:-:S06]  /*3ea0*/  FMUL.FTZ R5, R5, 1.4426950216293334961 ;  /* 0x3fb8aa3b05057820 */ /* 0x000fcc0000410000 */
[----:B------:R-:W0:Y:S02]  /*3eb0*/  MUFU.EX2 R5, R5 ;  /* 0x0000000500057308 */ /* 0x000e240000000800 */
.L_x_624:
[----:B------:R-:W-:Y:S05]  /*3ec0*/  BSYNC B1 ;  /* 0x0000000000017941 */ /* 0x000fea0003800000 */
.L_x_622:
        /* <DEDUP_REMOVED lines=8> */
.L_x_626:
[----:B0-----:R-:W1:Y:S02]  /*3f50*/  LDS R5, [R14+0x600] ;  /* 0x000600000e057984 */ /* 0x001e640000000800 */
[----:B-1----:R-:W-:-:S04]  /*3f60*/  FADD.FTZ R5, -R12, R5 ;  /* 0x000000050c057221 */ /* 0x002fc80000010100 */
[----:B------:R-:W-:-:S06]  /*3f70*/  FMUL.FTZ R5, R5, 1.4426950216293334961 ;  /* 0x3fb8aa3b05057820 */ /* 0x000fcc0000410000 */
[----:B------:R-:W0:Y:S02]  /*3f80*/  MUFU.EX2 R5, R5 ;  /* 0x0000000500057308 */ /* 0x000e240000000800 */
.L_x_627:
[----:B------:R-:W-:Y:S05]  /*3f90*/  BSYNC B1 ;  /* 0x0000000000017941 */ /* 0x000fea0003800000 */
.L_x_625:
[----:B0-----:R0:W-:Y:S01]  /*3fa0*/  STS [R14+0x600], R5 ;  /* 0x000600050e007388 */ /* 0x0011e20000000800 */
[----:B------:R-:W-:Y:S01]  /*3fb0*/  FADD.FTZ R8, R8, R5 ;  /* 0x0000000508087221 */ /* 0x000fe20000010000 */
[----:B------:R-:W-:Y:S06]  /*3fc0*/  @!P3 BRA `(.L_x_628) ;  /* 0xfffffffc0010b947 */ /* 0x000fec000383ffff */
.L_x_609:
[----:B------:R-:W-:Y:S05]  /*3fd0*/  BSYNC B0 ;  /* 0x0000000000007941 */ /* 0x000fea0003800000 */
.L_x_608:
        /* <DEDUP_REMOVED lines=42> */
.L_x_629:
        /* <DEDUP_REMOVED lines=10> */
.L_x_635:
        /* <DEDUP_REMOVED lines=15> */
.L_x_634:
[----:B------:R-:W-:Y:S01]  /*4410*/  IADD3 R0, R0, 0x80, RZ ;  /* 0x0000008000007810 */ /* 0x000fe20007ffe0ff */
[----:B------:R-:W-:Y:S06]  /*4420*/  @P3 BRA `(.L_x_635) ;  /* 0xfffffffc00bc3947 */ /* 0x000fec000383ffff */
.L_x_633:
[----:B------:R-:W-:Y:S05]  /*4430*/  BSYNC B1 ;  /* 0x0000000000017941 */ /* 0x000fea0003800000 */
.L_x_632:
        /* <DEDUP_REMOVED lines=9> */
.L_x_636:
        /* <DEDUP_REMOVED lines=34> */
.L_x_631:
[----:B------:R-:W-:Y:S05]  /*46f0*/  BSYNC B0 ;  /* 0x0000000000007941 */ /* 0x000fea0003800000 */
.L_x_630:
[----:B------:R-:W3:Y:S01]  /*4700*/  S2R R19, SR_CTAID.X ;  /* 0x0000000000137919 */ /* 0x000ee20000002500 */
[----:B------:R-:W3:Y:S01]  /*4710*/  LDC R17, c[0x0][0x288] ;  /* 0x0000a200ff117b82 */ /* 0x000ee20000000800 */
[----:B------:R-:W-:Y:S01]  /*4720*/  SHF.R.S32.HI R5, RZ, 0x1f, R18 ;  /* 0x0000001fff057819 */ /* 0x000fe20000011412 */
[----:B------:R-:W-:Y:S01]  /*4730*/  USHF.R.S32.HI UR4, URZ, 0x1f, UR41 ;  /* 0x0000001f3f047899 */ /* 0x000fe20008011429 */
[----:B------:R-:W-:Y:S01]  /*4740*/  BSSY B0, `(.L_x_637) ;  /* 0x0000026000007945 */ /* 0x000fe20003800000 */
[----:B------:R-:W-:Y:S01]  /*4750*/  UMOV UR5, 0x400 ;  /* 0x0000040000057882 */ /* 0x000fe20000000000 */
[----:B-1----:R-:W-:Y:S01]  /*4760*/  LEA.HI R8, R5, R18, RZ, 0x3 ;  /* 0x0000001205087211 */ /* 0x002fe200078f18ff */
[----:B------:R-:W-:Y:S01]  /*4770*/  ULEA.HI UR4, UR4, UR41, URZ, 0x4 ;  /* 0x0000002904047291 */ /* 0x000fe2000f8f203f */
[----:B------:R-:W-:Y:S01]  /*4780*/  CS2R R30, SRZ ;  /* 0x00000000001e7805 */ /* 0x000fe2000001ff00 */
[----:B------:R-:W1:Y:S01]  /*4790*/  S2UR UR6, SR_CgaCtaId ;  /* 0x00000000000679c3 */ /* 0x000e620000008800 */
[----:B------:R-:W-:Y:S01]  /*47a0*/  LOP3.LUT R5, R8, 0xfffffff8, RZ, 0xc0, !PT ;  /* 0xfffffff808057812 */ /* 0x000fe200078ec0ff */
[----:B------:R-:W-:Y:S01]  /*47b0*/  ULOP3.LUT UR4, UR4, 0xfffffff0, URZ, 0xc0, !UPT ;  /* 0xfffffff004047892 */ /* 0x000fe2000f8ec03f */
[----:B------:R-:W-:Y:S01]  /*47c0*/  SHF.R.S32.HI R8, RZ, 0x3, R8 ;  /* 0x00000003ff087819 */ /* 0x000fe20000011408 */
[----:B------:R-:W-:Y:S01]  /*47d0*/  UIADD3 UR5, UR5, 0xa0, URZ ;  /* 0x000000a005057890 */ /* 0x000fe2000fffe03f */
[----:B----4-:R-:W-:Y:S01]  /*47e0*/  CS2R R28, SRZ ;  /* 0x00000000001c7805 */ /* 0x010fe2000001ff00 */
[----:B------:R-:W-:Y:S01]  /*47f0*/  IMAD.IADD R6, R18, 0x1, -R5 ;  /* 0x0000000112067824 */ /* 0x000fe200078e0a05 */
[----:B------:R-:W-:Y:S01]  /*4800*/  UIADD3 UR4, UR41, -UR4, URZ ;  /* 0x8000000429047290 */ /* 0x000fe2000fffe03f */
[----:B------:R-:W-:-:S03]  /*4810*/  ULDC UR7, c[0x0][0x284] ;  /* 0x0000a10000077ab9 */ /* 0x000fc60000000800 */
[C---:B------:R-:W-:Y:S02]  /*4820*/  ISETP.GT.OR P3, PT, R6.reuse, 0x5, P2 ;  /* 0x000000050600780c */ /* 0x040fe40001764670 */
[----:B------:R-:W-:Y:S02]  /*4830*/  SHF.L.U32 R25, R6, 0x3, RZ ;  /* 0x0000000306197819 */ /* 0x000fe400000006ff */
[C---:B------:R-:W-:Y:S02]  /*4840*/  ISETP.NE.OR P3, PT, R8.reuse, UR4, P3 ;  /* 0x0000000408007c0c */ /* 0x040fe40009f65670 */
[----:B------:R-:W-:Y:S01]  /*4850*/  ISETP.NE.AND P1, PT, R8, UR4, PT ;  /* 0x0000000408007c0c */ /* 0x000fe2000bf25270 */
[----:B------:R-:W-:Y:S01]  /*4860*/  IMAD R4, R4, UR7, R25 ;  /* 0x0000000704047c24 */ /* 0x000fe2000f8e0219 */
[----:B------:R-:W-:Y:S01]  /*4870*/  ISETP.GT.AND P0, PT, R6, 0x5, PT ;  /* 0x000000050600780c */ /* 0x000fe20003f04270 */
[----:B---3--:R-:W-:Y:S01]  /*4880*/  IMAD R2, R2, R17, R19 ;  /* 0x0000001102027224 */ /* 0x008fe200078e0213 */
[----:B-1----:R-:W-:-:S02]  /*4890*/  ULEA UR5, UR6, UR5, 0x18 ;  /* 0x0000000506057291 */ /* 0x002fc4000f8ec03f */
[----:B------:R-:W-:Y:S01]  /*48a0*/  SHF.R.S32.HI R14, RZ, 0x1f, R4 ;  /* 0x0000001fff0e7819 */ /* 0x000fe20000011404 */
[----:B0-----:R-:W-:-:S03]  /*48b0*/  IMAD R10, R2, 0x30, RZ ;  /* 0x00000030020a7824 */ /* 0x001fc600078e02ff */
[----:B------:R-:W-:Y:S01]  /*48c0*/  LEA R12, R6, UR5, 0x4 ;  /* 0x00000005060c7c11 */ /* 0x000fe2000f8e20ff */
[----:B------:R-:W-:-:S05]  /*48d0*/  IMAD R10, R10, UR7, R25 ;  /* 0x000000070a0a7c24 */ /* 0x000fca000f8e0219 */
[----:B-----5:R-:W-:Y:S01]  /*48e0*/  SHF.R.S32.HI R22, RZ, 0x1f, R10 ;  /* 0x0000001fff167819 */ /* 0x020fe2000001140a */
        /* <DEDUP_REMOVED lines=10> */
.L_x_639:
[----:B-----5:R0:W-:Y:S02]  /*4990*/  STS.128 [R12], R28 ;  /* 0x0000001c0c007388 */ /* 0x0201e40000000c00 */
.L_x_638:
[----:B------:R-:W-:Y:S05]  /*49a0*/  BSYNC B0 ;  /* 0x0000000000007941 */ /* 0x000fea0003800000 */
.L_x_637:
[----:B------:R-:W-:Y:S01]  /*49b0*/  BAR.SYNC.DEFER_BLOCKING 0x0 ;  /* 0x0000000000007b1d */ /* 0x000fe20000010000 */
[----:B------:R-:W-:Y:S01]  /*49c0*/  HFMA2.MMA R0, -RZ, RZ, 0, 0 ;  /* 0x00000000ff007435 */ /* 0x000fe200000001ff */
[----:B------:R-:W-:Y:S01]  /*49d0*/  IMAD.MOV.U32 R15, RZ, RZ, RZ ;  /* 0x000000ffff0f7224 */ /* 0x000fe200078e00ff */
[----:B------:R-:W-:Y:S01]  /*49e0*/  HFMA2.MMA R48, -RZ, RZ, 0, 0 ;  /* 0x00000000ff307435 */ /* 0x000fe200000001ff */
[----:B------:R-:W-:Y:S01]  /*49f0*/  MOV R50, RZ ;  /* 0x000000ff00327202 */ /* 0x000fe20000000f00 */
[----:B------:R-:W-:Y:S01]  /*4a00*/  IMAD.MOV.U32 R11, RZ, RZ, RZ ;  /* 0x000000ffff0b7224 */ /* 0x000fe200078e00ff */
[----:B------:R-:W-:Y:S01]  /*4a10*/  BSSY B0, `(.L_x_640) ;  /* 0x0000195000007945 */ /* 0x000fe20003800000 */
[----:B------:R-:W-:Y:S01]  /*4a20*/  IMAD.MOV.U32 R7, RZ, RZ, RZ ;  /* 0x000000ffff077224 */ /* 0x000fe200078e00ff */
[----:B------:R-:W-:Y:S01]  /*4a30*/  MOV R46, RZ ;  /* 0x000000ff002e7202 */ /* 0x000fe20000000f00 */
[----:B------:R-:W-:Y:S01]  /*4a40*/  IMAD.MOV.U32 R27, RZ, RZ, RZ ;  /* 0x000000ffff1b7224 */ /* 0x000fe200078e00ff */
[----:B------:R-:W-:Y:S06]  /*4a50*/  @P0 BRA `(.L_x_641) ;  /* 0x0000001800400947 */ /* 0x000fec0003800000 */
[----:B------:R-:W-:Y:S01]  /*4a60*/  IADD3 R26, R8, R3, RZ ;  /* 0x00000003081a7210 */ /* 0x000fe20007ffe0ff */
[----:B------:R-:W-:Y:S01]  /*4a70*/  IMAD.U32 R49, RZ, RZ, UR7 ;  /* 0x00000007ff317e24 */ /* 0x000fe2000f8e00ff */
[----:B------:R-:W-:Y:S01]  /*4a80*/  ULDC.64 UR4, c[0x0][0x250] ;  /* 0x0000940000047ab9 */ /* 0x000fe20000000a00 */
[----:B------:R-:W-:Y:S01]  /*4a90*/  BSSY B1, `(.L_x_642) ;  /* 0x00000a1000017945 */ /* 0x000fe20003800000 */
[----:B------:R-:W-:Y:S01]  /*4aa0*/  MOV R52, UR4 ;  /* 0x0000000400347c02 */ /* 0x000fe20008000f00 */
[----:B------:R-:W-:Y:S01]  /*4ab0*/  IMAD R5, R26, 0x30, RZ ;  /* 0x000000301a057824 */ /* 0x000fe200078e02ff */
[----:B------:R-:W-:Y:S01]  /*4ac0*/  VIMNMX R49, R49, UR41, PT ;  /* 0x0000002931317c48 */ /* 0x000fe2000bfe0100 */
[----:B------:R-:W-:Y:S01]  /*4ad0*/  IMAD.U32 R53, RZ, RZ, UR5 ;  /* 0x00000005ff357e24 */ /* 0x000fe2000f8e00ff */
[----:B------:R-:W-:Y:S02]  /*4ae0*/  LEA R47, R8, UR42, 0x1 ;  /* 0x0000002a082f7c11 */ /* 0x000fe4000f8e08ff */
[----:B------:R-:W-:-:S02]  /*4af0*/  SHF.R.S32.HI R9, RZ, 0x1f, R5 ;  /* 0x0000001fff097819 */ /* 0x000fc40000011405 */
[----:B------:R-:W-:-:S04]  /*4b00*/  IADD3 R0, P3, R10, R5, RZ ;  /* 0x000000050a007210 */ /* 0x000fc80007f7e0ff */
[----:B--2---:R-:W-:Y:S02]  /*4b10*/  IADD3.X R13, R22, R9, RZ, P3, !PT ;  /* 0x00000009160d7210 */ /* 0x004fe40001ffe4ff */
[----:B------:R-:W-:Y:S02]  /*4b20*/  ISETP.GE.AND P3, PT, R26, R49, PT ;  /* 0x000000311a00720c */ /* 0x000fe40003f66270 */
[----:B------:R-:W-:-:S04]  /*4b30*/  LEA R20, P4, R0, R52, 0x1 ;  /* 0x0000003400147211 */ /* 0x000fc800078808ff */
[----:B------:R-:W-:Y:S01]  /*4b40*/  LEA.HI.X R21, R0, R53, R13, 0x1, P4 ;  /* 0x0000003500157211 */ /* 0x000fe200020f0c0d */
[----:B------:R-:W-:-:S06]  /*4b50*/  IMAD.MOV.U32 R0, RZ, RZ, RZ ;  /* 0x000000ffff007224 */ /* 0x000fcc00078e00ff */
[----:B------:R-:W-:Y:S05]  /*4b60*/  @P3 BRA `(.L_x_643) ;  /* 0x00000008004c3947 */ /* 0x000fea0003800000 */
[----:B------:R-:W-:Y:S01]  /*4b70*/  ULOP3.LUT UR5, URZ, UR7, URZ, 0x33, !UPT ;  /* 0x000000073f057292 */ /* 0x000fe2000f8e333f */
[----:B------:R-:W1:Y:S01]  /*4b80*/  LDC.64 R44, c[0x0][0x2e8] ;  /* 0x0000ba00ff2c7b82 */ /* 0x000e620000000a00 */
[----:B------:R-:W-:Y:S01]  /*4b90*/  UIADD3 UR4, -UR40, URZ, URZ ;  /* 0x0000003f28047290 */ /* 0x000fe2000fffe13f */
[----:B------:R-:W-:Y:S01]  /*4ba0*/  IADD3 R0, -R3, -0x2, -R8 ;  /* 0xfffffffe03007810 */ /* 0x000fe20007ffe908 */
[----:B------:R-:W-:Y:S01]  /*4bb0*/  IMAD R32, R16, R17, R19 ;  /* 0x0000001110207224 */ /* 0x000fe200078e0213 */
[----:B------:R-:W-:Y:S01]  /*4bc0*/  BSSY B2, `(.L_x_644) ;  /* 0x0000039000027945 */ /* 0x000fe20003800000 */
[----:B------:R-:W-:Y:S01]  /*4bd0*/  UISETP.LT.AND UP0, UPT, UR5, UR4, UPT ;  /* 0x000000040500728c */ /* 0x000fe2000bf01270 */
[----:B------:R-:W-:Y:S01]  /*4be0*/  HFMA2.MMA R27, -RZ, RZ, 0, 0 ;  /* 0x00000000ff1b7435 */ /* 0x000fe200000001ff */
[----:B------:R-:W-:Y:S01]  /*4bf0*/  IMAD R7, R32, 0x30, R25 ;  /* 0x0000003020077824 */ /* 0x000fe200078e0219 */
[----:B------:R-:W-:Y:S01]  /*4c00*/  HFMA2.MMA R15, -RZ, RZ, 0, 0 ;  /* 0x00000000ff0f7435 */ /* 0x000fe200000001ff */
[----:B------:R-:W-:Y:S01]  /*4c10*/  USEL UR4, UR5, UR4, !UP0 ;  /* 0x0000000405047287 */ /* 0x000fe2000c000000 */
[----:B------:R-:W-:Y:S01]  /*4c20*/  MOV R56, R26 ;  /* 0x0000001a00387202 */ /* 0x000fe20000000f00 */
[----:B------:R-:W-:Y:S01]  /*4c30*/  IMAD.MOV.U32 R46, RZ, RZ, RZ ;  /* 0x000000ffff2e7224 */ /* 0x000fe200078e00ff */
[----:B------:R-:W-:Y:S01]  /*4c40*/  MOV R11, RZ ;  /* 0x000000ff000b7202 */ /* 0x000fe20000000f00 */
[----:B------:R-:W-:-:S02]  /*4c50*/  IMAD.MOV.U32 R48, RZ, RZ, RZ ;  /* 0x000000ffff307224 */ /* 0x000fc400078e00ff */
[----:B------:R-:W-:Y:S02]  /*4c60*/  VIADD R51, R0, -UR4 ;  /* 0x8000000400337c36 */ /* 0x000fe40008000000 */
[----:B------:R-:W-:Y:S02]  /*4c70*/  IMAD.MOV.U32 R50, RZ, RZ, RZ ;  /* 0x000000ffff327224 */ /* 0x000fe400078e00ff */
[----:B------:R-:W-:Y:S01]  /*4c80*/  IMAD.MOV.U32 R0, RZ, RZ, RZ ;  /* 0x000000ffff007224 */ /* 0x000fe200078e00ff */
[----:B------:R-:W-:Y:S01]  /*4c90*/  LOP3.LUT P3, RZ, R51, 0x10, RZ, 0xc0, !PT ;  /* 0x0000001033ff7812 */ /* 0x000fe2000786c0ff */
[----:B-1----:R-:W-:Y:S01]  /*4ca0*/  IMAD.WIDE R44, R7, 0x2, R44 ;  /* 0x00000002072c7825 */ /* 0x002fe200078e022c */
[----:B------:R-:W-:-:S11]  /*4cb0*/  HFMA2.MMA R7, -RZ, RZ, 0, 0 ;  /* 0x00000000ff077435 */ /* 0x000fd600000001ff */
[----:B------:R-:W-:Y:S05]  /*4cc0*/  @P3 BRA `(.L_x_645) ;  /* 0x0000000000a03947 */ /* 0x000fea0003800000 */
[----:B------:R-:W-:Y:S01]  /*4cd0*/  IADD3 R5, P2, R4, R5, RZ ;  /* 0x0000000504057210 */ /* 0x000fe20007f5e0ff */
[----:B------:R-:W-:-:S03]  /*4ce0*/  ULDC UR4, c[0x0][0x29c] ;  /* 0x0000a70000047ab9 */ /* 0x000fc60000000800 */
[----:B------:R-:W-:Y:S02]  /*4cf0*/  IADD3.X R0, R14, R9, RZ, P2, !PT ;  /* 0x000000090e007210 */ /* 0x000fe400017fe4ff */
        /* <DEDUP_REMOVED lines=20> */
.L_x_646:
[--C-:B-----5:R-:W-:Y:S02]  /*4e40*/  HADD2.F32 R27, -RZ, R32.reuse.H0_H0 ;  /* 0x20000020ff1b7230 */ /* 0x120fe40000004100 */
        /* <DEDUP_REMOVED lines=12> */
[----:B------:R-:W-:Y:S01]  /*4f10*/  FFMA.FTZ R50, R0, R13, RZ ;  /* 0x0000000d00327223 */ /* 0x000fe200000100ff */
[----:B------:R-:W-:-:S02]  /*4f20*/  VIADD R56, R26, 0x10 ;  /* 0x000000101a387836 */ /* 0x000fc40000000000 */
[C---:B------:R-:W-:Y:S01]  /*4f30*/  FFMA.FTZ R15, R0.reuse, R15, RZ ;  /* 0x0000000f000f7223 */ /* 0x040fe200000100ff */
[----:B------:R-:W-:-:S07]  /*4f40*/  FFMA.FTZ R0, R0, R17, RZ ;  /* 0x0000001100007223 */ /* 0x000fce00000100ff */
.L_x_645:
[----:B------:R-:W-:Y:S05]  /*4f50*/  BSYNC B2 ;  /* 0x0000000000027941 */ /* 0x000fea0003800000 */
.L_x_644:
[----:B------:R-:W-:-:S13]  /*4f60*/  LOP3.LUT P3, RZ, R51, 0xfffffff0, RZ, 0xc0, !PT ;  /* 0xfffffff033ff7812 */ /* 0x000fda000786c0ff */
[----:B------:R-:W-:Y:S05]  /*4f70*/  @!P3 BRA `(.L_x_643) ;  /* 0x000000040048b947 */ /* 0x000fea0003800000 */
[----:B------:R-:W2:Y:S01]  /*4f80*/  LDC.64 R52, c[0x0][0x250] ;  /* 0x00009400ff347b82 */ /* 0x000ea20000000a00 */
[----:B------:R-:W-:Y:S02]  /*4f90*/  ULDC UR4, c[0x0][0x29c] ;  /* 0x0000a70000047ab9 */ /* 0x000fe40000000800 */
[----:B------:R-:W-:-:S06]  /*4fa0*/  UISETP.NE.AND UP0, UPT, UR4, URZ, UPT ;  /* 0x0000003f0400728c */ /* 0x000fcc000bf05270 */
[----:B------:R-:W-:-:S13]  /*4fb0*/  PLOP3.LUT P2, PT, PT, PT, UP0, 0x80, 0x0 ;  /* 0x000000000000781c */ /* 0x000fda0003f4f008 */
.L_x_649:
[----:B------:R-:W-:Y:S01]  /*4fc0*/  IMAD R5, R56, 0x30, RZ ;  /* 0x0000003038057824 */ /* 0x000fe200078e02ff */
[----:B------:R-:W-:-:S04]  /*4fd0*/  ISETP.NE.AND P5, PT, R24, RZ, PT ;  /* 0x000000ff1800720c */ /* 0x000fc80003fa5270 */
[----:B------:R-:W-:Y:S02]  /*4fe0*/  SHF.R.S32.HI R9, RZ, 0x1f, R5 ;  /* 0x0000001fff097819 */ /* 0x000fe40000011405 */
[-C--:B------:R-:W-:Y:S02]  /*4ff0*/  IADD3 R13, P3, R4, R5.reuse, RZ ;  /* 0x00000005040d7210 */ /* 0x080fe40007f7e0ff */
[----:B------:R-:W-:Y:S02]  /*5000*/  IADD3 R5, P4, R10, R5, RZ ;  /* 0x000000050a057210 */ /* 0x000fe40007f9e0ff */
[----:B-1----:R-:W-:Y:S02]  /*5010*/  IADD3.X R34, R14, R9, RZ, P3, !PT ;  /* 0x000000090e227210 */ /* 0x002fe40001ffe4ff */
[-C--:B--2---:R-:W-:Y:S01]  /*5020*/  LEA R58, P3, R13, R52.reuse, 0x1 ;  /* 0x000000340d3a7211 */ /* 0x084fe200078608ff */
[----:B------:R-:W-:Y:S01]  /*5030*/  IMAD.X R32, R22, 0x1, R9, P4 ;  /* 0x0000000116207824 */ /* 0x000fe200020e0609 */
[----:B------:R-:W-:-:S02]  /*5040*/  LEA R54, P4, R5, R52, 0x1 ;  /* 0x0000003405367211 */ /* 0x000fc400078808ff */
[-C--:B------:R-:W-:Y:S02]  /*5050*/  LEA.HI.X R59, R13, R53.reuse, R34, 0x1, P3 ;  /* 0x000000350d3b7211 */ /* 0x080fe400018f0c22 */
[----:B------:R-:W-:-:S03]  /*5060*/  LEA.HI.X R55, R5, R53, R32, 0x1, P4 ;  /* 0x0000003505377211 */ /* 0x000fc600020f0c20 */
[----:B------:R1:W5:Y:S01]  /*5070*/  LDG.E.128 R32, desc[UR36][R58.64] ;  /* 0x000000243a207981 */ /* 0x000362000c1e1d00 */
[----:B------:R-:W-:Y:S05]  /*5080*/  @P2 BRA `(.L_x_647) ;  /* 0x00000000002c2947 */ /* 0x000fea0003800000 */
[----:B------:R-:W2:Y:S04]  /*5090*/  @P5 LDG.E.128 R36, desc[UR36][R44.64] ;  /* 0x000000242c245981 */ /* 0x000ea8000c1e1d00 */
[----:B------:R-:W3:Y:S02]  /*50a0*/  LDS.128 R40, [R12] ;  /* 0x000000000c287984 */ /* 0x000ee40000000c00 */
[----:B---3-5:R-:W-:Y:S01]  /*50b0*/  HFMA2.MMA R32, R32, 1, 1, R40 ;  /* 0x3c003c0020207835 */ /* 0x028fe20000000028 */
        /* <DEDUP_REMOVED lines=8> */
.L_x_647:
[----:B------:R-:W-:Y:S01]  /*5140*/  IADD3 R5, R56, -R3, RZ ;  /* 0x8000000338057210 */ /* 0x000fe20007ffe0ff */
[----:B------:R1:W5:Y:S02]  /*5150*/  LDG.E.128 R36, desc[UR36][R58.64+0x600] ;  /* 0x000600243a247981 */ /* 0x000364000c1e1d00 */
[----:B-----5:R-:W-:Y:S01]  /*5160*/  HADD2.F32 R9, -RZ, R32.H1_H1 ;  /* 0x30000020ff097230 */ /* 0x020fe20000004100 */
[----:B------:R-:W-:Y:S01]  /*5170*/  LEA R17, R5, UR42, 0x1 ;  /* 0x0000002a05117c11 */ /* 0x000fe2000f8e08ff */
[--C-:B------:R-:W-:Y:S02]  /*5180*/  HADD2.F32 R42, -RZ, R34.reuse.H0_H0 ;  /* 0x20000022ff2a7230 */ /* 0x100fe40000004100 */
[----:B------:R-:W-:Y:S02]  /*5190*/  HADD2.F32 R13, -RZ, R34.H1_H1 ;  /* 0x30000022ff0d7230 */ /* 0x000fe40000004100 */
[----:B------:R-:W3:Y:S01]  /*51a0*/  LDS.U16 R5, [R17] ;  /* 0x0000000011057984 */ /* 0x000ee20000000400 */
[----:B--2---:R-:W-:-:S02]  /*51b0*/  HADD2.F32 R34, -RZ, R35.H0_H0 ;  /* 0x20000023ff227230 */ /* 0x004fc40000004100 */
[----:B------:R-:W-:Y:S02]  /*51c0*/  HADD2.F32 R35, -RZ, R35.H1_H1 ;  /* 0x30000023ff237230 */ /* 0x000fe40000004100 */
[----:B---3--:R-:W-:Y:S02]  /*51d0*/  HADD2.F32 R40, -RZ, R5.H0_H0 ;  /* 0x20000005ff287230 */ /* 0x008fe40000004100 */
[----:B------:R-:W-:Y:S02]  /*51e0*/  HADD2.F32 R5, -RZ, R32.H0_H0 ;  /* 0x20000020ff057230 */ /* 0x000fe40000004100 */
[--C-:B------:R-:W-:Y:S02]  /*51f0*/  HADD2.F32 R32, -RZ, R33.reuse.H0_H0 ;  /* 0x20000021ff207230 */ /* 0x100fe40000004100 */
[C---:B------:R-:W-:Y:S01]  /*5200*/  FFMA.FTZ R46, R40.reuse, R9, R46 ;  /* 0x00000009282e7223 */ /* 0x040fe2000001002e */
[----:B------:R-:W-:Y:S02]  /*5210*/  HADD2.F32 R33, -RZ, R33.H1_H1 ;  /* 0x30000021ff217230 */ /* 0x000fe40000004100 */
[C---:B------:R-:W-:Y:S01]  /*5220*/  FFMA.FTZ R51, R40.reuse, R5, R27 ;  /* 0x0000000528337223 */ /* 0x040fe2000001001b */
[C---:B------:R-:W-:Y:S01]  /*5230*/  FFMA.FTZ R60, R40.reuse, R42, R11 ;  /* 0x0000002a283c7223 */ /* 0x040fe2000001000b */
[C---:B-1----:R-:W-:Y:S01]  /*5240*/  FFMA.FTZ R58, R40.reuse, R32, R7 ;  /* 0x00000020283a7223 */ /* 0x042fe20000010007 */
        /* <DEDUP_REMOVED lines=16> */
.L_x_648:
        /* <DEDUP_REMOVED lines=21> */
.L_x_643:
[----:B------:R-:W-:Y:S05]  /*54a0*/  BSYNC B1 ;  /* 0x0000000000017941 */ /* 0x000fea0003800000 */
.L_x_642:
[----:B------:R-:W-:-:S13]  /*54b0*/  ISETP.GE.AND P3, PT, R26, UR41, PT ;  /* 0x000000291a007c0c */ /* 0x000fda000bf66270 */
[----:B------:R-:W-:Y:S05]  /*54c0*/  @P3 BRA `(.L_x_641) ;  /* 0x0000000c00a43947 */ /* 0x000fea0003800000 */
[----:B------:R-:W2:Y:S01]  /*54d0*/  LDC R9, c[0x0][0x288] ;  /* 0x0000a200ff097b82 */ /* 0x000ea20000000800 */
[----:B------:R-:W-:Y:S01]  /*54e0*/  MOV R5, UR40 ;  /* 0x0000002800057c02 */ /* 0x000fe20008000f00 */
[----:B------:R-:W-:Y:S03]  /*54f0*/  BSSY B1, `(.L_x_650) ;  /* 0x000004c000017945 */ /* 0x000fe60003800000 */
[----:B-1----:R-:W-:-:S03]  /*5500*/  IADD3 R32, -R8, -0x2, R5 ;  /* 0xfffffffe08207810 */ /* 0x002fc60007ffe105 */
[----:B------:R-:W1:Y:S02]  /*5510*/  LDC.64 R44, c[0x0][0x2e8] ;  /* 0x0000ba00ff2c7b82 */ /* 0x000e640000000a00 */
[----:B------:R-:W-:-:S05]  /*5520*/  IMAD.IADD R5, R32, 0x1, -R3 ;  /* 0x0000000120057824 */ /* 0x000fca00078e0a03 */
[----:B------:R-:W-:Y:S01]  /*5530*/  LOP3.LUT P3, RZ, R5, 0x10, RZ, 0xc0, !PT ;  /* 0x0000001005ff7812 */ /* 0x000fe2000786c0ff */
[----:B--2---:R-:W-:-:S04]  /*5540*/  IMAD R32, R16, R9, R19 ;  /* 0x0000000910207224 */ /* 0x004fc800078e0213 */
[----:B------:R-:W-:-:S04]  /*5550*/  IMAD R9, R32, 0x30, R25 ;  /* 0x0000003020097824 */ /* 0x000fc800078e0219 */
[----:B-1----:R-:W-:-:S04]  /*5560*/  IMAD.WIDE R44, R9, 0x2, R44 ;  /* 0x00000002092c7825 */ /* 0x002fc800078e022c */
[----:B------:R-:W-:Y:S05]  /*5570*/  @P3 BRA `(.L_x_651) ;  /* 0x00000004000c3947 */ /* 0x000fea0003800000 */
[----:B------:R-:W1:Y:S01]  /*5580*/  LDC R17, c[0x0][0x284] ;  /* 0x0000a100ff117b82 */ /* 0x000e620000000800 */
[----:B------:R-:W-:Y:S01]  /*5590*/  BSSY B2, `(.L_x_652) ;  /* 0x0000040000027945 */ /* 0x000fe20003800000 */
[----:B-1----:R-:W-:-:S13]  /*55a0*/  ISETP.GE.AND P3, PT, R26, R17, PT ;  /* 0x000000111a00720c */ /* 0x002fda0003f66270 */
[----:B------:R-:W-:Y:S05]  /*55b0*/  @!P3 BRA `(.L_x_653) ;  /* 0x0000000000f4b947 */ /* 0x000fea0003800000 */
[----:B------:R-:W-:Y:S01]  /*55c0*/  IABS R34, R17 ;  /* 0x0000001100227213 */ /* 0x000fe20000000000 */
[----:B------:R-:W1:Y:S01]  /*55d0*/  LDS.U16 R47, [R47] ;  /* 0x000000002f2f7984 */ /* 0x000e620000000400 */
[----:B------:R-:W-:Y:S01]  /*55e0*/  MOV R32, RZ ;  /* 0x000000ff00207202 */ /* 0x000fe20000000f00 */
[----:B------:R-:W-:Y:S01]  /*55f0*/  ULDC UR4, c[0x0][0x29c] ;  /* 0x0000a70000047ab9 */ /* 0x000fe20000000800 */
[----:B------:R-:W2:Y:S01]  /*5600*/  I2F.RP R35, R34 ;  /* 0x0000002200237306 */ /* 0x000ea20000209400 */
[----:B------:R-:W-:Y:S02]  /*5610*/  IABS R13, R26 ;  /* 0x0000001a000d7213 */ /* 0x000fe40000000000 */
[----:B------:R-:W-:Y:S02]  /*5620*/  ISETP.GE.AND P3, PT, R26, RZ, PT ;  /* 0x000000ff1a00720c */ /* 0x000fe40003f66270 */
[----:B------:R-:W-:-:S03]  /*5630*/  ISETP.NE.AND P4, PT, R17, RZ, PT ;  /* 0x000000ff1100720c */ /* 0x000fc60003f85270 */
[----:B--2---:R-:W2:Y:S02]  /*5640*/  MUFU.RCP R35, R35 ;  /* 0x0000002300237308 */ /* 0x004ea40000001000 */
[----:B--2---:R-:W-:-:S06]  /*5650*/  IADD3 R33, R35, 0xffffffe, RZ ;  /* 0x0ffffffe23217810 */ /* 0x004fcc0007ffe0ff */
[----:B------:R-:W2:Y:S02]  /*5660*/  F2I.FTZ.U32.TRUNC.NTZ R33, R33 ;  /* 0x0000002100217305 */ /* 0x000ea4000021f000 */
[----:B--2---:R-:W-:-:S04]  /*5670*/  IMAD.MOV R9, RZ, RZ, -R33 ;  /* 0x000000ffff097224 */ /* 0x004fc800078e0a21 */
[----:B------:R-:W-:-:S04]  /*5680*/  IMAD R9, R9, R34, RZ ;  /* 0x0000002209097224 */ /* 0x000fc800078e02ff */
[----:B------:R-:W-:-:S06]  /*5690*/  IMAD.HI.U32 R32, R33, R9, R32 ;  /* 0x0000000921207227 */ /* 0x000fcc00078e0020 */
[----:B------:R-:W-:-:S04]  /*56a0*/  IMAD.HI.U32 R9, R32, R13, RZ ;  /* 0x0000000d20097227 */ /* 0x000fc800078e00ff */
[----:B------:R-:W-:-:S04]  /*56b0*/  IMAD.MOV R32, RZ, RZ, -R9 ;  /* 0x000000ffff207224 */ /* 0x000fc800078e0a09 */
[----:B------:R-:W-:-:S05]  /*56c0*/  IMAD R9, R34, R32, R13 ;  /* 0x0000002022097224 */ /* 0x000fca00078e020d */
[----:B------:R-:W-:-:S13]  /*56d0*/  ISETP.GT.U32.AND P2, PT, R34, R9, PT ;  /* 0x000000092200720c */ /* 0x000fda0003f44070 */
[----:B------:R-:W-:-:S04]  /*56e0*/  @!P2 IADD3 R9, R9, -R34, RZ ;  /* 0x800000220909a210 */ /* 0x000fc80007ffe0ff */
[----:B------:R-:W-:-:S13]  /*56f0*/  ISETP.GT.U32.AND P2, PT, R34, R9, PT ;  /* 0x000000092200720c */ /* 0x000fda0003f44070 */
[----:B------:R-:W-:-:S05]  /*5700*/  @!P2 IMAD.IADD R9, R9, 0x1, -R34 ;  /* 0x000000010909a824 */ /* 0x000fca00078e0a22 */
        /* <DEDUP_REMOVED lines=24> */
.L_x_654:
[--C-:B-----5:R-:W-:Y:S02]  /*5890*/  HADD2.F32 R9, -RZ, R32.reuse.H0_H0 ;  /* 0x20000020ff097230 */ /* 0x120fe40000004100 */
[----:B------:R-:W-:Y:S02]  /*58a0*/  HADD2.F32 R13, -RZ, R32.H1_H1 ;  /* 0x30000020ff0d7230 */ /* 0x000fe40000004100 */
[--C-:B-1----:R-:W-:Y:S02]  /*58b0*/  HADD2.F32 R32, -RZ, R34.reuse.H0_H0 ;  /* 0x20000022ff207230 */ /* 0x102fe40000004100 */
[C---:B------:R-:W-:Y:S01]  /*58c0*/  FFMA.FTZ R27, R52.reuse, R9, R27 ;  /* 0x00000009341b7223 */ /* 0x040fe2000001001b */
[----:B------:R-:W-:Y:S02]  /*58d0*/  HADD2.F32 R17, -RZ, R34.H1_H1 ;  /* 0x30000022ff117230 */ /* 0x000fe40000004100 */
[----:B------:R-:W-:Y:S01]  /*58e0*/  FFMA.FTZ R46, R52, R13, R46 ;  /* 0x0000000d342e7223 */ /* 0x000fe2000001002e */
[----:B------:R-:W-:-:S02]  /*58f0*/  HADD2.F32 R20, -RZ, R33.H0_H0 ;  /* 0x20000021ff147230 */ /* 0x000fc40000004100 */
        /* <DEDUP_REMOVED lines=9> */
.L_x_653:
[----:B------:R-:W-:Y:S05]  /*5990*/  BSYNC B2 ;  /* 0x0000000000027941 */ /* 0x000fea0003800000 */
.L_x_652:
[----:B------:R-:W-:-:S07]  /*59a0*/  VIADD R26, R26, 0x10 ;  /* 0x000000101a1a7836 */ /* 0x000fce0000000000 */
.L_x_651:
[----:B------:R-:W-:Y:S05]  /*59b0*/  BSYNC B1 ;  /* 0x0000000000017941 */ /* 0x000fea0003800000 */
.L_x_650:
        /* <DEDUP_REMOVED lines=8> */
.L_x_661:
[----:B------:R-:W1:Y:S01]  /*5a40*/  LDC R17, c[0x0][0x284] ;  /* 0x0000a100ff117b82 */ /* 0x000e620000000800 */
[----:B------:R-:W-:Y:S01]  /*5a50*/  VIADD R13, R9, 0xfffffd00 ;  /* 0xfffffd00090d7836 */ /* 0x000fe20000000000 */
[----:B------:R-:W-:Y:S04]  /*5a60*/  BSSY B1, `(.L_x_655) ;  /* 0x0000047000017945 */ /* 0x000fe80003800000 */
[----:B------:R-:W-:Y:S02]  /*5a70*/  IADD3 R21, P3, R10, R13, RZ ;  /* 0x0000000d0a157210 */ /* 0x000fe40007f7e0ff */
[----:B------:R-:W2:Y:S02]  /*5a80*/  LDC.64 R52, c[0x0][0x250] ;  /* 0x00009400ff347b82 */ /* 0x000ea40000000a00 */
[----:B------:R-:W-:-:S02]  /*5a90*/  LEA.HI.X.SX32 R32, R13, R22, 0x1, P3 ;  /* 0x000000160d207211 */ /* 0x000fc400018f0eff */
[----:B------:R-:W-:Y:S02]  /*5aa0*/  IADD3 R13, R54, R5, RZ ;  /* 0x00000005360d7210 */ /* 0x000fe40007ffe0ff */
[----:B-1----:R-:W-:Y:S02]  /*5ab0*/  ISETP.GE.AND P3, PT, R26, R17, PT ;  /* 0x000000111a00720c */ /* 0x002fe40003f66270 */
[----:B--2---:R-:W-:-:S04]  /*5ac0*/  LEA R20, P4, R21, R52, 0x1 ;  /* 0x0000003415147211 */ /* 0x004fc800078808ff */
        /* <DEDUP_REMOVED lines=9> */
[----:B-1----:R-:W-:-:S06]  /*5b60*/  VIADD R36, R34, 0xffffffe ;  /* 0x0ffffffe22247836 */ /* 0x002fcc0000000000 */
[----:B------:R1:W2:Y:S02]  /*5b70*/  F2I.FTZ.U32.TRUNC.NTZ R33, R36 ;  /* 0x0000002400217305 */ /* 0x0002a4000021f000 */
[----:B-1----:R-:W1:Y:S01]  /*5b80*/  LDS.U16 R36, [R13] ;  /* 0x000000000d247984 */ /* 0x002e620000000400 */
        /* <DEDUP_REMOVED lines=36> */
.L_x_657:
        /* <DEDUP_REMOVED lines=16> */
.L_x_656:
[----:B------:R-:W-:Y:S05]  /*5ed0*/  BSYNC B1 ;  /* 0x0000000000017941 */ /* 0x000fea0003800000 */
.L_x_655:
[----:B------:R-:W-:Y:S01]  /*5ee0*/  VIADD R34, R26, 0x10 ;  /* 0x000000101a227836 */ /* 0x000fe20000000000 */
[----:B------:R-:W-:Y:S04]  /*5ef0*/  BSSY B1, `(.L_x_658) ;  /* 0x0000041000017945 */ /* 0x000fe80003800000 */
[----:B------:R-:W-:-:S13]  /*5f00*/  ISETP.GE.AND P3, PT, R34, R17, PT ;  /* 0x000000112200720c */ /* 0x000fda0003f66270 */
[----:B------:R-:W-:Y:S05]  /*5f10*/  @!P3 BRA `(.L_x_659) ;  /* 0x0000000000f8b947 */ /* 0x000fea0003800000 */
[----:B------:R-:W-:Y:S01]  /*5f20*/  IABS R35, R17 ;  /* 0x0000001100237213 */ /* 0x000fe20000000000 */
[----:B------:R-:W1:Y:S01]  /*5f30*/  LDS.U16 R13, [R13+0x20] ;  /* 0x000020000d0d7984 */ /* 0x000e620000000400 */
[----:B------:R-:W-:Y:S01]  /*5f40*/  IABS R38, R34 ;  /* 0x0000002200267213 */ /* 0x000fe20000000000 */
[----:B------:R-:W-:Y:S01]  /*5f50*/  ULDC UR4, c[0x0][0x29c] ;  /* 0x0000a70000047ab9 */ /* 0x000fe20000000800 */
        /* <DEDUP_REMOVED lines=42> */
.L_x_660:
        /* <DEDUP_REMOVED lines=16> */
.L_x_659:
[----:B------:R-:W-:Y:S05]  /*6300*/  BSYNC B1 ;  /* 0x0000000000017941 */ /* 0x000fea0003800000 */
.L_x_658:
[----:B------:R-:W-:Y:S01]  /*6310*/  IADD3 R26, R26, 0x20, RZ ;  /* 0x000000201a1a7810 */ /* 0x000fe20007ffe0ff */
[----:B------:R-:W-:Y:S01]  /*6320*/  VIADD R5, R5, 0x40 ;  /* 0x0000004005057836 */ /* 0x000fe20000000000 */
[----:B------:R-:W-:Y:S02]  /*6330*/  IADD3 R9, R9, 0x600, RZ ;  /* 0x0000060009097810 */ /* 0x000fe40007ffe0ff */
[----:B------:R-:W-:-:S13]  /*6340*/  ISETP.GE.AND P3, PT, R26, UR41, PT ;  /* 0x000000291a007c0c */ /* 0x000fda000bf66270 */
[----:B------:R-:W-:Y:S05]  /*6350*/  @!P3 BRA `(.L_x_661) ;  /* 0xfffffff400b8b947 */ /* 0x000fea000383ffff */
.L_x_641:
[----:B------:R-:W-:Y:S05]  /*6360*/  BSYNC B0 ;  /* 0x0000000000007941 */ /* 0x000fea0003800000 */
.L_x_640:
[----:B------:R-:W-:Y:S01]  /*6370*/  ISETP.GT.OR P1, PT, R6, 0x5, P1 ;  /* 0x000000050600780c */ /* 0x000fe20000f24670 */
[----:B------:R-:W-:-:S12]  /*6380*/  BSSY B0, `(.L_x_662) ;  /* 0x0000037000007945 */ /* 0x000fd80003800000 */
[----:B------:R-:W-:Y:S05]  /*6390*/  @P1 BRA `(.L_x_663) ;  /* 0x0000000000d41947 */ /* 0x000fea0003800000 */
[----:B0-2---:R-:W1:Y:S01]  /*63a0*/  LDC.64 R12, c[0x0][0x250] ;  /* 0x00009400ff0c7b82 */ /* 0x005e620000000a00 */
        /* <DEDUP_REMOVED lines=11> */
[----:B------:R-:W0:Y:S02]  /*6460*/  LDS.U16 R3, [R3] ;  /* 0x0000000003037984 */ /* 0x000e240000000400 */
[----:B0-----:R-:W-:Y:S01]  /*6470*/  HADD2.F32 R6, -RZ, R3.H0_H0 ;  /* 0x20000003ff067230 */ /* 0x001fe20000004100 */
[----:B------:R-:W-:Y:S06]  /*6480*/  @P2 BRA `(.L_x_665) ;  /* 0x0000000000542947 */ /* 0x000fec0003800000 */
[----:B------:R-:W-:-:S13]  /*6490*/  ISETP.NE.AND P3, PT, R24, RZ, PT ;  /* 0x000000ff1800720c */ /* 0x000fda0003f65270 */
[----:B------:R-:W0:Y:S08]  /*64a0*/  @P3 LDC R3, c[0x0][0x288] ;  /* 0x0000a200ff033b82 */ /* 0x000e300000000800 */
[----:B------:R-:W1:Y:S01]  /*64b0*/  @P3 LDC.64 R4, c[0x0][0x2e8] ;  /* 0x0000ba00ff043b82 */ /* 0x000e620000000a00 */
[----:B0-----:R-:W-:-:S04]  /*64c0*/  @P3 IMAD R16, R16, R3, R19 ;  /* 0x0000000310103224 */ /* 0x001fc800078e0213 */
[----:B------:R-:W-:-:S04]  /*64d0*/  @P3 IMAD R37, R16, 0x30, R25 ;  /* 0x0000003010253824 */ /* 0x000fc800078e0219 */
[----:B-1----:R-:W-:-:S06]  /*64e0*/  @P3 IMAD.WIDE R36, R37, 0x2, R4 ;  /* 0x0000000225243825 */ /* 0x002fcc00078e0204 */
        /* <DEDUP_REMOVED lines=15> */
.L_x_665:
[----:B------:R-:W-:Y:S05]  /*65e0*/  BSYNC B1 ;  /* 0x0000000000017941 */ /* 0x000fea0003800000 */
.L_x_664:
[----:B0----5:R-:W-:Y:S02]  /*65f0*/  HADD2.F32 R4, -RZ, R33.H0_H0 ;  /* 0x20000021ff047230 */ /* 0x021fe40000004100 */
[----:B------:R-:W-:Y:S02]  /*6600*/  HADD2.F32 R12, -RZ, R35.H0_H0 ;  /* 0x20000023ff0c7230 */ /* 0x000fe40000004100 */
[--C-:B------:R-:W-:Y:S02]  /*6610*/  HADD2.F32 R3, -RZ, R32.reuse.H0_H0 ;  /* 0x20000020ff037230 */ /* 0x100fe40000004100 */
[C---:B------:R-:W-:Y:S01]  /*6620*/  FFMA.FTZ R7, R6.reuse, R4, R7 ;  /* 0x0000000406077223 */ /* 0x040fe20000010007 */
[----:B------:R-:W-:Y:S02]  /*6630*/  HADD2.F32 R5, -RZ, R32.H1_H1 ;  /* 0x30000020ff057230 */ /* 0x000fe40000004100 */
        /* <DEDUP_REMOVED lines=11> */
.L_x_663:
[----:B------:R-:W-:Y:S05]  /*66f0*/  BSYNC B0 ;  /* 0x0000000000007941 */ /* 0x000fea0003800000 */
.L_x_662:
        /* <DEDUP_REMOVED lines=19> */
[----:B-1----:R-:W-:Y:S02]  /*6830*/  F2FP.F16.F32.PACK_AB R20, R46, R27 ;  /* 0x0000001b2e14723e */ /* 0x002fe400000000ff */
[----:B------:R-:W-:Y:S02]  /*6840*/  F2FP.F16.F32.PACK_AB R21, R48, R7 ;  /* 0x000000073015723e */ /* 0x000fe400000000ff */
[----:B------:R-:W-:Y:S02]  /*6850*/  F2FP.F16.F32.PACK_AB R22, R50, R11 ;  /* 0x0000000b3216723e */ /* 0x000fe400000000ff */
[----:B------:R-:W-:-:S05]  /*6860*/  F2FP.F16.F32.PACK_AB R23, R0, R15 ;  /* 0x0000000f0017723e */ /* 0x000fca00000000ff */
[----:B------:R3:W-:Y:S02]  /*6870*/  STS.128 [R8+-0x300], R20 ;  /* 0xfffd001408007388 */ /* 0x0007e40000000c00 */
.L_x_667:
[----:B------:R-:W-:Y:S05]  /*6880*/  WARPSYNC.ALL ;  /* 0x0000000000007948 */ /* 0x000fea0003800000 */
[----:B------:R-:W-:Y:S01]  /*6890*/  BAR.SYNC.DEFER_BLOCKING 0x0 ;  /* 0x0000000000007b1d */ /* 0x000fe20000010000 */
[----:B------:R-:W-:-:S05]  /*68a0*/  ISETP.GT.AND P6, PT, R18, 0x7, PT ;  /* 0x000000071200780c */ /* 0x000fca0003fc4270 */
[----:B------:R-:W-:Y:S04]  /*68b0*/  BSSY B0, `(.L_x_668) ;  /* 0x0000013000007945 */ /* 0x000fe80003800000 */
[----:B------:R-:W-:Y:S05]  /*68c0*/  @P2 BRA `(.L_x_669) ;  /* 0x0000000000442947 */ /* 0x000fea0003800000 */
[----:B-1-3--:R-:W1:Y:S02]  /*68d0*/  LDS.128 R20, [R8] ;  /* 0x0000000008147984 */ /* 0x00ae640000000c00 */
[----:B-1----:R-:W-:Y:S02]  /*68e0*/  HADD2.F32 R6, -RZ, R21.H0_H0 ;  /* 0x20000015ff067230 */ /* 0x002fe40000004100 */
[----:B0-----:R-:W-:Y:S02]  /*68f0*/  HADD2.F32 R12, -RZ, R23.H0_H0 ;  /* 0x20000017ff0c7230 */ /* 0x001fe40000004100 */
[--C-:B------:R-:W-:Y:S02]  /*6900*/  HADD2.F32 R4, -RZ, R20.reuse.H0_H0 ;  /* 0x20000014ff047230 */ /* 0x100fe40000004100 */
[----:B------:R-:W-:Y:S01]  /*6910*/  FADD.FTZ R7, R7, R6 ;  /* 0x0000000607077221 */ /* 0x000fe20000010000 */
[----:B------:R-:W-:Y:S02]  /*6920*/  HADD2.F32 R3, -RZ, R20.H1_H1 ;  /* 0x30000014ff037230 */ /* 0x000fe40000004100 */
        /* <DEDUP_REMOVED lines=11> */
.L_x_669:
[----:B------:R-:W-:Y:S05]  /*69e0*/  BSYNC B0 ;  /* 0x0000000000007941 */ /* 0x000fea0003800000 */
.L_x_668:
        /* <DEDUP_REMOVED lines=8> */
.L_x_671:
[----:B------:R-:W-:Y:S05]  /*6a70*/  BSYNC B0 ;  /* 0x0000000000007941 */ /* 0x000fea0003800000 */
.L_x_670:
[----:B------:R-:W-:Y:S06]  /*6a80*/  BAR.SYNC.DEFER_BLOCKING 0x0 ;  /* 0x0000000000007b1d */ /* 0x000fec0000010000 */
[----:B------:R-:W-:Y:S04]  /*6a90*/  BSSY B0, `(.L_x_672) ;  /* 0x0000013000007945 */ /* 0x000fe80003800000 */
[----:B------:R-:W-:Y:S05]  /*6aa0*/  @P1 BRA `(.L_x_673) ;  /* 0x0000000000441947 */ /* 0x000fea0003800000 */
[----:B-1-34-:R-:W1:Y:S02]  /*6ab0*/  LDS.128 R20, [R8] ;  /* 0x0000000008147984 */ /* 0x01ae640000000c00 */
        /* <DEDUP_REMOVED lines=16> */
.L_x_673:
[----:B------:R-:W-:Y:S05]  /*6bc0*/  BSYNC B0 ;  /* 0x0000000000007941 */ /* 0x000fea0003800000 */
.L_x_672:
        /* <DEDUP_REMOVED lines=8> */
.L_x_675:
[----:B------:R-:W-:Y:S05]  /*6c50*/  BSYNC B0 ;  /* 0x0000000000007941 */ /* 0x000fea0003800000 */
.L_x_674:
[----:B------:R-:W-:Y:S01]  /*6c60*/  BAR.SYNC.DEFER_BLOCKING 0x0 ;  /* 0x0000000000007b1d */ /* 0x000fe20000010000 */
[----:B------:R-:W-:-:S05]  /*6c70*/  ISETP.GT.AND P1, PT, R18, 0xf, PT ;  /* 0x0000000f1200780c */ /* 0x000fca0003f24270 */
[----:B------:R-:W-:Y:S08]  /*6c80*/  BSSY B0, `(.L_x_676) ;  /* 0x0000013000007945 */ /* 0x000ff00003800000 */
        /* <DEDUP_REMOVED lines=18> */
.L_x_677:
[----:B------:R-:W-:Y:S05]  /*6db0*/  BSYNC B0 ;  /* 0x0000000000007941 */ /* 0x000fea0003800000 */
.L_x_676:
        /* <DEDUP_REMOVED lines=8> */
.L_x_679:
[----:B------:R-:W-:Y:S05]  /*6e40*/  BSYNC B0 ;  /* 0x0000000000007941 */ /* 0x000fea0003800000 */
.L_x_678:
        /* <DEDUP_REMOVED lines=20> */
.L_x_681:
[----:B------:R-:W-:Y:S05]  /*6f90*/  BSYNC B0 ;  /* 0x0000000000007941 */ /* 0x000fea0003800000 */
.L_x_680:
[----:B------:R-:W-:Y:S06]  /*6fa0*/  BAR.SYNC.DEFER_BLOCKING 0x0 ;  /* 0x0000000000007b1d */ /* 0x000fec0000010000 */
.L_x_666:
        /* <DEDUP_REMOVED lines=18> */
.L_x_682:
        /* <DEDUP_REMOVED lines=15> */
[----:B------:R-:W5:Y:S01]  /*71c0*/  F2I.S8.NTZ R48, R48 ;  /* 0x0000003000307305 */ /* 0x000f620000202100 */
[----:B------:R-:W-:Y:S02]  /*71d0*/  PRMT R4, R5, 0x7710, RZ ;  /* 0x0000771005047816 */ /* 0x000fe400000000ff */
[----:B0-----:R-:W-:-:S05]  /*71e0*/  PRMT R3, R46, 0x8880, RZ ;  /* 0x000088802e037816 */ /* 0x001fca00000000ff */
[----:B------:R-:W0:Y:S01]  /*71f0*/  F2I.S8.NTZ R11, R11 ;  /* 0x0000000b000b7305 */ /* 0x000e220000202100 */
[----:B-1-34-:R-:W-:Y:S02]  /*7200*/  LOP3.LUT R8, R4, 0xff, RZ, 0xc0, !PT ;  /* 0x000000ff04087812 */ /* 0x01afe400078ec0ff */
[----:B------:R-:W-:Y:S02]  /*7210*/  PRMT R3, R3, 0x7710, RZ ;  /* 0x0000771003037816 */ /* 0x000fe400000000ff */
[----:B------:R-:W-:Y:S02]  /*7220*/  SHF.L.U64.HI R4, R8, 0x10, RZ ;  /* 0x0000001008047819 */ /* 0x000fe400000102ff */
[----:B-----5:R-:W-:Y:S01]  /*7230*/  PRMT R6, R48, 0x8880, RZ ;  /* 0x0000888030067816 */ /* 0x020fe200000000ff */
[----:B------:R-:W1:Y:S01]  /*7240*/  F2I.S8.NTZ R27, R27 ;  /* 0x0000001b001b7305 */ /* 0x000e620000202100 */
[----:B--2---:R-:W-:Y:S02]  /*7250*/  LOP3.LUT R13, R3, 0xff, RZ, 0xc0, !PT ;  /* 0x000000ff030d7812 */ /* 0x004fe400078ec0ff */
        /* <DEDUP_REMOVED lines=10> */
[----:B------:R-:W-:Y:S02]  /*7300*/  LOP3.LUT R4, R3, 0xff, RZ, 0xc0, !PT ;  /* 0x000000ff03047812 */ /* 0x000fe400078ec0ff */
[----:B--2---:R-:W-:-:S03]  /*7310*/  PRMT R50, R50, 0x8880, RZ ;  /* 0x0000888032327816 */ /* 0x004fc600000000ff */
[----:B------:R1:W2:Y:S01]  /*7320*/  F2I.S8.NTZ R6, R0 ;  /* 0x0000000000067305 */ /* 0x0002a20000202100 */
[----:B------:R-:W-:Y:S01]  /*7330*/  LOP3.LUT R4, R4, 0xffffff00, R5, 0xf8, !PT ;  /* 0xffffff0004047812 */ /* 0x000fe200078ef805 */
[----:B------:R-:W-:Y:S01]  /*7340*/  IMAD.U32 R5, R8, 0x10000, RZ ;  /* 0x0001000008057824 */ /* 0x000fe200078e00ff */
[----:B------:R-:W-:Y:S02]  /*7350*/  PRMT R3, R50, 0x7710, RZ ;  /* 0x0000771032037816 */ /* 0x000fe400000000ff */
[----:B0-----:R-:W-:Y:S02]  /*7360*/  PRMT R15, R15, 0x8880, RZ ;  /* 0x000088800f0f7816 */ /* 0x001fe400000000ff */
[----:B-1----:R-:W-:Y:S02]  /*7370*/  PRMT R0, R27, 0x7710, RZ ;  /* 0x000077101b007816 */ /* 0x002fe400000000ff */
[----:B------:R-:W-:Y:S02]  /*7380*/  PRMT R3, R3, 0x7604, RZ ;  /* 0x0000760403037816 */ /* 0x000fe400000000ff */
[----:B------:R-:W-:-:S02]  /*7390*/  PRMT R10, R0, 0x6540, R13 ;  /* 0x00006540000a7816 */ /* 0x000fc4000000000d */
[----:B------:R-:W-:Y:S02]  /*73a0*/  PRMT R0, R15, 0x7710, RZ ;  /* 0x000077100f007816 */ /* 0x000fe400000000ff */
[----:B------:R-:W-:Y:S02]  /*73b0*/  LOP3.LUT R3, R3, 0xffff00ff, R4, 0xf8, !PT ;  /* 0xffff00ff03037812 */ /* 0x000fe400078ef804 */
[----:B------:R-:W-:Y:S02]  /*73c0*/  PRMT R0, R0, 0x7054, RZ ;  /* 0x0000705400007816 */ /* 0x000fe400000000ff */
[----:B--2---:R-:W-:Y:S02]  /*73d0*/  PRMT R6, R6, 0x8880, RZ ;  /* 0x0000888006067816 */ /* 0x004fe400000000ff */
[----:B------:R-:W-:Y:S02]  /*73e0*/  LOP3.LUT R3, R0, 0xff00ffff, R3, 0xf8, !PT ;  /* 0xff00ffff00037812 */ /* 0x000fe400078ef803 */
[----:B------:R-:W-:-:S02]  /*73f0*/  LOP3.LUT R2, R5, 0xff00ffff, R10, 0xf8, !PT ;  /* 0xff00ffff05027812 */ /* 0x000fc400078ef80a */
[C---:B------:R-:W-:Y:S02]  /*7400*/  IADD3 R4, P0, R25.reuse, UR4, RZ ;  /* 0x0000000419047c10 */ /* 0x040fe4000ff1e0ff */
[----:B------:R-:W-:Y:S02]  /*7410*/  PRMT R0, R6, 0x7710, RZ ;  /* 0x0000771006007816 */ /* 0x000fe400000000ff */
[----:B------:R-:W-:Y:S02]  /*7420*/  PRMT R2, R2, 0x4210, R7 ;  /* 0x0000421002027816 */ /* 0x000fe40000000007 */
[----:B------:R-:W-:Y:S02]  /*7430*/  LEA.HI.X.SX32 R5, R25, UR5, 0x1, P0 ;  /* 0x0000000519057c11 */ /* 0x000fe400080f0eff */
[----:B------:R-:W-:-:S05]  /*7440*/  PRMT R3, R3, 0x4210, R0 ;  /* 0x0000421003037816 */ /* 0x000fca0000000000 */
[----:B------:R-:W-:Y:S01]  /*7450*/  STG.E.64 desc[UR36][R4.64], R2 ;  /* 0x0000000204007986 */ /* 0x000fe2000c101b24 */
[----:B------:R-:W-:Y:S05]  /*7460*/  EXIT ;  /* 0x000000000000794d */ /* 0x000fea0003800000 */
.L_x_566:
[----:B------:R-:W-:Y:S01]  /*7470*/  HFMA2.MMA R12, -RZ, RZ, 0, 9.5367431640625e-07 ;  /* 0x00000010ff0c7435 */ /* 0x000fe200000001ff */
[----:B------:R-:W-:Y:S01]  /*7480*/  IMAD.MOV.U32 R11, RZ, RZ, 0x1f ;  /* 0x0000001fff0b7424 */ /* 0x000fe200078e00ff */
[----:B------:R-:W-:-:S09]  /*7490*/  MOV R15, 0xffffffff ;  /* 0xffffffff000f7802 */ /* 0x000fd20000000f00 */
[----:B-12--5:R-:W-:Y:S05]  /*74a0*/  WARPSYNC.COLLECTIVE R15, `(.L_x_683) ;  /* 0x000000000f087348 */ /* 0x026fea0003c00000 */
[----:B------:R0:W3:Y:S02]  /*74b0*/  SHFL.BFLY P6, R14, R13, R12, R11 ;  /* 0x0c00000c0d0e7389 */ /* 0x0000e400000c000b */
[----:B0123-5:R-:W-:Y:S01]  /*74c0*/  ENDCOLLECTIVE ;  /* 0x000000000000791b */ /* 0x02ffe20003800000 */
.L_x_683:
[----:B------:R-:W-:Y:S01]  /*74d0*/  HFMA2.MMA R12, -RZ, RZ, 0, 4.76837158203125e-07 ;  /* 0x00000008ff0c7435 */ /* 0x000fe200000001ff */
[----:B------:R-:W-:-:S04]  /*74e0*/  FADD.FTZ R0, R13, R14 ;  /* 0x0000000e0d007221 */ /* 0x000fc80000010000 */
[----:B------:R-:W-:-:S07]  /*74f0*/  IMAD.MOV.U32 R13, RZ, RZ, R0 ;  /* 0x000000ffff0d7224 */ /* 0x000fce00078e0000 */
[----:B------:R-:W-:Y:S05]  /*7500*/  WARPSYNC.COLLECTIVE R15, `(.L_x_684) ;  /* 0x000000000f087348 */ /* 0x000fea0003c00000 */
[----:B------:R0:W1:Y:S02]  /*7510*/  SHFL.BFLY P6, R14, R13, R12, R11 ;  /* 0x0c00000c0d0e7389 */ /* 0x00006400000c000b */
[----:B01----:R-:W-:Y:S01]  /*7520*/  ENDCOLLECTIVE ;  /* 0x000000000000791b */ /* 0x003fe20003800000 */
.L_x_684:
[----:B------:R-:W-:Y:S01]  /*7530*/  MOV R12, 0x4 ;  /* 0x00000004000c7802 */ /* 0x000fe20000000f00 */
[----:B------:R-:W-:-:S04]  /*7540*/  FADD.FTZ R3, R0, R14 ;  /* 0x0000000e00037221 */ /* 0x000fc80000010000 */
[----:B------:R-:W-:-:S07]  /*7550*/  IMAD.MOV.U32 R13, RZ, RZ, R3 ;  /* 0x000000ffff0d7224 */ /* 0x000fce00078e0003 */
[----:B------:R-:W-:Y:S05]  /*7560*/  WARPSYNC.COLLECTIVE R15, `(.L_x_685) ;  /* 0x000000000f087348 */ /* 0x000fea0003c00000 */
[----:B------:R0:W1:Y:S02]  /*7570*/  SHFL.BFLY P6, R14, R13, R12, R11 ;  /* 0x0c00000c0d0e7389 */ /* 0x00006400000c000b */
[----:B01----:R-:W-:Y:S01]  /*7580*/  ENDCOLLECTIVE ;  /* 0x000000000000791b */ /* 0x003fe20003800000 */
.L_x_685:
[----:B------:R-:W-:Y:S01]  /*7590*/  HFMA2.MMA R12, -RZ, RZ, 0, 1.1920928955078125e-07 ;  /* 0x00000002ff0c7435 */ /* 0x000fe200000001ff */
[----:B------:R-:W-:-:S04]  /*75a0*/  FADD.FTZ R4, R3, R14 ;  /* 0x0000000e03047221 */ /* 0x000fc80000010000 */
[----:B------:R-:W-:-:S07]  /*75b0*/  IMAD.MOV.U32 R13, RZ, RZ, R4 ;  /* 0x000000ffff0d7224 */ /* 0x000fce00078e0004 */
[----:B------:R-:W-:Y:S05]  /*75c0*/  WARPSYNC.COLLECTIVE R15, `(.L_x_686) ;  /* 0x000000000f087348 */ /* 0x000fea0003c00000 */
[----:B------:R0:W1:Y:S02]  /*75d0*/  SHFL.BFLY P6, R14, R13, R12, R11 ;  /* 0x0c00000c0d0e7389 */ /* 0x00006400000c000b */
[----:B01----:R-:W-:Y:S01]  /*75e0*/  ENDCOLLECTIVE ;  /* 0x000000000000791b */ /* 0x003fe20003800000 */
.L_x_686:
[----:B------:R-:W-:Y:S01]  /*75f0*/  MOV R12, 0x1 ;  /* 0x00000001000c7802 */ /* 0x000fe20000000f00 */
[----:B------:R-:W-:-:S04]  /*7600*/  FADD.FTZ R5, R4, R14 ;  /* 0x0000000e04057221 */ /* 0x000fc80000010000 */
[----:B------:R-:W-:-:S07]  /*7610*/  IMAD.MOV.U32 R13, RZ, RZ, R5 ;  /* 0x000000ffff0d7224 */ /* 0x000fce00078e0005 */
[----:B------:R-:W-:Y:S05]  /*7620*/  WARPSYNC.COLLECTIVE R15, `(.L_x_687) ;  /* 0x000000000f087348 */ /* 0x000fea0003c00000 */
[----:B------:R0:W1:Y:S02]  /*7630*/  SHFL.BFLY P6, R14, R13, R12, R11 ;  /* 0x0c00000c0d0e7389 */ /* 0x00006400000c000b */
[----:B01----:R-:W-:Y:S01]  /*7640*/  ENDCOLLECTIVE ;  /* 0x000000000000791b */ /* 0x003fe20003800000 */
.L_x_687:
[----:B------:R-:W-:Y:S05]  /*7650*/  BRA `(.L_x_688) ;  /* 0xffffffa400047947 */ /* 0x000fea000383ffff */
.L_x_603:
[----:B------:R-:W-:Y:S01]  /*7660*/  BSSY B1, `(.L_x_689) ;  /* 0x0000007000017945 */ /* 0x000fe20003800000 */
[----:B------:R-:W-:Y:S01]  /*7670*/  IMAD.MOV.U32 R12, RZ, RZ, 0x1 ;  /* 0x00000001ff0c7424 */ /* 0x000fe200078e00ff */
[----:B------:R-:W-:Y:S01]  /*7680*/  MOV R11, 0x1f ;  /* 0x0000001f000b7802 */ /* 0x000fe20000000f00 */
[----:B------:R-:W-:-:S07]  /*7690*/  IMAD.MOV.U32 R15, RZ, RZ, -0x1 ;  /* 0xffffffffff0f7424 */ /* 0x000fce00078e00ff */
[----:B----4-:R-:W-:Y:S05]  /*76a0*/  WARPSYNC.COLLECTIVE R15, `(.L_x_690) ;  /* 0x000000000f087348 */ /* 0x010fea0003c00000 */
[----:B------:R0:W1:Y:S02]  /*76b0*/  SHFL.BFLY P6, R14, R13, R12, R11 ;  /* 0x0c00000c0d0e7389 */ /* 0x00006400000c000b */
[----:B01--4-:R-:W-:Y:S01]  /*76c0*/  ENDCOLLECTIVE ;  /* 0x000000000000791b */ /* 0x013fe20003800000 */
.L_x_690:
[----:B------:R-:W-:Y:S05]  /*76d0*/  BSYNC B1 ;  /* 0x0000000000017941 */ /* 0x000fea0003800000 */
.L_x_689:
[----:B------:R-:W-:Y:S05]  /*76e0*/  BRA `(.L_x_691) ;  /* 0xffffffbc00447947 */ /* 0x000fea000383ffff */
.L_x_607:
        /* <DEDUP_REMOVED lines=8> */
.L_x_693:
[----:B------:R-:W-:Y:S05]  /*7770*/  BSYNC B0 ;  /* 0x0000000000007941 */ /* 0x000fea0003800000 */
.L_x_692:
[----:B------:R-:W-:Y:S01]  /*7780*/  FMNMX.FTZ R13, R14, R77, !PT ;  /* 0x0000004d0e0d7209 */ /* 0x000fe20007810000 */
[----:B------:R-:W-:Y:S01]  /*7790*/  IMAD.MOV.U32 R11, RZ, RZ, 0x1f ;  /* 0x0000001fff0b7424 */ /* 0x000fe200078e00ff */
[----:B------:R-:W-:Y:S02]  /*77a0*/  MOV R12, 0x8 ;  /* 0x00000008000c7802 */ /* 0x000fe40000000f00 */
[----:B------:R-:W-:-:S07]  /*77b0*/  MOV R15, 0xffffffff ;  /* 0xffffffff000f7802 */ /* 0x000fce0000000f00 */
[----:B------:R-:W-:Y:S05]  /*77c0*/  WARPSYNC.COLLECTIVE R15, `(.L_x_694) ;  /* 0x000000000f087348 */ /* 0x000fea0003c00000 */
[----:B------:R0:W1:Y:S02]  /*77d0*/  SHFL.BFLY P6, R14, R13, R12, R11 ;  /* 0x0c00000c0d0e7389 */ /* 0x00006400000c000b */
[----:B01----:R-:W-:Y:S01]  /*77e0*/  ENDCOLLECTIVE ;  /* 0x000000000000791b */ /* 0x003fe20003800000 */
.L_x_694:
[----:B------:R-:W-:Y:S01]  /*77f0*/  HFMA2.MMA R12, -RZ, RZ, 0, 2.384185791015625e-07 ;  /* 0x00000004ff0c7435 */ /* 0x000fe200000001ff */
[----:B------:R-:W-:-:S05]  /*7800*/  FMNMX.FTZ R0, R13, R14, !PT ;  /* 0x0000000e0d007209 */ /* 0x000fca0007810000 */
[----:B------:R-:W-:-:S07]  /*7810*/  IMAD.MOV.U32 R13, RZ, RZ, R0 ;  /* 0x000000ffff0d7224 */ /* 0x000fce00078e0000 */
[----:B------:R-:W-:Y:S05]  /*7820*/  WARPSYNC.COLLECTIVE R15, `(.L_x_695) ;  /* 0x000000000f087348 */ /* 0x000fea0003c00000 */
[----:B------:R0:W1:Y:S02]  /*7830*/  SHFL.BFLY P6, R14, R13, R12, R11 ;  /* 0x0c00000c0d0e7389 */ /* 0x00006400000c000b */
[----:B01----:R-:W-:Y:S01]  /*7840*/  ENDCOLLECTIVE ;  /* 0x000000000000791b */ /* 0x003fe20003800000 */
.L_x_695:
[----:B------:R-:W-:Y:S02]  /*7850*/  MOV R12, 0x2 ;  /* 0x00000002000c7802 */ /* 0x000fe40000000f00 */
[----:B------:R-:W-:-:S05]  /*7860*/  FMNMX.FTZ R5, R0, R14, !PT ;  /* 0x0000000e00057209 */ /* 0x000fca0007810000 */
[----:B------:R-:W-:-:S07]  /*7870*/  IMAD.MOV.U32 R13, RZ, RZ, R5 ;  /* 0x000000ffff0d7224 */ /* 0x000fce00078e0005 */
[----:B------:R-:W-:Y:S05]  /*7880*/  WARPSYNC.COLLECTIVE R15, `(.L_x_696) ;  /* 0x000000000f087348 */ /* 0x000fea0003c00000 */
[----:B------:R0:W1:Y:S02]  /*7890*/  SHFL.BFLY P6, R14, R13, R12, R11 ;  /* 0x0c00000c0d0e7389 */ /* 0x00006400000c000b */
[----:B01----:R-:W-:Y:S01]  /*78a0*/  ENDCOLLECTIVE ;  /* 0x000000000000791b */ /* 0x003fe20003800000 */
.L_x_696:
[----:B------:R-:W-:Y:S05]  /*78b0*/  BRA `(.L_x_697) ;  /* 0xffffffbc00947947 */ /* 0x000fea000383ffff */
.L_x_698:
        /* <DEDUP_REMOVED lines=12> */
.L_x_2843:


//--------------------- .text._ZN4mmha33masked_multihead_attention_kernelItLi48ELi64ELi4ELi8ELi64ELb1ELb0EEEv26Multihead_attention_paramsIT_XT5_EE --------------------------
	.section	.text._ZN4mmha33masked_multihead_attention_kernelItLi48ELi64ELi4ELi8ELi64ELb1ELb0EEEv26Multihead_attention_paramsIT_XT5_EE,"ax",@progbits
	.align	128
        .global         _ZN4mmha33masked_multihead_attention_kernelItLi48ELi64ELi4ELi8ELi64ELb1ELb0EEEv26Multihead_attention_paramsIT_XT5_EE
        .type           _ZN4mmha33masked_multihead_attention_kernelItLi48ELi64ELi4ELi8ELi64ELb1ELb0EEEv26Multihead_attention_paramsIT_XT5_EE,@function
        .size           _ZN4mmha33masked_multihead_attention_kernelItLi48ELi64ELi4ELi8ELi64ELb1ELb0EEEv26Multihead_attention_paramsIT_XT5_EE,(.L_x_2844 - _ZN4mmha33masked_multihead_attention_kernelItLi48ELi64ELi4ELi8ELi64ELb1ELb0EEEv26Multihead_attention_paramsIT_XT5_EE)
        .other          _ZN4mmha33masked_multihead_attention_kernelItLi48ELi64ELi4ELi8ELi64ELb1ELb0EEEv26Multihead_attention_paramsIT_XT5_EE,@"STO_CUDA_ENTRY STV_DEFAULT"
_ZN4mmha33masked_multihead_attention_kernelItLi48ELi64ELi4ELi8ELi64ELb1ELb0EEEv26Multihead_attention_paramsIT_XT5_EE:
.text._ZN4mmha33masked_multihead_attention_kernelItLi48ELi64ELi4ELi8ELi64ELb1ELb0EEEv26Multihead_attention_paramsIT_XT5_EE:
        /* <DEDUP_REMOVED lines=12> */
.L_x_699:
[----:B------:R-:W0:Y:S08]  /*00c0*/  LDC R9, c[0x0][0x280] ;  /* 0x0000a000ff097b82 */ /* 0x000e300000000800 */
        /* <DEDUP_REMOVED lines=21> */
[----:B------:R-:W-:Y:S02]  /*0220*/  IMAD.HI.U32 R3, R3, R7, R2 ;  /* 0x0000000703037227 */ /* 0x000fe400078e0002 */
[----:B------:R-:W0:Y:S04]  /*0230*/  @P3 LDC.64 R6, c[0x0][0x2f0] ;  /* 0x0000bc00ff063b82 */ /* 0x000e280000000a00 */
[----:B------:R-:W-:-:S04]  /*0240*/  IMAD.HI.U32 R26, R3, R4, RZ ;  /* 0x00000004031a7227 */ /* 0x000fc800078e00ff */
[----:B------:R-:W-:-:S04]  /*0250*/  IMAD.MOV R0, RZ, RZ, -R26 ;  /* 0x000000ffff007224 */ /* 0x000fc800078e0a1a */
[----:B------:R-:W-:-:S05]  /*0260*/  IMAD R0, R5, R0, R4 ;  /* 0x0000000005007224 */ /* 0x000fca00078e0204 */
[----:B------:R-:W-:-:S13]  /*0270*/  ISETP.GT.U32.AND P1, PT, R5, R0, PT ;  /* 0x000000000500720c */ /* 0x000fda0003f24070 */
[----:B------:R-:W-:Y:S01]  /*0280*/  @!P1 IMAD.IADD R0, R0, 0x1, -R5 ;  /* 0x0000000100009824 */ /* 0x000fe200078e0a05 */
[----:B------:R-:W-:Y:S02]  /*0290*/  @!P1 IADD3 R26, R26, 0x1, RZ ;  /* 0x000000011a1a9810 */ /* 0x000fe40007ffe0ff */
[----:B------:R-:W-:Y:S02]  /*02a0*/  ISETP.NE.AND P1, PT, R9, RZ, PT ;  /* 0x000000ff0900720c */ /* 0x000fe40003f25270 */
[----:B------:R-:W-:Y:S02]  /*02b0*/  ISETP.GE.U32.AND P0, PT, R0, R5, PT ;  /* 0x000000050000720c */ /* 0x000fe40003f06070 */
[----:B------:R-:W-:Y:S01]  /*02c0*/  LOP3.LUT R0, R22, R9, RZ, 0x3c, !PT ;  /* 0x0000000916007212 */ /* 0x000fe200078e3cff */
[----:B------:R-:W4:Y:S03]  /*02d0*/  LDC.64 R4, c[0x0][0x328] ;  /* 0x0000ca00ff047b82 */ /* 0x000f260000000a00 */
[----:B------:R-:W-:-:S05]  /*02e0*/  ISETP.GE.AND P2, PT, R0, RZ, PT ;  /* 0x000000ff0000720c */ /* 0x000fca0003f46270 */
[----:B------:R-:W2:Y:S02]  /*02f0*/  LDC R0, c[0x0][0x278] ;  /* 0x00009e00ff007b82 */ /* 0x000ea40000000800 */
[----:B------:R-:W-:-:S06]  /*0300*/  @P0 VIADD R26, R26, 0x1 ;  /* 0x000000011a1a0836 */ /* 0x000fcc0000000000 */
[----:B------:R-:W-:Y:S01]  /*0310*/  @!P2 IMAD.MOV R26, RZ, RZ, -R26 ;  /* 0x000000ffff1aa224 */ /* 0x000fe200078e0a1a */
[----:B------:R-:W-:-:S05]  /*0320*/  @!P1 LOP3.LUT R26, RZ, R9, RZ, 0x33, !PT ;  /* 0x00000009ff1a9212 */ /* 0x000fca00078e33ff */
[----:B0-----:R-:W-:Y:S01]  /*0330*/  @P3 IMAD.WIDE R6, R26, 0x4, R6 ;  /* 0x000000041a063825 */ /* 0x001fe200078e0206 */
[----:B---3--:R-:W-:-:S03]  /*0340*/  ISETP.GT.AND P4, PT, R16, 0x17, PT ;  /* 0x000000171000780c */ /* 0x008fc60003f84270 */
[C---:B----4-:R-:W-:Y:S01]  /*0350*/  IMAD.WIDE R4, R22.reuse, 0x4, R4 ;  /* 0x0000000416047825 */ /* 0x050fe200078e0204 */
[----:B------:R-:W5:Y:S01]  /*0360*/  @P3 LDG.E R2, desc[UR36][R6.64] ;  /* 0x0000002406023981 */ /* 0x000f62000c1e1900 */
[----:B------:R-:W-:Y:S02]  /*0370*/  UIADD3 UR4, UR4, 0x110, URZ ;  /* 0x0000011004047890 */ /* 0x000fe4000fffe03f */
[----:B-1----:R-:W-:Y:S01]  /*0380*/  IMAD R25, R22, UR5, R19 ;  /* 0x0000000516197c24 */ /* 0x002fe2000f8e0213 */
[----:B------:R0:W5:Y:S01]  /*0390*/  LDG.E R12, desc[UR36][R4.64] ;  /* 0x00000024040c7981 */ /* 0x000162000c1e1900 */
[----:B------:R-:W-:Y:S01]  /*03a0*/  IMAD R13, R19, 0x30, RZ ;  /* 0x00000030130d7824 */ /* 0x000fe200078e02ff */
[----:B--2---:R-:W-:Y:S01]  /*03b0*/  ISETP.NE.AND P0, PT, R0, RZ, PT ;  /* 0x000000ff0000720c */ /* 0x004fe20003f05270 */
[----:B------:R-:W-:Y:S01]  /*03c0*/  IMAD R25, R25, 0x30, RZ ;  /* 0x0000003019197824 */ /* 0x000fe200078e02ff */
[----:B------:R-:W-:Y:S01]  /*03d0*/  ULEA UR38, UR38, UR4, 0x18 ;  /* 0x0000000426267291 */ /* 0x000fe2000f8ec03f */
[----:B------:R-:W-:Y:S01]  /*03e0*/  MOV R3, RZ ;  /* 0x000000ff00037202 */ /* 0x000fe20000000f00 */
[----:B0-----:R-:W-:-:S02]  /*03f0*/  IMAD R4, R22, R0, R13 ;  /* 0x0000000016047224 */ /* 0x001fc400078e020d */
[----:B------:R-:W-:-:S03]  /*0400*/  IMAD.SHL.U32 R0, R16, 0x2, RZ ;  /* 0x0000000210007824 */ /* 0x000fc600078e00ff */
[----:B------:R-:W-:Y:S01]  /*0410*/  SEL R5, R25, R4, !P0 ;  /* 0x0000000419057207 */ /* 0x000fe20004000000 */
[----:B------:R-:W-:Y:S06]  /*0420*/  @P4 BRA `(.L_x_701) ;  /* 0x0000000000444947 */ /* 0x000fec0003800000 */
[----:B------:R-:W0:Y:S02]  /*0430*/  LDC R3, c[0x0][0x308] ;  /* 0x0000c200ff037b82 */ /* 0x000e240000000800 */
[----:B0-----:R-:W-:Y:S01]  /*0440*/  ISETP.NE.AND P0, PT, R3, 0x2, PT ;  /* 0x000000020300780c */ /* 0x001fe20003f05270 */
[----:B------:R-:W-:-:S12]  /*0450*/  IMAD.IADD R3, R5, 0x1, R0 ;  /* 0x0000000105037824 */ /* 0x000fd800078e0200 */
        /* <DEDUP_REMOVED lines=14> */
.L_x_701:
[----:B------:R-:W-:Y:S05]  /*0540*/  BSYNC B0 ;  /* 0x0000000000007941 */ /* 0x000fea0003800000 */
.L_x_700:
[----:B------:R-:W-:Y:S01]  /*0550*/  ULDC.64 UR8, c[0x0][0x230] ;  /* 0x00008c0000087ab9 */ /* 0x000fe20000000a00 */
[----:B------:R-:W-:Y:S01]  /*0560*/  ULDC.64 UR6, c[0x0][0x220] ;  /* 0x0000880000067ab9 */ /* 0x000fe20000000a00 */
[----:B------:R-:W-:Y:S01]  /*0570*/  ISETP.EQ.U32.AND P0, PT, RZ, UR8, PT ;  /* 0x00000008ff007c0c */ /* 0x000fe2000bf02070 */
[----:B------:R-:W0:Y:S01]  /*0580*/  @!P4 LDC.64 R14, c[0x0][0x248] ;  /* 0x00009200ff0ecb82 */ /* 0x000e220000000a00 */
[----:B------:R-:W-:Y:S01]  /*0590*/  ISETP.EQ.U32.AND P1, PT, RZ, UR6, PT ;  /* 0x00000006ff007c0c */ /* 0x000fe2000bf22070 */
[----:B------:R-:W-:Y:S01]  /*05a0*/  HFMA2.MMA R30, -RZ, RZ, 0, 0 ;  /* 0x00000000ff1e7435 */ /* 0x000fe200000001ff */
[----:B------:R-:W-:Y:S01]  /*05b0*/  ISETP.EQ.OR.EX P0, PT, RZ, UR9, P4, P0 ;  /* 0x00000009ff007c0c */ /* 0x000fe2000a702700 */
[----:B------:R-:W-:Y:S01]  /*05c0*/  IMAD.IADD R13, R13, 0x1, R0 ;  /* 0x000000010d0d7824 */ /* 0x000fe200078e0200 */
[----:B-----5:R-:W-:Y:S01]  /*05d0*/  R2UR UR39, R12 ;  /* 0x000000000c2772ca */ /* 0x020fe200000e0000 */
[----:B------:R-:W-:Y:S01]  /*05e0*/  IMAD.MOV.U32 R29, RZ, RZ, RZ ;  /* 0x000000ffff1d7224 */ /* 0x000fe200078e00ff */
[----:B------:R-:W-:Y:S01]  /*05f0*/  ISETP.NE.OR P0, PT, R32, RZ, P0 ;  /* 0x000000ff2000720c */ /* 0x000fe20000705670 */
[----:B------:R-:W1:Y:S01]  /*0600*/  LDC R12, c[0x0][0x284] ;  /* 0x0000a100ff0c7b82 */ /* 0x000e620000000800 */
[----:B------:R-:W-:-:S02]  /*0610*/  SHF.R.S32.HI R7, RZ, 0x1f, R16 ;  /* 0x0000001fff077819 */ /* 0x000fc40000011410 */
[----:B------:R-:W-:Y:S01]  /*0620*/  ISETP.LT.AND P2, PT, R16, 0x20, P3 ;  /* 0x000000201000780c */ /* 0x000fe20001f41270 */
[----:B------:R-:W-:Y:S01]  /*0630*/  IMAD.MOV.U32 R20, RZ, RZ, RZ ;  /* 0x000000ffff147224 */ /* 0x000fe200078e00ff */
[----:B------:R-:W-:Y:S01]  /*0640*/  ISETP.EQ.OR.EX P1, PT, RZ, UR7, P4, P1 ;  /* 0x00000007ff007c0c */ /* 0x000fe2000a722710 */
[----:B------:R-:W-:Y:S01]  /*0650*/  ULDC.U8 UR4, c[0x0][0x294] ;  /* 0x0000a50000047ab9 */ /* 0x000fe20000000000 */
[----:B------:R-:W-:Y:S01]  /*0660*/  LEA.HI R7, R7, R16, RZ, 0x2 ;  /* 0x0000001007077211 */ /* 0x000fe200078f10ff */
[----:B------:R-:W2:Y:S02]  /*0670*/  LDC.64 R4, c[0x0][0x2a8] ;  /* 0x0000aa00ff047b82 */ /* 0x000ea40000000a00 */
[----:B------:R-:W-:Y:S01]  /*0680*/  UIADD3 UR40, UR39, -0x1, URZ ;  /* 0xffffffff27287890 */ /* 0x000fe2000fffe03f */
[----:B------:R-:W-:Y:S02]  /*0690*/  LOP3.LUT R27, R7, 0x7ffffffc, RZ, 0xc0, !PT ;  /* 0x7ffffffc071b7812 */ /* 0x000fe400078ec0ff */
[----:B------:R-:W-:-:S02]  /*06a0*/  SHF.R.S32.HI R28, RZ, 0x2, R7 ;  /* 0x00000002ff1c7819 */ /* 0x000fc40000011407 */
[----:B------:R-:W-:Y:S01]  /*06b0*/  IADD3 R27, -R27, R16, RZ ;  /* 0x000000101b1b7210 */ /* 0x000fe20007ffe1ff */
[----:B------:R-:W3:Y:S01]  /*06c0*/  @!P0 LDC.64 R10, c[0x0][0x230] ;  /* 0x00008c00ff0a8b82 */ /* 0x000ee20000000a00 */
[----:B------:R-:W-:Y:S01]  /*06d0*/  IMAD.U32 R17, RZ, RZ, UR40 ;  /* 0x00000028ff117e24 */ /* 0x000fe2000f8e00ff */
[----:B------:R-:W-:Y:S02]  /*06e0*/  LEA R31, R28, R25, 0x3 ;  /* 0x000000191c1f7211 */ /* 0x000fe400078e18ff */
[----:B------:R-:W-:-:S04]  /*06f0*/  IMAD.SHL.U32 R24, R27, 0x2, RZ ;  /* 0x000000021b187824 */ /* 0x000fc800078e00ff */
[----:B------:R-:W4:Y:S01]  /*0700*/  @!P1 LDC.64 R8, c[0x0][0x220] ;  /* 0x00008800ff089b82 */ /* 0x000f220000000a00 */
[----:B------:R-:W-:-:S04]  /*0710*/  @!P4 IMAD R17, R17, 0x8, R24 ;  /* 0x000000081111c824 */ /* 0x000fc800078e0218 */
[----:B-1----:R-:W-:-:S03]  /*0720*/  @!P4 IMAD R17, R31, R12, R17 ;  /* 0x0000000c1f11c224 */ /* 0x002fc600078e0211 */
[----:B------:R-:W1:Y:S01]  /*0730*/  @P2 LDC.64 R6, c[0x0][0x2e0] ;  /* 0x0000b800ff062b82 */ /* 0x000e620000000a00 */
[----:B0-----:R-:W-:Y:S01]  /*0740*/  @!P4 IMAD.WIDE R14, R17, 0x2, R14 ;  /* 0x00000002110ec825 */ /* 0x001fe200078e020e */
[----:B--2---:R-:W-:-:S03]  /*0750*/  ISETP.NE.U32.AND P3, PT, R4, RZ, PT ;  /* 0x000000ff0400720c */ /* 0x004fc60003f65070 */
[----:B------:R-:W-:Y:S01]  /*0760*/  @P2 IMAD R17, R2, UR5, R19 ;  /* 0x0000000502112c24 */ /* 0x000fe2000f8e0213 */
[----:B------:R0:W2:Y:S01]  /*0770*/  @!P4 LDG.E R30, desc[UR36][R14.64] ;  /* 0x000000240e1ec981 */ /* 0x0000a2000c1e1900 */
[----:B------:R-:W-:Y:S01]  /*0780*/  ISETP.NE.AND.EX P3, PT, R5, RZ, PT, P3 ;  /* 0x000000ff0500720c */ /* 0x000fe20003f65330 */
[----:B---3--:R-:W-:-:S04]  /*0790*/  @!P0 IMAD.WIDE R10, R13, 0x2, R10 ;  /* 0x000000020d0a8825 */ /* 0x008fc800078e020a */
[----:B------:R-:W-:Y:S01]  /*07a0*/  @P2 IMAD R17, R17, 0x30, R0 ;  /* 0x0000003011112824 */ /* 0x000fe200078e0200 */
[----:B------:R3:W2:Y:S01]  /*07b0*/  @!P0 LDG.E R29, desc[UR36][R10.64] ;  /* 0x000000240a1d8981 */ /* 0x0006a2000c1e1900 */
[----:B----4-:R-:W-:-:S05]  /*07c0*/  @!P1 IMAD.WIDE R8, R13, 0x2, R8 ;  /* 0x000000020d089825 */ /* 0x010fca00078e0208 */
[----:B------:R4:W2:Y:S01]  /*07d0*/  @!P1 LDG.E R20, desc[UR36][R8.64] ;  /* 0x0000002408149981 */ /* 0x0008a2000c1e1900 */
[----:B-1----:R-:W-:-:S06]  /*07e0*/  @P2 IMAD.WIDE R6, R17, 0x2, R6 ;  /* 0x0000000211062825 */ /* 0x002fcc00078e0206 */
[----:B------:R-:W2:Y:S01]  /*07f0*/  @P2 LDG.E R7, desc[UR36][R6.64] ;  /* 0x0000002406072981 */ /* 0x000ea2000c1e1900 */
[----:B------:R-:W-:Y:S02]  /*0800*/  SHF.R.S32.HI R13, RZ, 0x1f, R22 ;  /* 0x0000001fff0d7819 */ /* 0x000fe40000011416 */
[C---:B------:R-:W-:Y:S02]  /*0810*/  @P3 LEA R4, P0, R22.reuse, R4, 0x2 ;  /* 0x0000000416043211 */ /* 0x040fe400078010ff */
[----:B0-----:R-:W-:Y:S02]  /*0820*/  IABS R14, R12 ;  /* 0x0000000c000e7213 */ /* 0x001fe40000000000 */
[----:B------:R-:W-:Y:S02]  /*0830*/  @P3 LEA.HI.X R5, R22, R5, R13, 0x2, P0 ;  /* 0x0000000516053211 */ /* 0x000fe400000f140d */
[----:B------:R-:W0:Y:S08]  /*0840*/  I2F.RP R13, R14 ;  /* 0x0000000e000d7306 */ /* 0x000e300000209400 */
[----:B0-----:R-:W3:Y:S02]  /*0850*/  MUFU.RCP R13, R13 ;  /* 0x0000000d000d7308 */ /* 0x001ee40000001000 */
[----:B---3--:R-:W-:-:S06]  /*0860*/  VIADD R10, R13, 0xffffffe ;  /* 0x0ffffffe0d0a7836 */ /* 0x008fcc0000000000 */
[----:B------:R0:W4:Y:S02]  /*0870*/  F2I.FTZ.U32.TRUNC.NTZ R11, R10 ;  /* 0x0000000a000b7305 */ /* 0x000124000021f000 */
[----:B0-----:R-:W-:Y:S01]  /*0880*/  HFMA2.MMA R10, -RZ, RZ, 0, 0 ;  /* 0x00000000ff0a7435 */ /* 0x001fe200000001ff */
[----:B----4-:R-:W-:-:S04]  /*0890*/  IMAD.MOV R9, RZ, RZ, -R11 ;  /* 0x000000ffff097224 */ /* 0x010fc800078e0a0b */
[----:B------:R-:W-:Y:S01]  /*08a0*/  IMAD R9, R9, R14, RZ ;  /* 0x0000000e09097224 */ /* 0x000fe200078e02ff */
[----:B------:R-:W-:-:S04]  /*08b0*/  IABS R17, UR40 ;  /* 0x0000002800117c13 */ /* 0x000fc80008000000 */
[----:B------:R-:W-:Y:S02]  /*08c0*/  IMAD.HI.U32 R11, R11, R9, R10 ;  /* 0x000000090b0b7227 */ /* 0x000fe400078e000a */
[----:B------:R-:W0:Y:S04]  /*08d0*/  LDC R9, c[0x0][0x290] ;  /* 0x0000a400ff097b82 */ /* 0x000e280000000800 */
[----:B------:R-:W-:-:S04]  /*08e0*/  IMAD.HI.U32 R11, R11, R17, RZ ;  /* 0x000000110b0b7227 */ /* 0x000fc800078e00ff */
[----:B------:R-:W-:-:S04]  /*08f0*/  IMAD.MOV R11, RZ, RZ, -R11 ;  /* 0x000000ffff0b7224 */ /* 0x000fc800078e0a0b */
[----:B------:R-:W-:-:S05]  /*0900*/  IMAD R17, R14, R11, R17 ;  /* 0x0000000b0e117224 */ /* 0x000fca00078e0211 */
[----:B------:R-:W-:Y:S02]  /*0910*/  ISETP.GT.U32.AND P0, PT, R14, R17, PT ;  /* 0x000000110e00720c */ /* 0x000fe40003f04070 */
[----:B------:R-:W-:-:S06]  /*0920*/  MOV R23, RZ ;  /* 0x000000ff00177202 */ /* 0x000fcc0000000f00 */
[----:B------:R1:W5:Y:S05]  /*0930*/  @P3 LDG.E R23, desc[UR36][R4.64] ;  /* 0x0000002404173981 */ /* 0x00036a000c1e1900 */
[----:B------:R-:W-:-:S05]  /*0940*/  @!P0 IMAD.IADD R17, R17, 0x1, -R14 ;  /* 0x0000000111118824 */ /* 0x000fca00078e0a0e */
[----:B------:R-:W-:Y:S02]  /*0950*/  ISETP.GT.U32.AND P1, PT, R14, R17, PT ;  /* 0x000000110e00720c */ /* 0x000fe40003f24070 */
[----:B------:R-:W-:Y:S02]  /*0960*/  ISETP.LE.AND P3, PT, RZ, UR40, PT ;  /* 0x00000028ff007c0c */ /* 0x000fe4000bf63270 */
[----:B------:R-:W-:-:S04]  /*0970*/  ISETP.NE.AND P5, PT, R32, RZ, PT ;  /* 0x000000ff2000720c */ /* 0x000fc80003fa5270 */
[----:B-1----:R-:W-:-:S05]  /*0980*/  P2R R4, PR, RZ, 0x20 ;  /* 0x00000020ff047803 */ /* 0x002fca0000000000 */
        /* <DEDUP_REMOVED lines=10> */
[----:B--2---:R-:W-:Y:S01]  /*0a30*/  @!P5 HADD2 R30, R30, R29 ;  /* 0x0000001d1e1ed230 */ /* 0x004fe20000000000 */
[----:B------:R-:W-:-:S03]  /*0a40*/  HFMA2.MMA R33, R3, 1, 1, R20 ;  /* 0x3c003c0003217835 */ /* 0x000fc60000000014 */
[----:B------:R-:W-:Y:S01]  /*0a50*/  @P2 HMUL2 R30, R30, R7 ;  /* 0x000000071e1e2232 */ /* 0x000fe20000000000 */
[----:B------:R-:W-:Y:S07]  /*0a60*/  @!P1 BRA P3, `(.L_x_702) ;  /* 0x00000008006c9947 */ /* 0x000fee0001800000 */
        /* <DEDUP_REMOVED lines=29> */
[----:B------:R-:W-:Y:S02]  /*0c40*/  P2R R37, PR, RZ, 0x2 ;  /* 0x00000002ff257803 */ /* 0x000fe40000000000 */
        /* <DEDUP_REMOVED lines=8> */
[----:B------:R-:W-:Y:S01]  /*0cd0*/  IMAD.U32 R4, RZ, RZ, UR4 ;  /* 0x00000004ff047e24 */ /* 0x000fe2000f8e00ff */
[----:B------:R-:W-:Y:S01]  /*0ce0*/  MOV R5, UR5 ;  /* 0x0000000500057c02 */ /* 0x000fe20008000f00 */
[----:B------:R-:W-:Y:S01]  /*0cf0*/  ULDC.64 UR4, c[0x4][0xd0] ;  /* 0x0100340000047ab9 */ /* 0x000fe20000000a00 */
[----:B------:R-:W0:Y:S01]  /*0d00*/  LDC.64 R14, c[0x4][R14] ;  /* 0x010000000e0e7b82 */ /* 0x000e220000000a00 */
[----:B------:R-:W-:Y:S01]  /*0d10*/  HFMA2.MMA R12, -RZ, RZ, 0, 5.9604644775390625e-08 ;  /* 0x00000001ff0c7435 */ /* 0x000fe200000001ff */
        /* <DEDUP_REMOVED lines=8> */
.L_x_704:
        /* <DEDUP_REMOVED lines=9> */
.L_x_705:
        /* <DEDUP_REMOVED lines=15> */
[----:B0-----:R-:W-:Y:S03]  /*0f20*/  LDS.U16 R33, [R4+UR38] ;  /* 0x0000002604217984 */ /* 0x001fe60008000400 */
        /* <DEDUP_REMOVED lines=26> */
.L_x_709:
        /* <DEDUP_REMOVED lines=35> */
.L_x_712:
[----:B------:R-:W-:Y:S05]  /*1300*/  BSYNC B2 ;  /* 0x0000000000027941 */ /* 0x000fea0003800000 */
.L_x_711:
[----:B------:R-:W-:Y:S01]  /*1310*/  PRMT R6, R30, 0x7632, R6 ;  /* 0x000076321e067816 */ /* 0x000fe20000000006 */
[----:B------:R0:W-:Y:S04]  /*1320*/  STS.U16 [R13], R30 ;  /* 0x0000001e0d007388 */ /* 0x0001e80000000400 */
[----:B------:R0:W-:Y:S02]  /*1330*/  STS.U16 [R12], R6 ;  /* 0x000000060c007388 */ /* 0x0001e40000000400 */
.L_x_710:
[----:B------:R-:W-:Y:S05]  /*1340*/  BSYNC B1 ;  /* 0x0000000000017941 */ /* 0x000fea0003800000 */
.L_x_708:
[----:B------:R-:W-:Y:S01]  /*1350*/  PRMT R5, R33, 0x7632, R5 ;  /* 0x0000763221057816 */ /* 0x000fe20000000005 */
[----:B------:R1:W-:Y:S04]  /*1360*/  STS.U16 [R4+UR38], R33 ;  /* 0x0000002104007988 */ /* 0x0003e80008000426 */
[----:B------:R1:W-:Y:S02]  /*1370*/  STS.U16 [R35], R5 ;  /* 0x0000000523007388 */ /* 0x0003e40000000400 */
.L_x_707:
[----:B------:R-:W-:Y:S05]  /*1380*/  BSYNC B0 ;  /* 0x0000000000007941 */ /* 0x000fea0003800000 */
.L_x_706:
[----:B------:R-:W-:Y:S06]  /*1390*/  BAR.SYNC.DEFER_BLOCKING 0x0 ;  /* 0x0000000000007b1d */ /* 0x000fec0000010000 */
[----:B------:R-:W-:Y:S04]  /*13a0*/  BSSY B0, `(.L_x_713) ;  /* 0x0000005000007945 */ /* 0x000fe80003800000 */
[----:B------:R-:W-:Y:S05]  /*13b0*/  @!P6 BRA `(.L_x_714) ;  /* 0x00000000000ce947 */ /* 0x000fea0003800000 */
[----:B------:R-:W-:Y:S01]  /*13c0*/  ISETP.NE.AND P0, PT, R32, RZ, PT ;  /* 0x000000ff2000720c */ /* 0x000fe20003f05270 */
[----:B01----:R2:W3:-:S12]  /*13d0*/  LDS R33, [R0] ;  /* 0x0000000000217984 */ /* 0x0034d80000000800 */
[----:B------:R2:W4:Y:S02]  /*13e0*/  @!P0 LDS R30, [R3] ;  /* 0x00000000031e8984 */ /* 0x0005240000000800 */
.L_x_714:
[----:B------:R-:W-:Y:S05]  /*13f0*/  BSYNC B0 ;  /* 0x0000000000007941 */ /* 0x000fea0003800000 */
.L_x_713:
[----:B------:R-:W-:Y:S06]  /*1400*/  BAR.SYNC.DEFER_BLOCKING 0x0 ;  /* 0x0000000000007b1d */ /* 0x000fec0000010000 */
[----:B------:R-:W-:Y:S05]  /*1410*/  BRA `(.L_x_703) ;  /* 0x0000000000d47947 */ /* 0x000fea0003800000 */
.L_x_702:
        /* <DEDUP_REMOVED lines=25> */
.L_x_715:
[----:B------:R-:W-:-:S13]  /*15b0*/  ISETP.GE.AND P0, PT, R0, R9, PT ;  /* 0x000000090000720c */ /* 0x000fda0003f06270 */
[----:B------:R-:W-:Y:S05]  /*15c0*/  @P0 BRA `(.L_x_716) ;  /* 0x0000000000640947 */ /* 0x000fea0003800000 */
[----:B------:R-:W-:Y:S01]  /*15d0*/  I2FP.F32.S32 R9, R9 ;  /* 0x0000000900097245 */ /* 0x000fe20000201400 */
[--C-:B------:R-:W-:Y:S01]  /*15e0*/  HADD2.F32 R10, -RZ, R30.reuse.H1_H1 ;  /* 0x3000001eff0a7230 */ /* 0x100fe20000004100 */
[----:B------:R-:W-:Y:S02]  /*15f0*/  I2FP.F32.S32 R0, R0 ;  /* 0x0000000000007245 */ /* 0x000fe40000201400 */
[----:B------:R-:W-:Y:S02]  /*1600*/  I2FP.F32.S32 R32, R32 ;  /* 0x0000002000207245 */ /* 0x000fe40000201400 */
[----:B------:R-:W0:Y:S02]  /*1610*/  MUFU.RCP R9, R9 ;  /* 0x0000000900097308 */ /* 0x000e240000001000 */
[----:B0-----:R-:W-:Y:S01]  /*1620*/  FMUL.FTZ R0, R0, R9 ;  /* 0x0000000900007220 */ /* 0x001fe20000410000 */
[----:B------:R-:W-:-:S03]  /*1630*/  HADD2.F32 R9, -RZ, R30.H0_H0 ;  /* 0x2000001eff097230 */ /* 0x000fc60000004100 */
[----:B------:R-:W-:-:S04]  /*1640*/  FMUL.FTZ R0, R0, 13.28771209716796875 ;  /* 0x41549a7800007820 */ /* 0x000fc80000410000 */
[----:B------:R-:W0:Y:S02]  /*1650*/  MUFU.EX2 R3, -R0 ;  /* 0x8000000000037308 */ /* 0x000e240000000800 */
[----:B0-----:R-:W-:-:S04]  /*1660*/  FMUL.FTZ R3, R32, R3 ;  /* 0x0000000320037220 */ /* 0x001fc80000410000 */
[----:B------:R-:W-:Y:S01]  /*1670*/  FMUL.RZ R4, R3, 0.15915493667125701904 ;  /* 0x3e22f98303047820 */ /* 0x000fe2000040c000 */
[--C-:B------:R-:W-:Y:S02]  /*1680*/  HADD2.F32 R3, -RZ, R33.reuse.H1_H1 ;  /* 0x30000021ff037230 */ /* 0x100fe40000004100 */
[----:B------:R-:W-:Y:S01]  /*1690*/  HADD2.F32 R33, -RZ, R33.H0_H0 ;  /* 0x20000021ff217230 */ /* 0x000fe20000004100 */
        /* <DEDUP_REMOVED lines=12> */
.L_x_716:
[----:B------:R-:W-:Y:S05]  /*1760*/  BSYNC B0 ;  /* 0x0000000000007941 */ /* 0x000fea0003800000 */
.L_x_703:
[----:B------:R-:W-:Y:S01]  /*1770*/  ISETP.GT.AND P0, PT, R16, 0x1f, PT ;  /* 0x0000001f1000780c */ /* 0x000fe20003f04270 */
[----:B------:R-:W-:Y:S01]  /*1780*/  BSSY B0, `(.L_x_717) ;  /* 0x0000026000007945 */ /* 0x000fe20003800000 */
[----:B------:R-:W-:-:S11]  /*1790*/  MOV R14, RZ ;  /* 0x000000ff000e7202 */ /* 0x000fd60000000f00 */
        /* <DEDUP_REMOVED lines=9> */
[----:B------:R-:W-:Y:S02]  /*1830*/  @!P1 VIADD R6, R6, 0x90 ;  /* 0x0000009006069836 */ /* 0x000fe40000000000 */
[----:B------:R-:W-:Y:S02]  /*1840*/  IMAD R0, R16, 0x4, R3 ;  /* 0x0000000410007824 */ /* 0x000fe400078e0203 */
[----:B---34-:R-:W-:Y:S01]  /*1850*/  HMUL2 R3, R33, R30 ;  /* 0x0000001e21037232 */ /* 0x018fe20000000000 */
[----:B------:R-:W0:Y:S01]  /*1860*/  @!P0 LDC R9, c[0x0][0x284] ;  /* 0x0000a100ff098b82 */ /* 0x000e220000000800 */
[----:B------:R-:W-:Y:S02]  /*1870*/  @!P0 LEA R8, R17, R24, 0x3 ;  /* 0x0000001811088211 */ /* 0x000fe400078e18ff */
[----:B------:R-:W-:Y:S01]  /*1880*/  @!P1 LEA R7, R7, R6, 0x18 ;  /* 0x0000000607079211 */ /* 0x000fe200078ec0ff */
[----:B------:R2:W-:Y:S01]  /*1890*/  STS [R0], R33 ;  /* 0x0000002100007388 */ /* 0x0005e20000000800 */
[----:B------:R-:W-:-:S03]  /*18a0*/  HADD2.F32 R13, -RZ, R3.H0_H0 ;  /* 0x20000003ff0d7230 */ /* 0x000fc60000004100 */
[----:B-1----:R-:W1:Y:S01]  /*18b0*/  @!P0 LDC.64 R4, c[0x0][0x248] ;  /* 0x00009200ff048b82 */ /* 0x002e620000000a00 */
[----:B------:R-:W-:-:S05]  /*18c0*/  @!P1 IMAD R6, R16, 0x4, R7 ;  /* 0x0000000410069824 */ /* 0x000fca00078e0207 */
[----:B------:R2:W-:Y:S01]  /*18d0*/  @!P1 STS [R6], R29 ;  /* 0x0000001d06009388 */ /* 0x0005e20000000800 */
[----:B0-----:R-:W-:Y:S02]  /*18e0*/  @!P0 IMAD R31, R31, R9, R8 ;  /* 0x000000091f1f8224 */ /* 0x001fe400078e0208 */
        /* <DEDUP_REMOVED lines=14> */
.L_x_837:
[----:B-1----:R-:W-:-:S07]  /*19d0*/  FADD.FTZ R14, R5, R14 ;  /* 0x0000000e050e7221 */ /* 0x002fce0000010000 */
.L_x_718:
[----:B------:R-:W-:Y:S05]  /*19e0*/  BSYNC B0 ;  /* 0x0000000000007941 */ /* 0x000fea0003800000 */
.L_x_717:
[----:B------:R-:W0:Y:S01]  /*19f0*/  LDC R11, c[0x0][0x284] ;  /* 0x0000a100ff0b7b82 */ /* 0x000e220000000800 */
[----:B------:R-:W-:Y:S01]  /*1a00*/  ISETP.NE.AND P0, PT, R16, RZ, PT ;  /* 0x000000ff1000720c */ /* 0x000fe20003f05270 */
[----:B------:R-:W-:Y:S01]  /*1a10*/  IMAD.MOV.U32 R48, RZ, RZ, -0x800001 ;  /* 0xff7fffffff307424 */ /* 0x000fe200078e00ff */
[----:B0-2---:R-:W-:-:S04]  /*1a20*/  IADD3 R3, RZ, -R11, RZ ;  /* 0x8000000bff037210 */ /* 0x005fc80007ffe0ff */
[----:B------:R-:W-:-:S07]  /*1a30*/  VIADDMNMX R3, R3, UR39, RZ, !PT ;  /* 0x0000002703037c46 */ /* 0x000fce000f8001ff */
        /* <DEDUP_REMOVED lines=18> */
.L_x_720:
[----:B------:R-:W-:Y:S05]  /*1b60*/  WARPSYNC.ALL ;  /* 0x0000000000007948 */ /* 0x000fea0003800000 */
[----:B------:R-:W2:Y:S08]  /*1b70*/  S2UR UR6, SR_CgaCtaId ;  /* 0x00000000000679c3 */ /* 0x000eb00000008800 */
[----:B------:R-:W-:Y:S01]  /*1b80*/  BAR.SYNC.DEFER_BLOCKING 0x0 ;  /* 0x0000000000007b1d */ /* 0x000fe20000010000 */
[----:B-1----:R-:W-:Y:S01]  /*1b90*/  IMAD.U32 R4, RZ, RZ, UR40 ;  /* 0x00000028ff047e24 */ /* 0x002fe2000f8e00ff */
[----:B------:R-:W-:-:S04]  /*1ba0*/  IADD3 R10, R28, R3, RZ ;  /* 0x000000031c0a7210 */ /* 0x000fc80007ffe0ff */
[----:B------:R-:W-:Y:S01]  /*1bb0*/  UMOV UR4, 0x400 ;  /* 0x0000040000047882 */ /* 0x000fe20000000000 */
[----:B------:R-:W-:Y:S01]  /*1bc0*/  IADD3 R4, R4, 0x7, -R3 ;  /* 0x0000000704047810 */ /* 0x000fe20007ffe803 */
[----:B------:R-:W-:-:S03]  /*1bd0*/  UIADD3 UR5, UR4, 0x10, URZ ;  /* 0x0000001004057890 */ /* 0x000fc6000fffe03f */
        /* <DEDUP_REMOVED lines=9> */
[----:B------:R1:W2:Y:S04]  /*1c70*/  LDS R47, [R0] ;  /* 0x00000000002f7984 */ /* 0x0002a80000000800 */
[----:B------:R1:W0:Y:S01]  /*1c80*/  LDS R46, [R0+0x10] ;  /* 0x00001000002e7984 */ /* 0x0002220000000800 */
[----:B------:R-:W-:-:S03]  /*1c90*/  PLOP3.LUT P2, PT, PT, PT, UP0, 0x80, 0x0 ;  /* 0x000000000000781c */ /* 0x000fc60003f4f008 */
[----:B------:R1:W0:Y:S04]  /*1ca0*/  LDS R45, [R0+0x20] ;  /* 0x00002000002d7984 */ /* 0x0002280000000800 */
[----:B------:R1:W0:Y:S04]  /*1cb0*/  LDS R44, [R0+0x30] ;  /* 0x00003000002c7984 */ /* 0x0002280000000800 */
[----:B------:R1:W0:Y:S04]  /*1cc0*/  LDS R42, [R0+0x40] ;  /* 0x00004000002a7984 */ /* 0x0002280000000800 */
[----:B------:R1:W0:Y:S04]  /*1cd0*/  LDS R43, [R0+0x50] ;  /* 0x00005000002b7984 */ /* 0x0002280000000800 */
[----:B------:R1:W0:Y:S04]  /*1ce0*/  LDS R40, [R0+0x60] ;  /* 0x0000600000287984 */ /* 0x0002280000000800 */
[----:B------:R1:W0:Y:S01]  /*1cf0*/  LDS R41, [R0+0x70] ;  /* 0x0000700000297984 */ /* 0x0002220000000800 */
[----:B------:R-:W-:Y:S05]  /*1d00*/  @P2 BRA `(.L_x_721) ;  /* 0x00000000002c2947 */ /* 0x000fea0003800000 */
[----:B------:R-:W-:-:S04]  /*1d10*/  UIADD3 UR4, UR4, 0x90, URZ ;  /* 0x0000009004047890 */ /* 0x000fc8000fffe03f */
[----:B------:R-:W-:-:S06]  /*1d20*/  ULEA UR4, UR6, UR4, 0x18 ;  /* 0x0000000406047291 */ /* 0x000fcc000f8ec03f */
[----:B------:R-:W-:-:S05]  /*1d30*/  LEA R27, R27, UR4, 0x2 ;  /* 0x000000041b1b7c11 */ /* 0x000fca000f8e10ff */
[----:B------:R0:W0:Y:S04]  /*1d40*/  LDS R39, [R27] ;  /* 0x000000001b277984 */ /* 0x0000280000000800 */
[----:B------:R0:W0:Y:S04]  /*1d50*/  LDS R38, [R27+0x10] ;  /* 0x000010001b267984 */ /* 0x0000280000000800 */
[----:B------:R0:W0:Y:S04]  /*1d60*/  LDS R37, [R27+0x20] ;  /* 0x000020001b257984 */ /* 0x0000280000000800 */
[----:B------:R0:W0:Y:S04]  /*1d70*/  LDS R36, [R27+0x30] ;  /* 0x000030001b247984 */ /* 0x0000280000000800 */
[----:B-1----:R1:W0:Y:S04]  /*1d80*/  LDS R0, [R27+0x40] ;  /* 0x000040001b007984 */ /* 0x0022280000000800 */
[----:B------:R1:W0:Y:S04]  /*1d90*/  LDS R5, [R27+0x50] ;  /* 0x000050001b057984 */ /* 0x0002280000000800 */
[----:B------:R1:W0:Y:S04]  /*1da0*/  LDS R6, [R27+0x60] ;  /* 0x000060001b067984 */ /* 0x0002280000000800 */
[----:B------:R1:W0:Y:S02]  /*1db0*/  LDS R7, [R27+0x70] ;  /* 0x000070001b077984 */ /* 0x0002240000000800 */
.L_x_721:
[----:B------:R-:W-:Y:S01]  /*1dc0*/  ULDC UR4, c[0x0][0x280] ;  /* 0x0000a00000047ab9 */ /* 0x000fe20000000800 */
[----:B------:R-:W-:Y:S01]  /*1dd0*/  ULDC UR5, c[0x0][0x29c] ;  /* 0x0000a70000057ab9 */ /* 0x000fe20000000800 */
[----:B------:R-:W-:Y:S01]  /*1de0*/  IMAD R4, R26, UR4, R19 ;  /* 0x000000041a047c24 */ /* 0x000fe2000f8e0213 */
[----:B------:R-:W-:Y:S01]  /*1df0*/  ULDC UR10, c[0x0][0x2a0] ;  /* 0x0000a800000a7ab9 */ /* 0x000fe20000000800 */
[----:B------:R-:W-:Y:S01]  /*1e00*/  ULDC.64 UR8, c[0x0][0x248] ;  /* 0x0000920000087ab9 */ /* 0x000fe20000000a00 */
[----:B------:R-:W-:Y:S01]  /*1e10*/  ULDC.64 UR6, c[0x0][0x2b0] ;  /* 0x0000ac0000067ab9 */ /* 0x000fe20000000a00 */
[----:B------:R-:W-:Y:S01]  /*1e20*/  ULDC.64 UR12, c[0x0][0x2c8] ;  /* 0x0000b200000c7ab9 */ /* 0x000fe20000000a00 */
[----:B------:R-:W-:Y:S01]  /*1e30*/  BSSY B0, `(.L_x_722) ;  /* 0x0000164000007945 */ /* 0x000fe20003800000 */
[----:B------:R-:W-:-:S03]  /*1e40*/  IMAD R4, R4, 0x30, RZ ;  /* 0x0000003004047824 */ /* 0x000fc600078e02ff */
[----:B------:R-:W-:Y:S05]  /*1e50*/  @P0 BRA `(.L_x_723) ;  /* 0x0000001400840947 */ /* 0x000fea0003800000 */
[----:B01----:R-:W0:Y:S01]  /*1e60*/  LDC R27, c[0x0][0x2c0] ;  /* 0x0000b000ff1b7b82 */ /* 0x003e220000000800 */
[----:B------:R-:W-:Y:S01]  /*1e70*/  ULDC UR4, c[0x0][0x288] ;  /* 0x0000a20000047ab9 */ /* 0x000fe20000000800 */
[-CC-:B------:R-:W-:Y:S01]  /*1e80*/  IMAD R8, R25, R11.reuse, R24.reuse ;  /* 0x0000000b19087224 */ /* 0x180fe200078e0218 */
[-C--:B------:R-:W-:Y:S01]  /*1e90*/  IABS R21, R11.reuse ;  /* 0x0000000b00157213 */ /* 0x080fe20000000000 */
[----:B------:R-:W-:Y:S01]  /*1ea0*/  IMAD R13, R2, UR4, R19 ;  /* 0x00000004020d7c24 */ /* 0x000fe2000f8e0213 */
[----:B------:R-:W-:Y:S01]  /*1eb0*/  ULDC UR4, c[0x0][0x298] ;  /* 0x0000a60000047ab9 */ /* 0x000fe20000000800 */
[--C-:B------:R-:W-:Y:S02]  /*1ec0*/  IMAD R9, R4, R11, R24.reuse ;  /* 0x0000000b04097224 */ /* 0x100fe400078e0218 */
[----:B------:R-:W1:Y:S01]  /*1ed0*/  LDC.64 R50, c[0x0][0x2e0] ;  /* 0x0000b800ff327b82 */ /* 0x000e620000000a00 */
[----:B------:R-:W-:Y:S01]  /*1ee0*/  IMAD R13, R13, 0x30, R24 ;  /* 0x000000300d0d7824 */ /* 0x000fe200078e0218 */
[----:B------:R-:W-:Y:S01]  /*1ef0*/  SHF.R.S32.HI R24, RZ, 0x1f, R8 ;  /* 0x0000001fff187819 */ /* 0x000fe20000011408 */
[----:B------:R-:W-:Y:S01]  /*1f00*/  IMAD R20, R11, 0x30, RZ ;  /* 0x000000300b147824 */ /* 0x000fe200078e02ff */
[----:B------:R-:W-:-:S02]  /*1f10*/  SHF.R.S32.HI R25, RZ, 0x1f, R9 ;  /* 0x0000001fff197819 */ /* 0x000fc40000011409 */
[----:B------:R-:W-:Y:S01]  /*1f20*/  IADD3 R26, R13, 0x8, RZ ;  /* 0x000000080d1a7810 */ /* 0x000fe20007ffe0ff */
[----:B0-----:R-:W-:Y:S02]  /*1f30*/  VIADD R27, R27, UR4 ;  /* 0x000000041b1b7c36 */ /* 0x001fe40008000000 */
[----:B-1----:R-:W-:-:S07]  /*1f40*/  IMAD.WIDE R50, R13, 0x2, R50 ;  /* 0x000000020d327825 */ /* 0x002fce00078e0232 */
.L_x_759:
[----:B0-----:R-:W0:Y:S01]  /*1f50*/  I2F.RP R14, R21 ;  /* 0x00000015000e7306 */ /* 0x001e220000209400 */
[----:B------:R-:W1:Y:S01]  /*1f60*/  LDC R11, c[0x0][0x284] ;  /* 0x0000a100ff0b7b82 */ /* 0x000e620000000800 */
[----:B------:R-:W-:-:S04]  /*1f70*/  ISETP.NE.U32.AND P0, PT, RZ, UR6, PT ;  /* 0x00000006ff007c0c */ /* 0x000fc8000bf05070 */
[----:B------:R-:W-:Y:S02]  /*1f80*/  ISETP.NE.AND.EX P0, PT, RZ, UR7, PT, P0 ;  /* 0x00000007ff007c0c */ /* 0x000fe4000bf05300 */
[----:B0-----:R-:W0:Y:S02]  /*1f90*/  MUFU.RCP R14, R14 ;  /* 0x0000000e000e7308 */ /* 0x001e240000001000 */
[----:B0-----:R-:W-:-:S06]  /*1fa0*/  VIADD R12, R14, 0xffffffe ;  /* 0x0ffffffe0e0c7836 */ /* 0x001fcc0000000000 */
[----:B------:R0:W2:Y:S02]  /*1fb0*/  F2I.FTZ.U32.TRUNC.NTZ R13, R12 ;  /* 0x0000000c000d7305 */ /* 0x0000a4000021f000 */
[----:B0-----:R-:W-:Y:S01]  /*1fc0*/  HFMA2.MMA R12, -RZ, RZ, 0, 0 ;  /* 0x00000000ff0c7435 */ /* 0x001fe200000001ff */
[----:B--2---:R-:W-:-:S04]  /*1fd0*/  IMAD.MOV R52, RZ, RZ, -R13 ;  /* 0x000000ffff347224 */ /* 0x004fc800078e0a0d */
[----:B------:R-:W-:-:S05]  /*1fe0*/  IMAD R15, R52, R21, RZ ;  /* 0x00000015340f7224 */ /* 0x000fca00078e02ff */
[----:B------:R-:W-:Y:S01]  /*1ff0*/  IMAD.HI.U32 R52, R13, R15, R12 ;  /* 0x0000000f0d347227 */ /* 0x000fe200078e000c */
[----:B------:R-:W-:Y:S02]  /*2000*/  IABS R15, R10 ;  /* 0x0000000a000f7213 */ /* 0x000fe40000000000 */
[----:B-1----:R-:W-:-:S03]  /*2010*/  IABS R12, R11 ;  /* 0x0000000b000c7213 */ /* 0x002fc60000000000 */
[----:B------:R-:W-:-:S04]  /*2020*/  IMAD.HI.U32 R13, R52, R15, RZ ;  /* 0x0000000f340d7227 */ /* 0x000fc800078e00ff */
[----:B------:R-:W-:-:S04]  /*2030*/  IMAD.MOV R13, RZ, RZ, -R13 ;  /* 0x000000ffff0d7224 */ /* 0x000fc800078e0a0d */
[----:B------:R-:W-:Y:S02]  /*2040*/  IMAD R13, R12, R13, R15 ;  /* 0x0000000d0c0d7224 */ /* 0x000fe400078e020f */
[----:B------:R-:W-:-:S05]  /*2050*/  @P0 IMAD R15, R22, R11, RZ ;  /* 0x0000000b160f0224 */ /* 0x000fca00078e02ff */
[--C-:B------:R-:W-:Y:S02]  /*2060*/  @P0 SHF.R.S32.HI R52, RZ, 0x1f, R15.reuse ;  /* 0x0000001fff340819 */ /* 0x100fe4000001140f */
[----:B------:R-:W-:Y:S02]  /*2070*/  @P0 IADD3 R14, P1, P3, R10, UR6, R15 ;  /* 0x000000060a0e0c10 */ /* 0x000fe4000fb3e00f */
[----:B------:R-:W-:-:S04]  /*2080*/  @P0 SHF.R.S32.HI R15, RZ, 0x1f, R10 ;  /* 0x0000001fff0f0819 */ /* 0x000fc8000001140a */
[----:B------:R-:W-:-:S05]  /*2090*/  @P0 IADD3.X R15, R15, UR7, R52, P1, P3 ;  /* 0x000000070f0f0c10 */ /* 0x000fca0008fe6434 */
[----:B------:R-:W2:Y:S01]  /*20a0*/  @P0 LDG.E.U8 R14, desc[UR36][R14.64] ;  /* 0x000000240e0e0981 */ /* 0x000ea2000c1e1100 */
[----:B------:R-:W-:Y:S01]  /*20b0*/  ISETP.GT.U32.AND P1, PT, R21, R13, PT ;  /* 0x0000000d1500720c */ /* 0x000fe20003f24070 */
[----:B------:R-:W-:Y:S01]  /*20c0*/  UIADD3 UR4, UR39, -0x1, URZ ;  /* 0xffffffff27047890 */ /* 0x000fe2000fffe03f */
[----:B------:R-:W-:Y:S01]  /*20d0*/  ISETP.GE.AND P3, PT, R10, RZ, PT ;  /* 0x000000ff0a00720c */ /* 0x000fe20003f66270 */
[----:B------:R-:W-:Y:S01]  /*20e0*/  BSSY B1, `(.L_x_724) ;  /* 0x0000023000017945 */ /* 0x000fe20003800000 */
[----:B------:R-:W-:-:S09]  /*20f0*/  ISETP.NE.AND P4, PT, R11, RZ, PT ;  /* 0x000000ff0b00720c */ /* 0x000fd20003f85270 */
[----:B------:R-:W-:-:S05]  /*2100*/  @!P1 IMAD.IADD R13, R13, 0x1, -R12 ;  /* 0x000000010d0d9824 */ /* 0x000fca00078e0a0c */
[----:B------:R-:W-:-:S13]  /*2110*/  ISETP.GT.U32.AND P1, PT, R21, R13, PT ;  /* 0x0000000d1500720c */ /* 0x000fda0003f24070 */
[----:B------:R-:W-:Y:S02]  /*2120*/  @!P1 IADD3 R13, R13, -R12, RZ ;  /* 0x8000000c0d0d9210 */ /* 0x000fe40007ffe0ff */
[----:B------:R-:W-:-:S03]  /*2130*/  ISETP.GE.AND P1, PT, R10, UR4, PT ;  /* 0x000000040a007c0c */ /* 0x000fc6000bf26270 */
[----:B------:R-:W-:-:S04]  /*2140*/  IMAD.MOV.U32 R12, RZ, RZ, R13 ;  /* 0x000000ffff0c7224 */ /* 0x000fc800078e000d */
[----:B------:R-:W-:Y:S01]  /*2150*/  @!P3 IMAD.MOV R12, RZ, RZ, -R12 ;  /* 0x000000ffff0cb224 */ /* 0x000fe200078e0a0c */
[----:B------:R-:W-:Y:S02]  /*2160*/  @!P4 LOP3.LUT R12, RZ, R11, RZ, 0x33, !PT ;  /* 0x0000000bff0cc212 */ /* 0x000fe400078e33ff */
[----:B--2---:R-:W-:-:S03]  /*2170*/  ISETP.NE.AND P0, PT, R14, RZ, P0 ;  /* 0x000000ff0e00720c */ /* 0x004fc60000705270 */
[----:B------:R-:W-:Y:S10]  /*2180*/  @P1 BRA `(.L_x_725) ;  /* 0x0000000000601947 */ /* 0x000ff40003800000 */
[----:B------:R-:W-:Y:S01]  /*2190*/  SHF.L.U32 R53, R12, 0x3, RZ ;  /* 0x000000030c357819 */ /* 0x000fe200000006ff */
[----:B------:R-:W-:Y:S01]  /*21a0*/  BSSY B2, `(.L_x_726) ;  /* 0x0000009000027945 */ /* 0x000fe20003800000 */
[----:B------:R-:W-:Y:S02]  /*21b0*/  IMAD.MOV.U32 R28, RZ, RZ, RZ ;  /* 0x000000ffff1c7224 */ /* 0x000fe400078e00ff */
[----:B------:R-:W-:-:S13]  /*21c0*/  ISETP.GE.AND P3, PT, R53, R20, PT ;  /* 0x000000143500720c */ /* 0x000fda0003f66270 */
[----:B------:R-:W-:Y:S05]  /*21d0*/  @P3 BRA `(.L_x_727) ;  /* 0x0000000000143947 */ /* 0x000fea0003800000 */
[----:B------:R-:W-:-:S04]  /*21e0*/  IADD3 R13, P2, R9, R53, RZ ;  /* 0x00000035090d7210 */ /* 0x000fc80007f5e0ff */
[----:B------:R-:W-:Y:S02]  /*21f0*/  LEA.HI.X.SX32 R28, R53, R25, 0x1, P2 ;  /* 0x00000019351c7211 */ /* 0x000fe400010f0eff */
[----:B------:R-:W-:-:S04]  /*2200*/  LEA R14, P2, R13, UR8, 0x1 ;  /* 0x000000080d0e7c11 */ /* 0x000fc8000f8408ff */
[----:B------:R-:W-:-:S05]  /*2210*/  LEA.HI.X R15, R13, UR9, R28, 0x1, P2 ;  /* 0x000000090d0f7c11 */ /* 0x000fca00090f0c1c */
[----:B------:R0:W5:Y:S04]  /*2220*/  LDG.E R28, desc[UR36][R14.64] ;  /* 0x000000240e1c7981 */ /* 0x000168000c1e1900 */
.L_x_727:
[----:B------:R-:W-:Y:S05]  /*2230*/  BSYNC B2 ;  /* 0x0000000000027941 */ /* 0x000fea0003800000 */
.L_x_726:
[----:B------:R-:W-:-:S06]  /*2240*/  UISETP.NE.AND UP0, UPT, UR5, URZ, UPT ;  /* 0x0000003f0500728c */ /* 0x000fcc000bf05270 */
[----:B------:R-:W-:-:S13]  /*2250*/  PLOP3.LUT P2, PT, PT, PT, UP0, 0x80, 0x0 ;  /* 0x000000000000781c */ /* 0x000fda0003f4f008 */
[----:B------:R-:W-:Y:S05]  /*2260*/  @P2 BRA `(.L_x_725) ;  /* 0x0000000000282947 */ /* 0x000fea0003800000 */
[----:B------:R-:W-:Y:S01]  /*2270*/  ISETP.NE.AND P5, PT, R18, RZ, PT ;  /* 0x000000ff1200720c */ /* 0x000fe20003fa5270 */
[----:B0-----:R-:W0:-:S12]  /*2280*/  @!P3 LDC.64 R14, c[0x0][0x248] ;  /* 0x00009200ff0ebb82 */ /* 0x001e180000000a00 */
[----:B------:R-:W2:Y:S01]  /*2290*/  @P5 LDG.E R13, desc[UR36][R50.64] ;  /* 0x00000024320d5981 */ /* 0x000ea2000c1e1900 */
[----:B------:R-:W-:Y:S01]  /*22a0*/  @!P3 IADD3 R49, P4, R8, R53, RZ ;  /* 0x000000350831b210 */ /* 0x000fe20007f9e0ff */
[----:B-----5:R-:W-:-:S03]  /*22b0*/  HADD2 R28, R28, R39 ;  /* 0x000000271c1c7230 */ /* 0x020fc60000000000 */
[----:B------:R-:W-:Y:S02]  /*22c0*/  @!P3 LEA.HI.X.SX32 R52, R53, R24, 0x1, P4 ;  /* 0x000000183534b211 */ /* 0x000fe400020f0eff */
[----:B0-----:R-:W-:-:S04]  /*22d0*/  @!P3 LEA R14, P4, R49, R14, 0x1 ;  /* 0x0000000e310eb211 */ /* 0x001fc800078808ff */
[----:B------:R-:W-:Y:S01]  /*22e0*/  @!P3 LEA.HI.X R15, R49, R15, R52, 0x1, P4 ;  /* 0x0000000f310fb211 */ /* 0x000fe200020f0c34 */
[----:B--2---:R-:W-:-:S05]  /*22f0*/  @P5 HMUL2 R28, R28, R13 ;  /* 0x0000000d1c1c5232 */ /* 0x004fca0000000000 */
[----:B------:R1:W-:Y:S03]  /*2300*/  @!P3 STG.E desc[UR36][R14.64], R28 ;  /* 0x0000001c0e00b986 */ /* 0x0003e6000c101924 */
.L_x_725:
[----:B------:R-:W-:Y:S05]  /*2310*/  BSYNC B1 ;  /* 0x0000000000017941 */ /* 0x000fea0003800000 */
.L_x_724:
[----:B------:R-:W-:Y:S04]  /*2320*/  BSSY B1, `(.L_x_728) ;  /* 0x000001d000017945 */ /* 0x000fe80003800000 */
[----:B------:R-:W-:Y:S05]  /*2330*/  @P1 BRA `(.L_x_729) ;  /* 0x00000000006c1947 */ /* 0x000fea0003800000 */
[----:B------:R-:W-:Y:S01]  /*2340*/  IMAD.IADD R13, R12, 0x1, R11 ;  /* 0x000000010c0d7824 */ /* 0x000fe200078e020b */
[----:B------:R-:W-:Y:S01]  /*2350*/  BSSY B2, `(.L_x_730) ;  /* 0x000000a000027945 */ /* 0x000fe20003800000 */
[----:B------:R-:W-:-:S03]  /*2360*/  IMAD.MOV.U32 R29, RZ, RZ, RZ ;  /* 0x000000ffff1d7224 */ /* 0x000fc600078e00ff */
[----:B------:R-:W-:-:S04]  /*2370*/  SHF.L.U32 R13, R13, 0x3, RZ ;  /* 0x000000030d0d7819 */ /* 0x000fc800000006ff */
[----:B------:R-:W-:-:S13]  /*2380*/  ISETP.GE.AND P3, PT, R13, R20, PT ;  /* 0x000000140d00720c */ /* 0x000fda0003f66270 */
[----:B------:R-:W-:Y:S05]  /*2390*/  @P3 BRA `(.L_x_731) ;  /* 0x0000000000143947 */ /* 0x000fea0003800000 */
[----:B01----:R-:W-:-:S04]  /*23a0*/  IADD3 R15, P2, R9, R13, RZ ;  /* 0x0000000d090f7210 */ /* 0x003fc80007f5e0ff */
[----:B------:R-:W-:Y:S02]  /*23b0*/  LEA.HI.X.SX32 R52, R13, R25, 0x1, P2 ;  /* 0x000000190d347211 */ /* 0x000fe400010f0eff */
[----:B------:R-:W-:-:S04]  /*23c0*/  LEA R14, P2, R15, UR8, 0x1 ;  /* 0x000000080f0e7c11 */ /* 0x000fc8000f8408ff */
[----:B------:R-:W-:-:S05]  /*23d0*/  LEA.HI.X R15, R15, UR9, R52, 0x1, P2 ;  /* 0x000000090f0f7c11 */ /* 0x000fca00090f0c34 */
[----:B------:R2:W5:Y:S04]  /*23e0*/  LDG.E R29, desc[UR36][R14.64] ;  /* 0x000000240e1d7981 */ /* 0x000568000c1e1900 */
.L_x_731:
[----:B------:R-:W-:Y:S05]  /*23f0*/  BSYNC B2 ;  /* 0x0000000000027941 */ /* 0x000fea0003800000 */
.L_x_730:
[----:B------:R-:W-:-:S06]  /*2400*/  UISETP.NE.AND UP0, UPT, UR5, URZ, UPT ;  /* 0x0000003f0500728c */ /* 0x000fcc000bf05270 */
[----:B------:R-:W-:-:S13]  /*2410*/  PLOP3.LUT P2, PT, PT, PT, UP0, 0x80, 0x0 ;  /* 0x000000000000781c */ /* 0x000fda0003f4f008 */
[----:B------:R-:W-:Y:S05]  /*2420*/  @P2 BRA `(.L_x_729) ;  /* 0x0000000000302947 */ /* 0x000fea0003800000 */
[----:B------:R-:W-:-:S13]  /*2430*/  ISETP.NE.AND P4, PT, R18, RZ, PT ;  /* 0x000000ff1200720c */ /* 0x000fda0003f85270 */
[----:B012---:R-:W0:Y:S02]  /*2440*/  @P4 LDC.64 R14, c[0x0][0x2e0] ;  /* 0x0000b800ff0e4b82 */ /* 0x007e240000000a00 */
[----:B0-----:R-:W-:-:S06]  /*2450*/  @P4 IMAD.WIDE R52, R26, 0x2, R14 ;  /* 0x000000021a344825 */ /* 0x001fcc00078e020e */
[----:B------:R-:W0:Y:S01]  /*2460*/  @!P3 LDC.64 R14, c[0x0][0x248] ;  /* 0x00009200ff0ebb82 */ /* 0x000e220000000a00 */
[----:B------:R-:W2:Y:S01]  /*2470*/  @P4 LDG.E R52, desc[UR36][R52.64] ;  /* 0x0000002434344981 */ /* 0x000ea2000c1e1900 */
[----:B-----5:R-:W-:-:S10]  /*2480*/  HFMA2.MMA R29, R29, 1, 1, R38 ;  /* 0x3c003c001d1d7835 */ /* 0x020fd40000000026 */
[----:B--2---:R-:W-:Y:S01]  /*2490*/  @P4 HMUL2 R29, R29, R52 ;  /* 0x000000341d1d4232 */ /* 0x004fe20000000000 */
[----:B------:R-:W-:-:S04]  /*24a0*/  @!P3 IADD3 R49, P4, R8, R13, RZ ;  /* 0x0000000d0831b210 */ /* 0x000fc80007f9e0ff */
[----:B------:R-:W-:Y:S02]  /*24b0*/  @!P3 LEA.HI.X.SX32 R13, R13, R24, 0x1, P4 ;  /* 0x000000180d0db211 */ /* 0x000fe400020f0eff */
[----:B0-----:R-:W-:-:S04]  /*24c0*/  @!P3 LEA R14, P4, R49, R14, 0x1 ;  /* 0x0000000e310eb211 */ /* 0x001fc800078808ff */
[----:B------:R-:W-:-:S05]  /*24d0*/  @!P3 LEA.HI.X R15, R49, R15, R13, 0x1, P4 ;  /* 0x0000000f310fb211 */ /* 0x000fca00020f0c0d */
[----:B------:R0:W-:Y:S04]  /*24e0*/  @!P3 STG.E desc[UR36][R14.64], R29 ;  /* 0x0000001d0e00b986 */ /* 0x0001e8000c101924 */
.L_x_729:
[----:B------:R-:W-:Y:S05]  /*24f0*/  BSYNC B1 ;  /* 0x0000000000017941 */ /* 0x000fea0003800000 */
.L_x_728:
[----:B------:R-:W-:Y:S04]  /*2500*/  BSSY B1, `(.L_x_732) ;  /* 0x000001d000017945 */ /* 0x000fe80003800000 */
[----:B------:R-:W-:Y:S05]  /*2510*/  @P1 BRA `(.L_x_733) ;  /* 0x00000000006c1947 */ /* 0x000fea0003800000 */
[----:B------:R-:W-:Y:S01]  /*2520*/  IMAD R13, R11, 0x2, R12 ;  /* 0x000000020b0d7824 */ /* 0x000fe200078e020c */
[----:B------:R-:W-:Y:S01]  /*2530*/  BSSY B2, `(.L_x_734) ;  /* 0x000000a000027945 */ /* 0x000fe20003800000 */
[----:B----4-:R-:W-:-:S03]  /*2540*/  IMAD.MOV.U32 R30, RZ, RZ, RZ ;  /* 0x000000ffff1e7224 */ /* 0x010fc600078e00ff */
[----:B------:R-:W-:-:S04]  /*2550*/  SHF.L.U32 R13, R13, 0x3, RZ ;  /* 0x000000030d0d7819 */ /* 0x000fc800000006ff */
[----:B------:R-:W-:-:S13]  /*2560*/  ISETP.GE.AND P3, PT, R13, R20, PT ;  /* 0x000000140d00720c */ /* 0x000fda0003f66270 */
[----:B------:R-:W-:Y:S05]  /*2570*/  @P3 BRA `(.L_x_735) ;  /* 0x0000000000143947 */ /* 0x000fea0003800000 */
[----:B012---:R-:W-:-:S04]  /*2580*/  IADD3 R15, P2, R9, R13, RZ ;  /* 0x0000000d090f7210 */ /* 0x007fc80007f5e0ff */
[----:B------:R-:W-:Y:S02]  /*2590*/  LEA.HI.X.SX32 R30, R13, R25, 0x1, P2 ;  /* 0x000000190d1e7211 */ /* 0x000fe400010f0eff */
[----:B------:R-:W-:-:S04]  /*25a0*/  LEA R14, P2, R15, UR8, 0x1 ;  /* 0x000000080f0e7c11 */ /* 0x000fc8000f8408ff */
[----:B------:R-:W-:-:S05]  /*25b0*/  LEA.HI.X R15, R15, UR9, R30, 0x1, P2 ;  /* 0x000000090f0f7c11 */ /* 0x000fca00090f0c1e */
[----:B------:R4:W5:Y:S04]  /*25c0*/  LDG.E R30, desc[UR36][R14.64] ;  /* 0x000000240e1e7981 */ /* 0x000968000c1e1900 */
.L_x_735:
[----:B------:R-:W-:Y:S05]  /*25d0*/  BSYNC B2 ;  /* 0x0000000000027941 */ /* 0x000fea0003800000 */
.L_x_734:
[----:B------:R-:W-:-:S06]  /*25e0*/  UISETP.NE.AND UP0, UPT, UR5, URZ, UPT ;  /* 0x0000003f0500728c */ /* 0x000fcc000bf05270 */
[----:B------:R-:W-:-:S13]  /*25f0*/  PLOP3.LUT P2, PT, PT, PT, UP0, 0x80, 0x0 ;  /* 0x000000000000781c */ /* 0x000fda0003f4f008 */
[----:B------:R-:W-:Y:S05]  /*2600*/  @P2 BRA `(.L_x_733) ;  /* 0x0000000000302947 */ /* 0x000fea0003800000 */
[----:B------:R-:W-:Y:S01]  /*2610*/  ISETP.NE.AND P4, PT, R18, RZ, PT ;  /* 0x000000ff1200720c */ /* 0x000fe20003f85270 */
[----:B012-4-:R-:W0:-:S12]  /*2620*/  @!P3 LDC.64 R14, c[0x0][0x248] ;  /* 0x00009200ff0ebb82 */ /* 0x017e180000000a00 */
[----:B------:R-:W1:Y:S02]  /*2630*/  @P4 LDC.64 R52, c[0x0][0x2e0] ;  /* 0x0000b800ff344b82 */ /* 0x000e640000000a00 */
[----:B-1----:R-:W-:-:S06]  /*2640*/  @P4 IMAD.WIDE R52, R26, 0x2, R52 ;  /* 0x000000021a344825 */ /* 0x002fcc00078e0234 */
[----:B------:R-:W2:Y:S01]  /*2650*/  @P4 LDG.E R53, desc[UR36][R52.64+0x10] ;  /* 0x0000102434354981 */ /* 0x000ea2000c1e1900 */
[----:B-----5:R-:W-:-:S06]  /*2660*/  HADD2 R30, R30, R37 ;  /* 0x000000251e1e7230 */ /* 0x020fcc0000000000 */
[----:B--2---:R-:W-:Y:S01]  /*2670*/  @P4 HFMA2.MMA R30, R30, R53, -RZ ;  /* 0x000000351e1e4235 */ /* 0x004fe200001000ff */
[----:B------:R-:W-:-:S04]  /*2680*/  @!P3 IADD3 R49, P4, R8, R13, RZ ;  /* 0x0000000d0831b210 */ /* 0x000fc80007f9e0ff */
[----:B------:R-:W-:Y:S02]  /*2690*/  @!P3 LEA.HI.X.SX32 R13, R13, R24, 0x1, P4 ;  /* 0x000000180d0db211 */ /* 0x000fe400020f0eff */
[----:B0-----:R-:W-:-:S04]  /*26a0*/  @!P3 LEA R14, P4, R49, R14, 0x1 ;  /* 0x0000000e310eb211 */ /* 0x001fc800078808ff */
[----:B------:R-:W-:-:S05]  /*26b0*/  @!P3 LEA.HI.X R15, R49, R15, R13, 0x1, P4 ;  /* 0x0000000f310fb211 */ /* 0x000fca00020f0c0d */
[----:B------:R0:W-:Y:S04]  /*26c0*/  @!P3 STG.E desc[UR36][R14.64], R30 ;  /* 0x0000001e0e00b986 */ /* 0x0001e8000c101924 */
.L_x_733:
[----:B------:R-:W-:Y:S05]  /*26d0*/  BSYNC B1 ;  /* 0x0000000000017941 */ /* 0x000fea0003800000 */
.L_x_732:
        /* <DEDUP_REMOVED lines=8> */
[----:B012-4-:R-:W-:-:S04]  /*2760*/  IADD3 R15, P2, R9, R13, RZ ;  /* 0x0000000d090f7210 */ /* 0x017fc80007f5e0ff */
[----:B------:R-:W-:Y:S02]  /*2770*/  LEA.HI.X.SX32 R52, R13, R25, 0x1, P2 ;  /* 0x000000190d347211 */ /* 0x000fe400010f0eff */
[----:B------:R-:W-:-:S04]  /*2780*/  LEA R14, P2, R15, UR8, 0x1 ;  /* 0x000000080f0e7c11 */ /* 0x000fc8000f8408ff */
[----:B------:R-:W-:-:S05]  /*2790*/  LEA.HI.X R15, R15, UR9, R52, 0x1, P2 ;  /* 0x000000090f0f7c11 */ /* 0x000fca00090f0c34 */
[----:B------:R0:W5:Y:S04]  /*27a0*/  LDG.E R31, desc[UR36][R14.64] ;  /* 0x000000240e1f7981 */ /* 0x000168000c1e1900 */
.L_x_739:
[----:B------:R-:W-:Y:S05]  /*27b0*/  BSYNC B2 ;  /* 0x0000000000027941 */ /* 0x000fea0003800000 */
.L_x_738:
[----:B------:R-:W-:-:S06]  /*27c0*/  UISETP.NE.AND UP0, UPT, UR5, URZ, UPT ;  /* 0x0000003f0500728c */ /* 0x000fcc000bf05270 */
[----:B------:R-:W-:-:S13]  /*27d0*/  PLOP3.LUT P2, PT, PT, PT, UP0, 0x80, 0x0 ;  /* 0x000000000000781c */ /* 0x000fda0003f4f008 */
[----:B------:R-:W-:Y:S05]  /*27e0*/  @P2 BRA `(.L_x_737) ;  /* 0x0000000000342947 */ /* 0x000fea0003800000 */
[----:B------:R-:W-:-:S13]  /*27f0*/  ISETP.NE.AND P4, PT, R18, RZ, PT ;  /* 0x000000ff1200720c */ /* 0x000fda0003f85270 */
[----:B------:R-:W0:Y:S02]  /*2800*/  @P4 LDC.64 R52, c[0x0][0x2e0] ;  /* 0x0000b800ff344b82 */ /* 0x000e240000000a00 */
[----:B0-----:R-:W-:-:S06]  /*2810*/  @P4 IMAD.WIDE R52, R26, 0x2, R52 ;  /* 0x000000021a344825 */ /* 0x001fcc00078e0234 */
[----:B------:R-:W3:Y:S01]  /*2820*/  @P4 LDG.E R52, desc[UR36][R52.64+0x20] ;  /* 0x0000202434344981 */ /* 0x000ee2000c1e1900 */
[----:B------:R-:W-:Y:S01]  /*2830*/  ISETP.GE.AND P3, PT, R13, R20, PT ;  /* 0x000000140d00720c */ /* 0x000fe20003f66270 */
[----:B-----5:R-:W-:-:S12]  /*2840*/  HADD2 R31, R31, R36 ;  /* 0x000000241f1f7230 */ /* 0x020fd80000000000 */
[----:B-12-4-:R-:W0:Y:S01]  /*2850*/  @!P3 LDC.64 R14, c[0x0][0x248] ;  /* 0x00009200ff0ebb82 */ /* 0x016e220000000a00 */
[----:B---3--:R-:W-:Y:S01]  /*2860*/  @P4 HMUL2 R31, R31, R52 ;  /* 0x000000341f1f4232 */ /* 0x008fe20000000000 */
[----:B------:R-:W-:-:S04]  /*2870*/  @!P3 IADD3 R49, P4, R8, R13, RZ ;  /* 0x0000000d0831b210 */ /* 0x000fc80007f9e0ff */
[----:B------:R-:W-:Y:S02]  /*2880*/  @!P3 LEA.HI.X.SX32 R13, R13, R24, 0x1, P4 ;  /* 0x000000180d0db211 */ /* 0x000fe400020f0eff */
[----:B0-----:R-:W-:-:S04]  /*2890*/  @!P3 LEA R14, P4, R49, R14, 0x1 ;  /* 0x0000000e310eb211 */ /* 0x001fc800078808ff */
[----:B------:R-:W-:-:S05]  /*28a0*/  @!P3 LEA.HI.X R15, R49, R15, R13, 0x1, P4 ;  /* 0x0000000f310fb211 */ /* 0x000fca00020f0c0d */
[----:B------:R0:W-:Y:S04]  /*28b0*/  @!P3 STG.E desc[UR36][R14.64], R31 ;  /* 0x0000001f0e00b986 */ /* 0x0001e8000c101924 */
.L_x_737:
[----:B------:R-:W-:Y:S05]  /*28c0*/  BSYNC B1 ;  /* 0x0000000000017941 */ /* 0x000fea0003800000 */
.L_x_736:
[----:B------:R-:W-:Y:S04]  /*28d0*/  BSSY B1, `(.L_x_740) ;  /* 0x000001e000017945 */ /* 0x000fe80003800000 */
[----:B------:R-:W-:Y:S05]  /*28e0*/  @P1 BRA `(.L_x_741) ;  /* 0x0000000000701947 */ /* 0x000fea0003800000 */
[----:B------:R-:W-:Y:S01]  /*28f0*/  IMAD R13, R11, 0x4, R12 ;  /* 0x000000040b0d7824 */ /* 0x000fe200078e020c */
[----:B------:R-:W-:Y:S01]  /*2900*/  BSSY B2, `(.L_x_742) ;  /* 0x000000a000027945 */ /* 0x000fe20003800000 */
[----:B---3--:R-:W-:Y:S02]  /*2910*/  HFMA2.MMA R33, -RZ, RZ, 0, 0 ;  /* 0x00000000ff217435 */ /* 0x008fe400000001ff */
        /* <DEDUP_REMOVED lines=8> */
.L_x_743:
[----:B------:R-:W-:Y:S05]  /*29a0*/  BSYNC B2 ;  /* 0x0000000000027941 */ /* 0x000fea0003800000 */
.L_x_742:
        /* <DEDUP_REMOVED lines=9> */
[----:B-1234-:R-:W0:Y:S01]  /*2a40*/  @!P3 LDC.64 R14, c[0x0][0x248] ;  /* 0x00009200ff0ebb82 */ /* 0x01ee220000000a00 */
[----:B------:R-:W-:Y:S01]  /*2a50*/  @P4 HMUL2 R33, R33, R52 ;  /* 0x0000003421214232 */ /* 0x000fe20000000000 */
[----:B------:R-:W-:-:S04]  /*2a60*/  @!P3 IADD3 R49, P4, R8, R13, RZ ;  /* 0x0000000d0831b210 */ /* 0x000fc80007f9e0ff */
[----:B------:R-:W-:Y:S02]  /*2a70*/  @!P3 LEA.HI.X.SX32 R13, R13, R24, 0x1, P4 ;  /* 0x000000180d0db211 */ /* 0x000fe400020f0eff */
[----:B0-----:R-:W-:-:S04]  /*2a80*/  @!P3 LEA R14, P4, R49, R14, 0x1 ;  /* 0x0000000e310eb211 */ /* 0x001fc800078808ff */
[----:B------:R-:W-:-:S05]  /*2a90*/  @!P3 LEA.HI.X R15, R49, R15, R13, 0x1, P4 ;  /* 0x0000000f310fb211 */ /* 0x000fca00020f0c0d */
[----:B------:R0:W-:Y:S04]  /*2aa0*/  @!P3 STG.E desc[UR36][R14.64], R33 ;  /* 0x000000210e00b986 */ /* 0x0001e8000c101924 */
.L_x_741:
[----:B------:R-:W-:Y:S05]  /*2ab0*/  BSYNC B1 ;  /* 0x0000000000017941 */ /* 0x000fea0003800000 */
.L_x_740:
        /* <DEDUP_REMOVED lines=8> */
[----:B01234-:R-:W-:-:S04]  /*2b40*/  IADD3 R15, P2, R9, R13, RZ ;  /* 0x0000000d090f7210 */ /* 0x01ffc80007f5e0ff */
[----:B------:R-:W-:Y:S02]  /*2b50*/  LEA.HI.X.SX32 R32, R13, R25, 0x1, P2 ;  /* 0x000000190d207211 */ /* 0x000fe400010f0eff */
[----:B------:R-:W-:-:S04]  /*2b60*/  LEA R14, P2, R15, UR8, 0x1 ;  /* 0x000000080f0e7c11 */ /* 0x000fc8000f8408ff */
[----:B------:R-:W-:-:S05]  /*2b70*/  LEA.HI.X R15, R15, UR9, R32, 0x1, P2 ;  /* 0x000000090f0f7c11 */ /* 0x000fca00090f0c20 */
[----:B------:R0:W5:Y:S04]  /*2b80*/  LDG.E R32, desc[UR36][R14.64] ;  /* 0x000000240e207981 */ /* 0x000168000c1e1900 */
.L_x_747:
[----:B------:R-:W-:Y:S05]  /*2b90*/  BSYNC B2 ;  /* 0x0000000000027941 */ /* 0x000fea0003800000 */
.L_x_746:
        /* <DEDUP_REMOVED lines=9> */
[----:B-1234-:R-:W0:Y:S01]  /*2c30*/  @!P3 LDC.64 R14, c[0x0][0x248] ;  /* 0x00009200ff0ebb82 */ /* 0x01ee220000000a00 */
[----:B------:R-:W-:Y:S01]  /*2c40*/  @P4 HMUL2 R32, R32, R53 ;  /* 0x0000003520204232 */ /* 0x000fe20000000000 */
[----:B------:R-:W-:-:S04]  /*2c50*/  @!P3 IADD3 R49, P4, R8, R13, RZ ;  /* 0x0000000d0831b210 */ /* 0x000fc80007f9e0ff */
[----:B------:R-:W-:Y:S02]  /*2c60*/  @!P3 LEA.HI.X.SX32 R13, R13, R24, 0x1, P4 ;  /* 0x000000180d0db211 */ /* 0x000fe400020f0eff */
[----:B0-----:R-:W-:-:S04]  /*2c70*/  @!P3 LEA R14, P4, R49, R14, 0x1 ;  /* 0x0000000e310eb211 */ /* 0x001fc800078808ff */
[----:B------:R-:W-:-:S05]  /*2c80*/  @!P3 LEA.HI.X R15, R49, R15, R13, 0x1, P4 ;  /* 0x0000000f310fb211 */ /* 0x000fca00020f0c0d */
[----:B------:R0:W-:Y:S04]  /*2c90*/  @!P3 STG.E desc[UR36][R14.64], R32 ;  /* 0x000000200e00b986 */ /* 0x0001e8000c101924 */
.L_x_745:
[----:B------:R-:W-:Y:S05]  /*2ca0*/  BSYNC B1 ;  /* 0x0000000000017941 */ /* 0x000fea0003800000 */
.L_x_744:
        /* <DEDUP_REMOVED lines=8> */
[----:B01234-:R-:W-:-:S04]  /*2d30*/  IADD3 R15, P2, R9, R13, RZ ;  /* 0x0000000d090f7210 */ /* 0x01ffc80007f5e0ff */
[----:B------:R-:W-:Y:S02]  /*2d40*/  LEA.HI.X.SX32 R52, R13, R25, 0x1, P2 ;  /* 0x000000190d347211 */ /* 0x000fe400010f0eff */
[----:B------:R-:W-:-:S04]  /*2d50*/  LEA R14, P2, R15, UR8, 0x1 ;  /* 0x000000080f0e7c11 */ /* 0x000fc8000f8408ff */
[----:B------:R-:W-:-:S05]  /*2d60*/  LEA.HI.X R15, R15, UR9, R52, 0x1, P2 ;  /* 0x000000090f0f7c11 */ /* 0x000fca00090f0c34 */
[----:B------:R0:W5:Y:S04]  /*2d70*/  LDG.E R35, desc[UR36][R14.64] ;  /* 0x000000240e237981 */ /* 0x000168000c1e1900 */
.L_x_751:
[----:B------:R-:W-:Y:S05]  /*2d80*/  BSYNC B2 ;  /* 0x0000000000027941 */ /* 0x000fea0003800000 */
.L_x_750:
        /* <DEDUP_REMOVED lines=10> */
[----:B------:R-:W-:Y:S01]  /*2e30*/  @P4 HFMA2.MMA R35, R35, R52, -RZ ;  /* 0x0000003423234235 */ /* 0x000fe200001000ff */
[----:B------:R-:W-:-:S04]  /*2e40*/  @!P3 IADD3 R49, P4, R8, R13, RZ ;  /* 0x0000000d0831b210 */ /* 0x000fc80007f9e0ff */
[----:B------:R-:W-:Y:S02]  /*2e50*/  @!P3 LEA.HI.X.SX32 R13, R13, R24, 0x1, P4 ;  /* 0x000000180d0db211 */ /* 0x000fe400020f0eff */
[----:B0-----:R-:W-:-:S04]  /*2e60*/  @!P3 LEA R14, P4, R49, R14, 0x1 ;  /* 0x0000000e310eb211 */ /* 0x001fc800078808ff */
[----:B------:R-:W-:-:S05]  /*2e70*/  @!P3 LEA.HI.X R15, R49, R15, R13, 0x1, P4 ;  /* 0x0000000f310fb211 */ /* 0x000fca00020f0c0d */
[----:B------:R0:W-:Y:S04]  /*2e80*/  @!P3 STG.E desc[UR36][R14.64], R35 ;  /* 0x000000230e00b986 */ /* 0x0001e8000c101924 */
.L_x_749:
[----:B------:R-:W-:Y:S05]  /*2e90*/  BSYNC B1 ;  /* 0x0000000000017941 */ /* 0x000fea0003800000 */
.L_x_748:
[----:B------:R-:W-:Y:S01]  /*2ea0*/  BSSY B1, `(.L_x_752) ;  /* 0x000001e000017945 */ /* 0x000fe20003800000 */
[----:B------:R-:W-:-:S03]  /*2eb0*/  IMAD R11, R11, 0x7, R12 ;  /* 0x000000070b0b7824 */ /* 0x000fc600078e020c */
[----:B------:R-:W-:Y:S05]  /*2ec0*/  @P1 BRA `(.L_x_753) ;  /* 0x00000000006c1947 */ /* 0x000fea0003800000 */
[----:B------:R-:W-:Y:S01]  /*2ed0*/  IMAD.SHL.U32 R11, R11, 0x8, RZ ;  /* 0x000000080b0b7824 */ /* 0x000fe200078e00ff */
[----:B------:R-:W-:Y:S01]  /*2ee0*/  BSSY B2, `(.L_x_754) ;  /* 0x0000009000027945 */ /* 0x000fe20003800000 */
[----:B------:R-:W-:-:S03]  /*2ef0*/  MOV R34, RZ ;  /* 0x000000ff00227202 */ /* 0x000fc60000000f00 */
[----:B------:R-:W-:-:S13]  /*2f00*/  ISETP.GE.AND P1, PT, R11, R20, PT ;  /* 0x000000140b00720c */ /* 0x000fda0003f26270 */
[----:B------:R-:W-:Y:S05]  /*2f10*/  @P1 BRA `(.L_x_755) ;  /* 0x0000000000141947 */ /* 0x000fea0003800000 */
[----:B------:R-:W-:-:S04]  /*2f20*/  IADD3 R13, P1, R9, R11, RZ ;  /* 0x0000000b090d7210 */ /* 0x000fc80007f3e0ff */
[----:B01234-:R-:W-:Y:S02]  /*2f30*/  LEA.HI.X.SX32 R14, R11, R25, 0x1, P1 ;  /* 0x000000190b0e7211 */ /* 0x01ffe400008f0eff */
[----:B------:R-:W-:-:S04]  /*2f40*/  LEA R12, P1, R13, UR8, 0x1 ;  /* 0x000000080d0c7c11 */ /* 0x000fc8000f8208ff */
[----:B------:R-:W-:-:S05]  /*2f50*/  LEA.HI.X R13, R13, UR9, R14, 0x1, P1 ;  /* 0x000000090d0d7c11 */ /* 0x000fca00088f0c0e */
[----:B------:R0:W5:Y:S04]  /*2f60*/  LDG.E R34, desc[UR36][R12.64] ;  /* 0x000000240c227981 */ /* 0x000168000c1e1900 */
.L_x_755:
[----:B------:R-:W-:Y:S05]  /*2f70*/  BSYNC B2 ;  /* 0x0000000000027941 */ /* 0x000fea0003800000 */
.L_x_754:
[----:B------:R-:W-:-:S06]  /*2f80*/  UISETP.NE.AND UP0, UPT, UR5, URZ, UPT ;  /* 0x0000003f0500728c */ /* 0x000fcc000bf05270 */
[----:B------:R-:W-:-:S13]  /*2f90*/  PLOP3.LUT P2, PT, PT, PT, UP0, 0x80, 0x0 ;  /* 0x000000000000781c */ /* 0x000fda0003f4f008 */
[----:B------:R-:W-:Y:S05]  /*2fa0*/  @P2 BRA `(.L_x_753) ;  /* 0x0000000000342947 */ /* 0x000fea0003800000 */
[----:B------:R-:W-:-:S13]  /*2fb0*/  ISETP.NE.AND P4, PT, R18, RZ, PT ;  /* 0x000000ff1200720c */ /* 0x000fda0003f85270 */
[----:B0-----:R-:W0:Y:S02]  /*2fc0*/  @P4 LDC.64 R12, c[0x0][0x2e0] ;  /* 0x0000b800ff0c4b82 */ /* 0x001e240000000a00 */
[----:B0-----:R-:W-:-:S06]  /*2fd0*/  @P4 IMAD.WIDE R12, R26, 0x2, R12 ;  /* 0x000000021a0c4825 */ /* 0x001fcc00078e020c */
[----:B------:R-:W2:Y:S01]  /*2fe0*/  @P4 LDG.E R13, desc[UR36][R12.64+0x60] ;  /* 0x000060240c0d4981 */ /* 0x000ea2000c1e1900 */
[----:B------:R-:W-:Y:S01]  /*2ff0*/  ISETP.GE.AND P1, PT, R11, R20, PT ;  /* 0x000000140b00720c */ /* 0x000fe20003f26270 */
[----:B-----5:R-:W-:-:S12]  /*3000*/  HADD2 R34, R34, R7 ;  /* 0x0000000722227230 */ /* 0x020fd80000000000 */
[----:B-1234-:R-:W0:Y:S01]  /*3010*/  @!P1 LDC.64 R14, c[0x0][0x248] ;  /* 0x00009200ff0e9b82 */ /* 0x01ee220000000a00 */
[----:B------:R-:W-:-:S04]  /*3020*/  @!P1 IADD3 R49, P3, R8, R11, RZ ;  /* 0x0000000b08319210 */ /* 0x000fc80007f7e0ff */
[----:B------:R-:W-:Y:S02]  /*3030*/  @!P1 LEA.HI.X.SX32 R52, R11, R24, 0x1, P3 ;  /* 0x000000180b349211 */ /* 0x000fe400018f0eff */
[----:B0-----:R-:W-:-:S04]  /*3040*/  @!P1 LEA R14, P3, R49, R14, 0x1 ;  /* 0x0000000e310e9211 */ /* 0x001fc800078608ff */
[----:B------:R-:W-:Y:S01]  /*3050*/  @!P1 LEA.HI.X R15, R49, R15, R52, 0x1, P3 ;  /* 0x0000000f310f9211 */ /* 0x000fe200018f0c34 */
[----:B------:R-:W-:-:S05]  /*3060*/  @P4 HMUL2 R34, R34, R13 ;  /* 0x0000000d22224232 */ /* 0x000fca0000000000 */
[----:B------:R0:W-:Y:S03]  /*3070*/  @!P1 STG.E desc[UR36][R14.64], R34 ;  /* 0x000000220e009986 */ /* 0x0001e6000c101924 */
.L_x_753:
[----:B------:R-:W-:Y:S05]  /*3080*/  BSYNC B1 ;  /* 0x0000000000017941 */ /* 0x000fea0003800000 */
.L_x_752:
[----:B-----5:R-:W-:Y:S01]  /*3090*/  HFMA2.MMA R11, R47, R28, -RZ ;  /* 0x0000001c2f0b7235 */ /* 0x020fe200001000ff */
[----:B------:R-:W-:Y:S01]  /*30a0*/  UMOV UR4, 0xffffffff ;  /* 0xffffffff00047882 */ /* 0x000fe20000000000 */
[----:B------:R-:W-:Y:S01]  /*30b0*/  IMAD.U32 R49, RZ, RZ, UR39 ;  /* 0x00000027ff317e24 */ /* 0x000fe2000f8e00ff */
[----:B------:R-:W-:-:S03]  /*30c0*/  LOP3.LUT P1, RZ, R16, 0x3, RZ, 0xc0, !PT ;  /* 0x0000000310ff7812 */ /* 0x000fc6000782c0ff */
[----:B------:R-:W-:Y:S02]  /*30d0*/  VIADD R49, R49, 0xffffffff ;  /* 0xffffffff31317836 */ /* 0x000fe40000000000 */
[----:B01234-:R-:W-:-:S10]  /*30e0*/  HFMA2.MMA R15, R46, R29, R11 ;  /* 0x0000001d2e0f7235 */ /* 0x01ffd4000000000b */
[----:B------:R-:W-:-:S06]  /*30f0*/  HFMA2 R15, R45, R30, R15 ;  /* 0x0000001e2d0f7231 */ /* 0x000fcc000000000f */
[----:B------:R-:W-:-:S10]  /*3100*/  HFMA2.MMA R15, R44, R31, R15 ;  /* 0x0000001f2c0f7235 */ /* 0x000fd4000000000f */
[----:B------:R-:W-:-:S06]  /*3110*/  HFMA2 R15, R42, R33, R15 ;  /* 0x000000212a0f7231 */ /* 0x000fcc000000000f */
[----:B------:R-:W-:-:S10]  /*3120*/  HFMA2.MMA R15, R43, R32, R15 ;  /* 0x000000202b0f7235 */ /* 0x000fd4000000000f */
        /* <DEDUP_REMOVED lines=9> */
.L_x_841:
[----:B------:R-:W-:Y:S01]  /*31c0*/  ISETP.GE.OR P1, PT, R10, R49, P1 ;  /* 0x000000310a00720c */ /* 0x000fe20000f26670 */
[----:B-1----:R-:W-:Y:S01]  /*31d0*/  FADD.FTZ R11, R13, R14 ;  /* 0x0000000e0d0b7221 */ /* 0x002fe20000010000 */
[----:B------:R-:W-:Y:S03]  /*31e0*/  BSSY B1, `(.L_x_757) ;  /* 0x0000020000017945 */ /* 0x000fe60003800000 */
[----:B------:R-:W-:-:S08]  /*31f0*/  FMUL.FTZ R11, R11, UR10 ;  /* 0x0000000a0b0b7c20 */ /* 0x000fd00008410000 */
[----:B------:R-:W-:Y:S05]  /*3200*/  @P1 BRA `(.L_x_758) ;  /* 0x0000000000741947 */ /* 0x000fea0003800000 */
[----:B------:R-:W-:-:S04]  /*3210*/  ISETP.NE.U32.AND P1, PT, RZ, UR12, PT ;  /* 0x0000000cff007c0c */ /* 0x000fc8000bf25070 */
[----:B------:R-:W-:-:S13]  /*3220*/  ISETP.NE.AND.EX P3, PT, RZ, UR13, PT, P1 ;  /* 0x0000000dff007c0c */ /* 0x000fda000bf65310 */
[----:B------:R-:W1:Y:S08]  /*3230*/  @P3 LDC R52, c[0x0][0x2d0] ;  /* 0x0000b400ff343b82 */ /* 0x000e700000000800 */
[----:B0-----:R-:W0:Y:S01]  /*3240*/  @P3 LDC.64 R12, c[0x0][0x2c8] ;  /* 0x0000b200ff0c3b82 */ /* 0x001e220000000a00 */
[----:B-1----:R-:W-:-:S05]  /*3250*/  @P3 IMAD R14, R19, R52, UR39 ;  /* 0x00000027130e3e24 */ /* 0x002fca000f8e0234 */
[----:B------:R-:W-:-:S05]  /*3260*/  @P3 IADD3 R15, R14, -0x1, RZ ;  /* 0xffffffff0e0f3810 */ /* 0x000fca0007ffe0ff */
[----:B------:R-:W-:-:S04]  /*3270*/  @P3 IMAD R15, R15, R52, R10 ;  /* 0x000000340f0f3224 */ /* 0x000fc800078e020a */
[----:B0-----:R-:W-:Y:S02]  /*3280*/  @P3 IMAD.WIDE R12, R15, 0x2, R12 ;  /* 0x000000020f0c3825 */ /* 0x001fe400078e020c */
[----:B------:R-:W0:Y:S04]  /*3290*/  LDC.64 R14, c[0x0][0x2d8] ;  /* 0x0000b600ff0e7b82 */ /* 0x000e280000000a00 */
[----:B------:R-:W2:Y:S01]  /*32a0*/  @P3 LDG.E.U16 R12, desc[UR36][R12.64] ;  /* 0x000000240c0c3981 */ /* 0x000ea2000c1e1500 */
[----:B0-----:R-:W-:-:S04]  /*32b0*/  ISETP.NE.U32.AND P1, PT, R14, RZ, PT ;  /* 0x000000ff0e00720c */ /* 0x001fc80003f25070 */
[----:B------:R-:W-:Y:S01]  /*32c0*/  ISETP.NE.AND.EX P1, PT, R15, RZ, PT, P1 ;  /* 0x000000ff0f00720c */ /* 0x000fe20003f25310 */
[----:B------:R-:W-:-:S12]  /*32d0*/  IMAD.U32 R15, RZ, RZ, UR39 ;  /* 0x00000027ff0f7e24 */ /* 0x000fd8000f8e00ff */
[C---:B------:R-:W-:Y:S02]  /*32e0*/  @P1 ISETP.GE.AND P4, PT, R10.reuse, R27, PT ;  /* 0x0000001b0a00120c */ /* 0x040fe40003f86270 */
[----:B------:R-:W-:Y:S02]  /*32f0*/  @P1 IADD3 R15, R10, 0x1, -R15 ;  /* 0x000000010a0f1810 */ /* 0x000fe40007ffe80f */
[----:B------:R-:W-:-:S05]  /*3300*/  @P1 SEL R52, R23, RZ, !P4 ;  /* 0x000000ff17341207 */ /* 0x000fca0006000000 */
[----:B------:R-:W-:Y:S02]  /*3310*/  @P1 IMAD.IADD R52, R52, 0x1, R15 ;  /* 0x0000000134341824 */ /* 0x000fe400078e020f */
[----:B------:R-:W0:Y:S02]  /*3320*/  @P1 LDC.64 R14, c[0x0][0x2d8] ;  /* 0x0000b600ff0e1b82 */ /* 0x000e240000000a00 */
[----:B0-----:R-:W-:-:S06]  /*3330*/  @P1 IMAD.WIDE R14, R19, 0x2, R14 ;  /* 0x00000002130e1825 */ /* 0x001fcc00078e020e */
[----:B------:R-:W3:Y:S01]  /*3340*/  @P1 LDG.E.U16 R14, desc[UR36][R14.64] ;  /* 0x000000240e0e1981 */ /* 0x000ee2000c1e1500 */
[----:B------:R-:W-:Y:S01]  /*3350*/  @P1 I2FP.F32.S32 R52, R52 ;  /* 0x0000003400341245 */ /* 0x000fe20000201400 */
[----:B--2---:R-:W-:-:S05]  /*3360*/  @P3 HADD2.F32 R53, -RZ, R12.H0_H0 ;  /* 0x2000000cff353230 */ /* 0x004fca0000004100 */
[----:B------:R-:W-:Y:S01]  /*3370*/  @P3 FADD.FTZ R11, R11, R53 ;  /* 0x000000350b0b3221 */ /* 0x000fe20000010000 */
[----:B---3--:R-:W-:-:S05]  /*3380*/  @P1 HADD2.F32 R12, -RZ, R14.H0_H0 ;  /* 0x2000000eff0c1230 */ /* 0x008fca0000004100 */
[----:B------:R-:W-:Y:S01]  /*3390*/  @P1 FFMA.FTZ R11, R52, R12, R11 ;  /* 0x0000000c340b1223 */ /* 0x000fe2000001000b */
[----:B------:R-:W-:-:S04]  /*33a0*/  IADD3 R12, R10, -R3, RZ ;  /* 0x800000030a0c7210 */ /* 0x000fc80007ffe0ff */
[----:B------:R-:W-:-:S05]  /*33b0*/  LEA R12, R12, UR38, 0x2 ;  /* 0x000000260c0c7c11 */ /* 0x000fca000f8e10ff */
[----:B------:R1:W-:Y:S01]  /*33c0*/  STS [R12], R11 ;  /* 0x0000000b0c007388 */ /* 0x0003e20000000800 */
[----:B------:R-:W-:-:S07]  /*33d0*/  @!P0 FMNMX.FTZ R48, R48, R11, !PT ;  /* 0x0000000b30308209 */ /* 0x000fce0007810000 */
.L_x_758:
[----:B------:R-:W-:Y:S05]  /*33e0*/  BSYNC B1 ;  /* 0x0000000000017941 */ /* 0x000fea0003800000 */
.L_x_757:
        /* <DEDUP_REMOVED lines=8> */
.L_x_723:
[----:B------:R-:W-:Y:S05]  /*3470*/  BSYNC B0 ;  /* 0x0000000000007941 */ /* 0x000fea0003800000 */
.L_x_722:
[----:B------:R-:W-:Y:S01]  /*3480*/  UMOV UR4, 0xffffffff ;  /* 0xffffffff00047882 */ /* 0x000fe20000000000 */
[----:B0-----:R-:W-:Y:S02]  /*3490*/  SHF.R.S32.HI R5, RZ, 0x1f, R16 ;  /* 0x0000001fff057819 */ /* 0x001fe40000011410 */
[----:B------:R-:W-:Y:S05]  /*34a0*/  BRA.DIV UR4, `(.L_x_760) ;  /* 0x0000003e04947947 */ /* 0x000fea000b800000 */
[----:B------:R-:W0:Y:S02]  /*34b0*/  SHFL.BFLY PT, R14, R48, 0x10, 0x1f ;  /* 0x0e001f00300e7f89 */ /* 0x000e2400000e0000 */
[----:B0-----:R-:W-:-:S05]  /*34c0*/  FMNMX.FTZ R13, R14, R48, !PT ;  /* 0x000000300e0d7209 */ /* 0x001fca0007810000 */
[----:B------:R-:W1:Y:S02]  /*34d0*/  SHFL.BFLY PT, R14, R13, 0x8, 0x1f ;  /* 0x0d001f000d0e7f89 */ /* 0x000e6400000e0000 */
[----:B-1----:R-:W-:-:S05]  /*34e0*/  FMNMX.FTZ R0, R13, R14, !PT ;  /* 0x0000000e0d007209 */ /* 0x002fca0007810000 */
[----:B------:R0:W1:Y:S02]  /*34f0*/  SHFL.BFLY PT, R14, R0, 0x4, 0x1f ;  /* 0x0c801f00000e7f89 */ /* 0x00006400000e0000 */
.L_x_846:
[----:B------:R-:W-:Y:S01]  /*3500*/  LEA.HI R5, R5, R16, RZ, 0x5 ;  /* 0x0000001005057211 */ /* 0x000fe200078f28ff */
[----:B------:R-:W-:Y:S05]  /*3510*/  WARPSYNC.ALL ;  /* 0x0000000000007948 */ /* 0x000fea0003800000 */
[----:B------:R-:W-:Y:S02]  /*3520*/  LOP3.LUT R7, R5, 0xffffffe0, RZ, 0xc0, !PT ;  /* 0xffffffe005077812 */ /* 0x000fe400078ec0ff */
[----:B-1----:R-:W-:Y:S02]  /*3530*/  FMNMX.FTZ R14, R0, R14, !PT ;  /* 0x0000000e000e7209 */ /* 0x002fe40007810000 */
[----:B------:R-:W-:-:S04]  /*3540*/  IADD3 R7, -R7, R16, RZ ;  /* 0x0000001007077210 */ /* 0x000fc80007ffe1ff */
[----:B------:R-:W-:-:S13]  /*3550*/  ISETP.NE.AND P0, PT, R7, RZ, PT ;  /* 0x000000ff0700720c */ /* 0x000fda0003f05270 */
[----:B------:R-:W1:Y:S01]  /*3560*/  @!P0 S2R R9, SR_CgaCtaId ;  /* 0x0000000000098919 */ /* 0x000e620000008800 */
[----:B------:R-:W-:Y:S02]  /*3570*/  @!P0 MOV R6, 0x400 ;  /* 0x0000040000068802 */ /* 0x000fe40000000f00 */
[----:B------:R-:W-:Y:S02]  /*3580*/  @!P0 SHF.R.S32.HI R5, RZ, 0x5, R5 ;  /* 0x00000005ff058819 */ /* 0x000fe40000011405 */
[----:B-1----:R-:W-:-:S05]  /*3590*/  @!P0 LEA R6, R9, R6, 0x18 ;  /* 0x0000000609068211 */ /* 0x002fca00078ec0ff */
[----:B------:R-:W-:-:S05]  /*35a0*/  @!P0 IMAD R5, R5, 0x4, R6 ;  /* 0x0000000405058824 */ /* 0x000fca00078e0206 */
[----:B------:R1:W-:Y:S01]  /*35b0*/  @!P0 STS [R5], R14 ;  /* 0x0000000e05008388 */ /* 0x0003e20000000800 */
[----:B------:R-:W-:Y:S01]  /*35c0*/  BAR.SYNC.DEFER_BLOCKING 0x0 ;  /* 0x0000000000007b1d */ /* 0x000fe20000010000 */
[----:B------:R-:W-:Y:S01]  /*35d0*/  ISETP.GT.AND P0, PT, R7, 0x1, PT ;  /* 0x000000010700780c */ /* 0x000fe20003f04270 */
[----:B------:R-:W-:Y:S02]  /*35e0*/  IMAD.MOV.U32 R6, RZ, RZ, -0x800001 ;  /* 0xff7fffffff067424 */ /* 0x000fe400078e00ff */
[----:B------:R-:W-:Y:S02]  /*35f0*/  IMAD.MOV.U32 R9, RZ, RZ, RZ ;  /* 0x000000ffff097224 */ /* 0x000fe400078e00ff */
[----:B------:R-:W-:Y:S01]  /*3600*/  ULDC UR6, c[0x0][0x284] ;  /* 0x0000a10000067ab9 */ /* 0x000fe20000000800 */
[----:B------:R-:W-:Y:S01]  /*3610*/  ULDC.64 UR8, c[0x0][0x2b0] ;  /* 0x0000ac0000087ab9 */ /* 0x000fe20000000a00 */
[----:B------:R-:W-:Y:S01]  /*3620*/  ULDC.64 UR10, c[0x0][0x2b0] ;  /* 0x0000ac00000a7ab9 */ /* 0x000fe20000000a00 */
[----:B------:R-:W-:Y:S05]  /*3630*/  BSSY B0, `(.L_x_761) ;  /* 0x0000077000007945 */ /* 0x000fea0003800000 */
[----:B-1----:R-:W1:Y:S01]  /*3640*/  @!P0 S2R R5, SR_CgaCtaId ;  /* 0x0000000000058919 */ /* 0x002e620000008800 */
[----:B0-----:R-:W-:-:S04]  /*3650*/  @!P0 MOV R0, 0x400 ;  /* 0x0000040000008802 */ /* 0x001fc80000000f00 */
[----:B-1----:R-:W-:-:S04]  /*3660*/  @!P0 LEA R0, R5, R0, 0x18 ;  /* 0x0000000005008211 */ /* 0x002fc800078ec0ff */
[----:B------:R-:W-:Y:S01]  /*3670*/  @!P0 LEA R7, R7, R0, 0x2 ;  /* 0x0000000007078211 */ /* 0x000fe200078e10ff */
[----:B------:R-:W-:-:S04]  /*3680*/  IMAD.IADD R0, R16, 0x1, R3 ;  /* 0x0000000110007824 */ /* 0x000fc800078e0203 */
[----:B------:R-:W0:Y:S01]  /*3690*/  @!P0 LDS R6, [R7] ;  /* 0x0000000007068984 */ /* 0x000e220000000800 */
[----:B------:R-:W-:-:S03]  /*36a0*/  ISETP.GE.AND P1, PT, R0, UR39, PT ;  /* 0x0000002700007c0c */ /* 0x000fc6000bf26270 */
[----:B0-----:R-:W0:Y:S02]  /*36b0*/  SHFL.BFLY PT, R5, R6, 0x1, 0x1f ;  /* 0x0c201f0006057f89 */ /* 0x001e2400000e0000 */
[----:B0-----:R-:W-:-:S06]  /*36c0*/  FMNMX.FTZ R5, R5, R6, !PT ;  /* 0x0000000605057209 */ /* 0x001fcc0007810000 */
[----:B------:R-:W0:Y:S02]  /*36d0*/  SHFL.IDX PT, R5, R5, RZ, 0x1f ;  /* 0x00001fff05057589 */ /* 0x000e2400000e0000 */
[----:B------:R-:W-:Y:S05]  /*36e0*/  @P1 BRA `(.L_x_762) ;  /* 0x0000000400ac1947 */ /* 0x000fea0003800000 */
[----:B------:R-:W-:Y:S01]  /*36f0*/  LOP3.LUT R7, RZ, R3, RZ, 0x33, !PT ;  /* 0x00000003ff077212 */ /* 0x000fe200078e33ff */
[----:B------:R-:W-:Y:S01]  /*3700*/  BSSY B1, `(.L_x_763) ;  /* 0x0000025000017945 */ /* 0x000fe20003800000 */
[----:B------:R-:W-:Y:S01]  /*3710*/  HFMA2.MMA R9, -RZ, RZ, 0, 0 ;  /* 0x00000000ff097435 */ /* 0x000fe200000001ff */
[----:B------:R-:W-:Y:S01]  /*3720*/  IMAD.MOV.U32 R8, RZ, RZ, R0 ;  /* 0x000000ffff087224 */ /* 0x000fe200078e0000 */
        /* <DEDUP_REMOVED lines=10> */
.L_x_768:
[----:B------:R-:W-:Y:S01]  /*37d0*/  VIADD R11, R11, 0xffffffff ;  /* 0xffffffff0b0b7836 */ /* 0x000fe20000000000 */
[----:B-1----:R-:W-:Y:S01]  /*37e0*/  IADD3 R6, R8, -R3, RZ ;  /* 0x8000000308067210 */ /* 0x002fe20007ffe0ff */
[----:B------:R-:W-:Y:S03]  /*37f0*/  BSSY B2, `(.L_x_765) ;  /* 0x0000011000027945 */ /* 0x000fe60003800000 */
[----:B------:R-:W-:Y:S02]  /*3800*/  ISETP.NE.AND P3, PT, R11, RZ, PT ;  /* 0x000000ff0b00720c */ /* 0x000fe40003f65270 */
[----:B0-----:R-:W-:Y:S01]  /*3810*/  LEA R13, R6, UR38, 0x2 ;  /* 0x00000026060d7c11 */ /* 0x001fe2000f8e10ff */
        /* <DEDUP_REMOVED lines=10> */
.L_x_766:
[----:B------:R-:W0:Y:S02]  /*38c0*/  LDS R6, [R13] ;  /* 0x000000000d067984 */ /* 0x000e240000000800 */
[----:B0-----:R-:W-:-:S04]  /*38d0*/  FADD.FTZ R6, -R5, R6 ;  /* 0x0000000605067221 */ /* 0x001fc80000010100 */
[----:B------:R-:W-:-:S04]  /*38e0*/  FMUL.FTZ R6, R6, 1.4426950216293334961 ;  /* 0x3fb8aa3b06067820 */ /* 0x000fc80000410000 */
[----:B------:R1:W0:Y:S03]  /*38f0*/  MUFU.EX2 R12, R6 ;  /* 0x00000006000c7308 */ /* 0x0002260000000800 */
.L_x_767:
[----:B------:R-:W-:Y:S05]  /*3900*/  BSYNC B2 ;  /* 0x0000000000027941 */ /* 0x000fea0003800000 */
.L_x_765:
[----:B0-----:R0:W-:Y:S01]  /*3910*/  STS [R13], R12 ;  /* 0x0000000c0d007388 */ /* 0x0011e20000000800 */
[----:B------:R-:W-:Y:S01]  /*3920*/  FADD.FTZ R9, R12, R9 ;  /* 0x000000090c097221 */ /* 0x000fe20000010000 */
[----:B------:R-:W-:Y:S01]  /*3930*/  IADD3 R8, R8, 0x40, RZ ;  /* 0x0000004008087810 */ /* 0x000fe20007ffe0ff */
[----:B------:R-:W-:Y:S06]  /*3940*/  @P3 BRA `(.L_x_768) ;  /* 0xfffffffc00a03947 */ /* 0x000fec000383ffff */
.L_x_764:
[----:B------:R-:W-:Y:S05]  /*3950*/  BSYNC B1 ;  /* 0x0000000000017941 */ /* 0x000fea0003800000 */
.L_x_763:
[----:B------:R-:W-:-:S13]  /*3960*/  ISETP.GE.U32.AND P0, PT, R10, 0xc0, PT ;  /* 0x000000c00a00780c */ /* 0x000fda0003f06070 */
[----:B------:R-:W-:Y:S05]  /*3970*/  @!P0 BRA `(.L_x_762) ;  /* 0x0000000400088947 */ /* 0x000fea0003800000 */
[----:B------:R-:W-:Y:S02]  /*3980*/  ULDC.64 UR4, c[0x0][0x2b0] ;  /* 0x0000ac0000047ab9 */ /* 0x000fe40000000a00 */
[----:B------:R-:W-:Y:S01]  /*3990*/  ISETP.NE.U32.AND P0, PT, RZ, UR4, PT ;  /* 0x00000004ff007c0c */ /* 0x000fe2000bf05070 */
[----:B------:R-:W-:Y:S02]  /*39a0*/  ULDC UR4, c[0x0][0x284] ;  /* 0x0000a10000047ab9 */ /* 0x000fe40000000800 */
[----:B------:R-:W-:Y:S01]  /*39b0*/  IMAD R15, R22, UR4, RZ ;  /* 0x00000004160f7c24 */ /* 0x000fe2000f8e02ff */
[----:B------:R-:W-:-:S04]  /*39c0*/  ISETP.NE.AND.EX P0, PT, RZ, UR5, PT, P0 ;  /* 0x00000005ff007c0c */ /* 0x000fc8000bf05300 */
[----:B------:R-:W-:-:S09]  /*39d0*/  SHF.R.S32.HI R14, RZ, 0x1f, R15 ;  /* 0x0000001fff0e7819 */ /* 0x000fd2000001140f */
.L_x_781:
[----:B------:R-:W-:Y:S01]  /*39e0*/  SHF.R.S32.HI R7, RZ, 0x1f, R8 ;  /* 0x0000001fff077819 */ /* 0x000fe20000011408 */
[C---:B0-----:R-:W-:Y:S01]  /*39f0*/  IMAD.IADD R10, R8.reuse, 0x1, -R3 ;  /* 0x00000001080a7824 */ /* 0x041fe200078e0a03 */
[C---:B-1----:R-:W-:Y:S01]  /*3a00*/  IADD3 R6, P4, P5, R8.reuse, UR10, R15 ;  /* 0x0000000a08067c10 */ /* 0x042fe2000fd9e00f */
[----:B------:R-:W-:Y:S01]  /*3a10*/  BSSY B1, `(.L_x_769) ;  /* 0x000000e000017945 */ /* 0x000fe20003800000 */
[----:B------:R-:W-:Y:S02]  /*3a20*/  IADD3 R8, R8, 0x100, RZ ;  /* 0x0000010008087810 */ /* 0x000fe40007ffe0ff */
[----:B------:R-:W-:Y:S02]  /*3a30*/  IADD3.X R7, R7, UR11, R14, P4, P5 ;  /* 0x0000000b07077c10 */ /* 0x000fe4000a7ea40e */
[----:B------:R-:W-:Y:S02]  /*3a40*/  ISETP.GE.AND P3, PT, R8, UR39, PT ;  /* 0x0000002708007c0c */ /* 0x000fe4000bf66270 */
[----:B------:R-:W-:Y:S01]  /*3a50*/  LEA R11, R10, UR38, 0x2 ;  /* 0x000000260a0b7c11 */ /* 0x000fe2000f8e10ff */
[----:B------:R-:W-:Y:S10]  /*3a60*/  @!P0 BRA `(.L_x_770) ;  /* 0x0000000000108947 */ /* 0x000ff40003800000 */
[----:B------:R-:W2:Y:S02]  /*3a70*/  LDG.E.U8 R10, desc[UR36][R6.64] ;  /* 0x00000024060a7981 */ /* 0x000ea4000c1e1100 */
[----:B--2---:R-:W-:-:S13]  /*3a80*/  ISETP.NE.AND P4, PT, R10, RZ, PT ;  /* 0x000000ff0a00720c */ /* 0x004fda0003f85270 */
[----:B------:R-:W-:Y:S01]  /*3a90*/  @P4 IMAD.MOV.U32 R10, RZ, RZ, RZ ;  /* 0x000000ffff0a4224 */ /* 0x000fe200078e00ff */
[----:B------:R-:W-:Y:S06]  /*3aa0*/  @P4 BRA `(.L_x_771) ;  /* 0x0000000000104947 */ /* 0x000fec0003800000 */
.L_x_770:
[----:B------:R-:W0:Y:S02]  /*3ab0*/  LDS R10, [R11] ;  /* 0x000000000b0a7984 */ /* 0x000e240000000800 */
[----:B0-----:R-:W-:-:S04]  /*3ac0*/  FADD.FTZ R10, -R5, R10 ;  /* 0x0000000a050a7221 */ /* 0x001fc80000010100 */
[----:B------:R-:W-:-:S06]  /*3ad0*/  FMUL.FTZ R10, R10, 1.4426950216293334961 ;  /* 0x3fb8aa3b0a0a7820 */ /* 0x000fcc0000410000 */
[----:B------:R-:W1:Y:S02]  /*3ae0*/  MUFU.EX2 R10, R10 ;  /* 0x0000000a000a7308 */ /* 0x000e640000000800 */
.L_x_771:
[----:B------:R-:W-:Y:S05]  /*3af0*/  BSYNC B1 ;  /* 0x0000000000017941 */ /* 0x000fea0003800000 */
.L_x_769:
[----:B-1----:R1:W-:Y:S01]  /*3b00*/  STS [R11], R10 ;  /* 0x0000000a0b007388 */ /* 0x0023e20000000800 */
[----:B------:R-:W-:Y:S01]  /*3b10*/  BSSY B1, `(.L_x_772) ;  /* 0x000000b000017945 */ /* 0x000fe20003800000 */
[----:B0-----:R-:W-:-:S03]  /*3b20*/  FADD.FTZ R12, R10, R9 ;  /* 0x000000090a0c7221 */ /* 0x001fc60000010000 */
[----:B------:R-:W-:Y:S05]  /*3b30*/  @!P0 BRA `(.L_x_773) ;  /* 0x0000000000108947 */ /* 0x000fea0003800000 */
[----:B------:R-:W2:Y:S02]  /*3b40*/  LDG.E.U8 R9, desc[UR36][R6.64+0x40] ;  /* 0x0000402406097981 */ /* 0x000ea4000c1e1100 */
[----:B--2---:R-:W-:-:S13]  /*3b50*/  ISETP.NE.AND P4, PT, R9, RZ, PT ;  /* 0x000000ff0900720c */ /* 0x004fda0003f85270 */
[----:B------:R-:W-:Y:S01]  /*3b60*/  @P4 MOV R9, RZ ;  /* 0x000000ff00094202 */ /* 0x000fe20000000f00 */
[----:B------:R-:W-:Y:S06]  /*3b70*/  @P4 BRA `(.L_x_774) ;  /* 0x0000000000104947 */ /* 0x000fec0003800000 */
.L_x_773:
[----:B-1----:R-:W0:Y:S02]  /*3b80*/  LDS R10, [R11+0x100] ;  /* 0x000100000b0a7984 */ /* 0x002e240000000800 */
[----:B0-----:R-:W-:-:S04]  /*3b90*/  FADD.FTZ R10, -R5, R10 ;  /* 0x0000000a050a7221 */ /* 0x001fc80000010100 */
[----:B------:R-:W-:-:S04]  /*3ba0*/  FMUL.FTZ R10, R10, 1.4426950216293334961 ;  /* 0x3fb8aa3b0a0a7820 */ /* 0x000fc80000410000 */
[----:B------:R0:W1:Y:S03]  /*3bb0*/  MUFU.EX2 R9, R10 ;  /* 0x0000000a00097308 */ /* 0x0000660000000800 */
.L_x_774:
[----:B------:R-:W-:Y:S05]  /*3bc0*/  BSYNC B1 ;  /* 0x0000000000017941 */ /* 0x000fea0003800000 */
.L_x_772:
[----:B-1----:R1:W-:Y:S01]  /*3bd0*/  STS [R11+0x100], R9 ;  /* 0x000100090b007388 */ /* 0x0023e20000000800 */
[----:B------:R-:W-:Y:S01]  /*3be0*/  BSSY B1, `(.L_x_775) ;  /* 0x000000b000017945 */ /* 0x000fe20003800000 */
[----:B------:R-:W-:-:S03]  /*3bf0*/  FADD.FTZ R12, R12, R9 ;  /* 0x000000090c0c7221 */ /* 0x000fc60000010000 */
[----:B------:R-:W-:Y:S05]  /*3c00*/  @!P0 BRA `(.L_x_776) ;  /* 0x0000000000108947 */ /* 0x000fea0003800000 */
[----:B-1----:R-:W2:Y:S02]  /*3c10*/  LDG.E.U8 R9, desc[UR36][R6.64+0x80] ;  /* 0x0000802406097981 */ /* 0x002ea4000c1e1100 */
[----:B--2---:R-:W-:-:S13]  /*3c20*/  ISETP.NE.AND P4, PT, R9, RZ, PT ;  /* 0x000000ff0900720c */ /* 0x004fda0003f85270 */
[----:B------:R-:W-:Y:S01]  /*3c30*/  @P4 IMAD.MOV.U32 R9, RZ, RZ, RZ ;  /* 0x000000ffff094224 */ /* 0x000fe200078e00ff */
[----:B------:R-:W-:Y:S06]  /*3c40*/  @P4 BRA `(.L_x_777) ;  /* 0x0000000000104947 */ /* 0x000fec0003800000 */
.L_x_776:
[----:B0-----:R-:W0:Y:S02]  /*3c50*/  LDS R10, [R11+0x200] ;  /* 0x000200000b0a7984 */ /* 0x001e240000000800 */
[----:B0-----:R-:W-:-:S04]  /*3c60*/  FADD.FTZ R10, -R5, R10 ;  /* 0x0000000a050a7221 */ /* 0x001fc80000010100 */
[----:B------:R-:W-:-:S04]  /*3c70*/  FMUL.FTZ R10, R10, 1.4426950216293334961 ;  /* 0x3fb8aa3b0a0a7820 */ /* 0x000fc80000410000 */
[----:B-1----:R1:W0:Y:S03]  /*3c80*/  MUFU.EX2 R9, R10 ;  /* 0x0000000a00097308 */ /* 0x0022260000000800 */
.L_x_777:
[----:B------:R-:W-:Y:S05]  /*3c90*/  BSYNC B1 ;  /* 0x0000000000017941 */ /* 0x000fea0003800000 */
.L_x_775:
[----:B0-----:R0:W-:Y:S01]  /*3ca0*/  STS [R11+0x200], R9 ;  /* 0x000200090b007388 */ /* 0x0011e20000000800 */
[----:B------:R-:W-:Y:S01]  /*3cb0*/  BSSY B1, `(.L_x_778) ;  /* 0x000000b000017945 */ /* 0x000fe20003800000 */
[----:B------:R-:W-:-:S03]  /*3cc0*/  FADD.FTZ R13, R12, R9 ;  /* 0x000000090c0d7221 */ /* 0x000fc60000010000 */
[----:B------:R-:W-:Y:S05]  /*3cd0*/  @!P0 BRA `(.L_x_779) ;  /* 0x0000000000108947 */ /* 0x000fea0003800000 */
[----:B------:R-:W2:Y:S02]  /*3ce0*/  LDG.E.U8 R6, desc[UR36][R6.64+0xc0] ;  /* 0x0000c02406067981 */ /* 0x000ea4000c1e1100 */
[----:B--2---:R-:W-:-:S13]  /*3cf0*/  ISETP.NE.AND P4, PT, R6, RZ, PT ;  /* 0x000000ff0600720c */ /* 0x004fda0003f85270 */
[----:B-1----:R-:W-:Y:S01]  /*3d00*/  @P4 MOV R10, RZ ;  /* 0x000000ff000a4202 */ /* 0x002fe20000000f00 */
[----:B------:R-:W-:Y:S06]  /*3d10*/  @P4 BRA `(.L_x_780) ;  /* 0x0000000000104947 */ /* 0x000fec0003800000 */
.L_x_779:
[----:B------:R-:W0:Y:S02]  /*3d20*/  LDS R6, [R11+0x300] ;  /* 0x000300000b067984 */ /* 0x000e240000000800 */
[----:B0-----:R-:W-:-:S04]  /*3d30*/  FADD.FTZ R6, -R5, R6 ;  /* 0x0000000605067221 */ /* 0x001fc80000010100 */
[----:B------:R-:W-:-:S04]  /*3d40*/  FMUL.FTZ R6, R6, 1.4426950216293334961 ;  /* 0x3fb8aa3b06067820 */ /* 0x000fc80000410000 */
[----:B-1----:R1:W0:Y:S03]  /*3d50*/  MUFU.EX2 R10, R6 ;  /* 0x00000006000a7308 */ /* 0x0022260000000800 */
.L_x_780:
[----:B------:R-:W-:Y:S05]  /*3d60*/  BSYNC B1 ;  /* 0x0000000000017941 */ /* 0x000fea0003800000 */
.L_x_778:
[----:B0-----:R0:W-:Y:S01]  /*3d70*/  STS [R11+0x300], R10 ;  /* 0x0003000a0b007388 */ /* 0x0011e20000000800 */
[----:B------:R-:W-:Y:S01]  /*3d80*/  FADD.FTZ R9, R13, R10 ;  /* 0x0000000a0d097221 */ /* 0x000fe20000010000 */
[----:B------:R-:W-:Y:S06]  /*3d90*/  @!P3 BRA `(.L_x_781) ;  /* 0xfffffffc0010b947 */ /* 0x000fec000383ffff */
.L_x_762:
[----:B------:R-:W-:Y:S05]  /*3da0*/  BSYNC B0 ;  /* 0x0000000000007941 */ /* 0x000fea0003800000 */
.L_x_761:
[----:B-1----:R-:W1:Y:S01]  /*3db0*/  SHFL.BFLY PT, R6, R9, 0x10, 0x1f ;  /* 0x0e001f0009067f89 */ /* 0x002e6200000e0000 */
[----:B0-----:R-:W-:Y:S01]  /*3dc0*/  LOP3.LUT P0, R11, R16, 0x1f, RZ, 0xc0, !PT ;  /* 0x0000001f100b7812 */ /* 0x001fe2000780c0ff */
[----:B------:R-:W-:Y:S02]  /*3dd0*/  ULDC UR4, c[0x0][0x284] ;  /* 0x0000a10000047ab9 */ /* 0x000fe40000000800 */
[----:B------:R-:W-:Y:S01]  /*3de0*/  UIADD3 UR4, UR4, 0x4, URZ ;  /* 0x0000000404047890 */ /* 0x000fe2000fffe03f */
[----:B------:R-:W-:-:S03]  /*3df0*/  ISETP.GT.U32.AND P3, PT, R11, 0x1, PT ;  /* 0x000000010b00780c */ /* 0x000fc60003f64070 */
[----:B------:R-:W-:-:S04]  /*3e00*/  USHF.R.S32.HI UR5, URZ, 0x1f, UR4 ;  /* 0x0000001f3f057899 */ /* 0x000fc80008011404 */
[----:B------:R-:W-:Y:S02]  /*3e10*/  ULEA.HI UR5, UR5, UR4, URZ, 0x2 ;  /* 0x0000000405057291 */ /* 0x000fe4000f8f103f */
[----:B------:R-:W0:Y:S01]  /*3e20*/  @!P0 S2R R12, SR_CgaCtaId ;  /* 0x00000000000c8919 */ /* 0x000e220000008800 */
[----:B------:R-:W-:Y:S01]  /*3e30*/  ULDC.U8 UR4, c[0x0][0x31c] ;  /* 0x0000c70000047ab9 */ /* 0x000fe20000000000 */
[----:B------:R-:W-:Y:S02]  /*3e40*/  USHF.L.U32 UR5, UR5, 0x2, URZ ;  /* 0x0000000205057899 */ /* 0x000fe4000800063f */
[----:B------:R-:W2:Y:S02]  /*3e50*/  @!P3 S2R R14, SR_CgaCtaId ;  /* 0x00000000000eb919 */ /* 0x000ea40000008800 */
[----:B------:R-:W-:Y:S01]  /*3e60*/  ULOP3.LUT UR7, UR5, 0xfffffff0, URZ, 0xc0, !UPT ;  /* 0xfffffff005077892 */ /* 0x000fe2000f8ec03f */
[----:B-1----:R-:W-:Y:S01]  /*3e70*/  FADD.FTZ R6, R6, R9 ;  /* 0x0000000906067221 */ /* 0x002fe20000010000 */
[----:B------:R-:W-:-:S02]  /*3e80*/  @!P0 MOV R9, 0x400 ;  /* 0x0000040000098802 */ /* 0x000fc40000000f00 */
[----:B------:R-:W-:Y:S02]  /*3e90*/  UIADD3 UR12, UR7, UR38, URZ ;  /* 0x00000026070c7290 */ /* 0x000fe4000fffe03f */
[----:B------:R-:W1:Y:S02]  /*3ea0*/  SHFL.BFLY PT, R5, R6, 0x8, 0x1f ;  /* 0x0d001f0006057f89 */ /* 0x000e6400000e0000 */
[----:B-1----:R-:W-:Y:S01]  /*3eb0*/  FADD.FTZ R5, R6, R5 ;  /* 0x0000000506057221 */ /* 0x002fe20000010000 */
[----:B------:R-:W-:-:S04]  /*3ec0*/  @!P0 SHF.R.U32.HI R6, RZ, 0x3, R16 ;  /* 0x00000003ff068819 */ /* 0x000fc80000011610 */
[----:B------:R-:W1:Y:S01]  /*3ed0*/  SHFL.BFLY PT, R8, R5, 0x4, 0x1f ;  /* 0x0c801f0005087f89 */ /* 0x000e6200000e0000 */
[----:B------:R-:W-:Y:S01]  /*3ee0*/  @!P0 LOP3.LUT R6, R6, 0x1ffffffc, RZ, 0xc0, !PT ;  /* 0x1ffffffc06068812 */ /* 0x000fe200078ec0ff */
[----:B-1----:R-:W-:Y:S01]  /*3ef0*/  FADD.FTZ R8, R5, R8 ;  /* 0x0000000805087221 */ /* 0x002fe20000010000 */
[----:B0-----:R-:W-:Y:S02]  /*3f00*/  @!P0 LEA R5, R12, R9, 0x18 ;  /* 0x000000090c058211 */ /* 0x001fe400078ec0ff */
[----:B------:R-:W-:Y:S02]  /*3f10*/  @!P3 MOV R9, 0x400 ;  /* 0x000004000009b802 */ /* 0x000fe40000000f00 */
[----:B------:R-:W0:Y:S01]  /*3f20*/  SHFL.BFLY PT, R7, R8, 0x2, 0x1f ;  /* 0x0c401f0008077f89 */ /* 0x000e2200000e0000 */
[----:B------:R-:W-:Y:S01]  /*3f30*/  @!P0 IMAD.IADD R5, R5, 0x1, R6 ;  /* 0x0000000105058824 */ /* 0x000fe200078e0206 */
[----:B--2---:R-:W-:-:S04]  /*3f40*/  @!P3 LEA R14, R14, R9, 0x18 ;  /* 0x000000090e0eb211 */ /* 0x004fc800078ec0ff */
        /* <DEDUP_REMOVED lines=9> */
[----:B0-----:R-:W-:-:S06]  /*3fe0*/  FADD.FTZ R7, R7, R10 ;  /* 0x0000000a07077221 */ /* 0x001fcc0000010000 */
[----:B------:R-:W0:Y:S02]  /*3ff0*/  SHFL.IDX PT, R7, R7, RZ, 0x1f ;  /* 0x00001fff07077589 */ /* 0x000e2400000e0000 */
[----:B0-----:R-:W-:Y:S01]  /*4000*/  FADD.FTZ R8, R7, 9.9999999747524270788e-07 ;  /* 0x358637bd07087421 */ /* 0x001fe20000010000 */
[----:B------:R-:W-:-:S03]  /*4010*/  CS2R R6, SRZ ;  /* 0x0000000000067805 */ /* 0x000fc6000001ff00 */
[----:B------:R0:W1:Y:S01]  /*4020*/  MUFU.RCP R5, R8 ;  /* 0x0000000800057308 */ /* 0x0000620000001000 */
[----:B------:R-:W-:Y:S05]  /*4030*/  @!P0 BRA `(.L_x_782) ;  /* 0x0000000000208947 */ /* 0x000fea0003800000 */
[----:B------:R-:W2:Y:S01]  /*4040*/  LDC R6, c[0x0][0x318] ;  /* 0x0000c600ff067b82 */ /* 0x000ea20000000800 */
[----:B------:R-:W-:Y:S02]  /*4050*/  ULDC UR5, c[0x0][0x288] ;  /* 0x0000a20000057ab9 */ /* 0x000fe40000000800 */
[----:B------:R-:W-:-:S05]  /*4060*/  IMAD R19, R22, UR5, R19 ;  /* 0x0000000516137c24 */ /* 0x000fca000f8e0213 */
[----:B------:R-:W2:Y:S08]  /*4070*/  LDC R7, c[0x0][0x29c] ;  /* 0x0000a700ff077b82 */ /* 0x000eb00000000800 */
[----:B------:R-:W3:Y:S01]  /*4080*/  LDC R9, c[0x0][0x284] ;  /* 0x0000a100ff097b82 */ /* 0x000ee20000000800 */
[----:B--2---:R-:W-:-:S04]  /*4090*/  IMAD R6, R19, R6, R7 ;  /* 0x0000000613067224 */ /* 0x004fc800078e0207 */
[----:B---3--:R-:W-:-:S05]  /*40a0*/  IMAD R6, R6, R9, RZ ;  /* 0x0000000906067224 */ /* 0x008fca00078e02ff */
[----:B------:R-:W-:-:S07]  /*40b0*/  SHF.R.S32.HI R7, RZ, 0x1f, R6 ;  /* 0x0000001fff077819 */ /* 0x000fce0000011406 */
.L_x_782:
[----:B------:R-:W-:Y:S01]  /*40c0*/  ULDC.64 UR8, c[0x0][0x310] ;  /* 0x0000c40000087ab9 */ /* 0x000fe20000000a00 */
[----:B------:R-:W-:Y:S01]  /*40d0*/  ULDC.64 UR10, c[0x0][0x310] ;  /* 0x0000c400000a7ab9 */ /* 0x000fe20000000a00 */
[----:B------:R-:W-:Y:S04]  /*40e0*/  BSSY B0, `(.L_x_783) ;  /* 0x0000045000007945 */ /* 0x000fe80003800000 */
[----:B------:R-:W-:Y:S05]  /*40f0*/  @P1 BRA `(.L_x_784) ;  /* 0x00000004000c1947 */ /* 0x000fea0003800000 */
[----:B------:R-:W-:Y:S01]  /*4100*/  LOP3.LUT R9, RZ, R3, RZ, 0x33, !PT ;  /* 0x00000003ff097212 */ /* 0x000fe200078e33ff */
[----:B------:R-:W-:Y:S03]  /*4110*/  BSSY B1, `(.L_x_785) ;  /* 0x0000016000017945 */ /* 0x000fe60003800000 */
[----:B------:R-:W-:-:S04]  /*4120*/  IADD3 R14, -R16, UR39, R9 ;  /* 0x00000027100e7c10 */ /* 0x000fc8000fffe109 */
[----:B0-----:R-:W-:-:S04]  /*4130*/  LEA.HI R8, R14, 0x1, RZ, 0x1a ;  /* 0x000000010e087811 */ /* 0x001fc800078fd0ff */
[----:B------:R-:W-:-:S13]  /*4140*/  LOP3.LUT P1, R10, R8, 0x3, RZ, 0xc0, !PT ;  /* 0x00000003080a7812 */ /* 0x000fda000782c0ff */
[----:B------:R-:W-:Y:S05]  /*4150*/  @!P1 BRA `(.L_x_786) ;  /* 0x0000000000449947 */ /* 0x000fea0003800000 */
.L_x_788:
[----:B01----:R-:W-:Y:S01]  /*4160*/  IMAD.IADD R9, R0, 0x1, -R3 ;  /* 0x0000000100097824 */ /* 0x003fe200078e0a03 */
[----:B------:R-:W-:-:S04]  /*4170*/  IADD3 R10, R10, -0x1, RZ ;  /* 0xffffffff0a0a7810 */ /* 0x000fc80007ffe0ff */
        /* <DEDUP_REMOVED lines=13> */
.L_x_787:
[----:B------:R-:W-:Y:S01]  /*4250*/  VIADD R0, R0, 0x40 ;  /* 0x0000004000007836 */ /* 0x000fe20000000000 */
[----:B------:R-:W-:Y:S06]  /*4260*/  @P3 BRA `(.L_x_788) ;  /* 0xfffffffc00bc3947 */ /* 0x000fec000383ffff */
.L_x_786:
[----:B------:R-:W-:Y:S05]  /*4270*/  BSYNC B1 ;  /* 0x0000000000017941 */ /* 0x000fea0003800000 */
.L_x_785:
[----:B------:R-:W-:-:S13]  /*4280*/  ISETP.GE.U32.AND P0, PT, R14, 0xc0, PT ;  /* 0x000000c00e00780c */ /* 0x000fda0003f06070 */
[----:B------:R-:W-:Y:S05]  /*4290*/  @!P0 BRA `(.L_x_784) ;  /* 0x0000000000a48947 */ /* 0x000fea0003800000 */
[C---:B-1----:R-:W-:Y:S02]  /*42a0*/  LEA R8, R0.reuse, UR7, 0x1 ;  /* 0x0000000700087c11 */ /* 0x042fe4000f8e08ff */
[C---:B0-----:R-:W-:Y:S02]  /*42b0*/  SHF.L.U32 R9, R3.reuse, 0x2, RZ ;  /* 0x0000000203097819 */ /* 0x041fe400000006ff */
[----:B------:R-:W-:Y:S01]  /*42c0*/  ISETP.NE.AND P1, PT, RZ, UR4, PT ;  /* 0x00000004ff007c0c */ /* 0x000fe2000bf25270 */
[----:B------:R-:W-:Y:S02]  /*42d0*/  IMAD R8, R3, -0x2, R8 ;  /* 0xfffffffe03087824 */ /* 0x000fe400078e0208 */
[----:B------:R-:W-:-:S03]  /*42e0*/  IMAD R9, R0, 0x4, -R9 ;  /* 0x0000000400097824 */ /* 0x000fc600078e0a09 */
[----:B------:R-:W-:Y:S01]  /*42f0*/  IADD3 R10, R8, UR38, RZ ;  /* 0x00000026080a7c10 */ /* 0x000fe2000fffe0ff */
[----:B------:R-:W-:-:S07]  /*4300*/  VIADD R11, R9, UR38 ;  /* 0x00000026090b7c36 */ /* 0x000fce0008000000 */
.L_x_789:
        /* <DEDUP_REMOVED lines=18> */
[----:B------:R-:W-:Y:S01]  /*4430*/  STS.U16 [R10+0x100], R23 ;  /* 0x000100170a007388 */ /* 0x000fe20000000400 */
[----:B------:R-:W-:Y:S02]  /*4440*/  LEA.HI.X R9, R9, UR11, R14, 0x2, P0 ;  /* 0x0000000b09097c11 */ /* 0x000fe400080f140e */
[----:B------:R-:W-:Y:S01]  /*4450*/  ISETP.GE.AND P0, PT, R0, UR39, PT ;  /* 0x0000002700007c0c */ /* 0x000fe2000bf06270 */
[----:B------:R0:W1:Y:S04]  /*4460*/  LDS R12, [R11+0x300] ;  /* 0x000300000b0c7984 */ /* 0x0000680000000800 */
[----:B------:R-:W-:Y:S04]  /*4470*/  @P1 STG.E desc[UR36][R8.64], R13 ;  /* 0x0000000d08001986 */ /* 0x000fe8000c101924 */
[----:B------:R-:W-:Y:S01]  /*4480*/  @P1 STG.E desc[UR36][R8.64+0x100], R15 ;  /* 0x0001000f08001986 */ /* 0x000fe2000c101924 */
[----:B0-----:R-:W-:-:S03]  /*4490*/  IADD3 R11, R11, 0x400, RZ ;  /* 0x000004000b0b7810 */ /* 0x001fc60007ffe0ff */
[----:B------:R-:W-:Y:S01]  /*44a0*/  @P1 STG.E desc[UR36][R8.64+0x200], R19 ;  /* 0x0002001308001986 */ /* 0x000fe2000c101924 */
[----:B-1----:R-:W-:-:S05]  /*44b0*/  FMUL.FTZ R21, R12, R5 ;  /* 0x000000050c157220 */ /* 0x002fca0000410000 */
[----:B------:R-:W-:Y:S01]  /*44c0*/  @P1 STG.E desc[UR36][R8.64+0x300], R21 ;  /* 0x0003001508001986 */ /* 0x000fe2000c101924 */
[----:B------:R-:W-:-:S04]  /*44d0*/  F2FP.F16.F32.PACK_AB R12, RZ, R21 ;  /* 0x00000015ff0c723e */ /* 0x000fc800000000ff */
[----:B------:R-:W-:Y:S01]  /*44e0*/  PRMT R14, R12, 0x7610, R14 ;  /* 0x000076100c0e7816 */ /* 0x000fe2000000000e */
[----:B------:R-:W-:-:S04]  /*44f0*/  VIADD R12, R10, 0x200 ;  /* 0x000002000a0c7836 */ /* 0x000fc80000000000 */
[----:B------:R0:W-:Y:S02]  /*4500*/  STS.U16 [R10+0x180], R14 ;  /* 0x0001800e0a007388 */ /* 0x0001e40000000400 */
[----:B0-----:R-:W-:Y:S01]  /*4510*/  IMAD.MOV.U32 R10, RZ, RZ, R12 ;  /* 0x000000ffff0a7224 */ /* 0x001fe200078e000c */
[----:B------:R-:W-:Y:S06]  /*4520*/  @!P0 BRA `(.L_x_789) ;  /* 0xfffffffc00788947 */ /* 0x000fec000383ffff */
.L_x_784:
[----:B------:R-:W-:Y:S05]  /*4530*/  BSYNC B0 ;  /* 0x0000000000007941 */ /* 0x000fea0003800000 */
.L_x_783:
[----:B-1----:R-:W1:Y:S01]  /*4540*/  S2R R5, SR_CTAID.X ;  /* 0x0000000000057919 */ /* 0x002e620000002500 */
[----:B------:R-:W1:Y:S01]  /*4550*/  LDC R20, c[0x0][0x288] ;  /* 0x0000a200ff147b82 */ /* 0x000e620000000800 */
[----:B------:R-:W-:Y:S01]  /*4560*/  UIADD3 UR9, UR39, -0x1, URZ ;  /* 0xffffffff27097890 */ /* 0x000fe2000fffe03f */
[----:B------:R-:W-:Y:S01]  /*4570*/  SHF.R.S32.HI R7, RZ, 0x1f, R16 ;  /* 0x0000001fff077819 */ /* 0x000fe20000011410 */
[----:B------:R-:W-:Y:S01]  /*4580*/  UMOV UR5, 0x400 ;  /* 0x0000040000057882 */ /* 0x000fe20000000000 */
[----:B------:R-:W-:Y:S01]  /*4590*/  ULDC UR8, c[0x0][0x284] ;  /* 0x0000a10000087ab9 */ /* 0x000fe20000000800 */
[----:B------:R-:W-:Y:S01]  /*45a0*/  USHF.R.S32.HI UR4, URZ, 0x1f, UR9 ;  /* 0x0000001f3f047899 */ /* 0x000fe20008011409 */
[-C--:B------:R-:W-:Y:S01]  /*45b0*/  LEA.HI R6, R7, R16.reuse, RZ, 0x3 ;  /* 0x0000001007067211 */ /* 0x080fe200078f18ff */
[----:B------:R-:W-:Y:S01]  /*45c0*/  UIADD3 UR5, UR5, 0x90, URZ ;  /* 0x0000009005057890 */ /* 0x000fe2000fffe03f */
[----:B------:R-:W2:Y:S01]  /*45d0*/  S2UR UR6, SR_CgaCtaId ;  /* 0x00000000000679c3 */ /* 0x000ea20000008800 */
[----:B------:R-:W-:Y:S01]  /*45e0*/  ULEA.HI UR4, UR4, UR9, URZ, 0x3 ;  /* 0x0000000904047291 */ /* 0x000fe2000f8f183f */
[----:B------:R-:W-:Y:S01]  /*45f0*/  LOP3.LUT R7, R6, 0xfffffff8, RZ, 0xc0, !PT ;  /* 0xfffffff806077812 */ /* 0x000fe200078ec0ff */
[----:B------:R-:W-:Y:S01]  /*4600*/  BSSY B0, `(.L_x_790) ;  /* 0x000001f000007945 */ /* 0x000fe20003800000 */
[----:B------:R-:W-:Y:S01]  /*4610*/  SHF.R.S32.HI R6, RZ, 0x3, R6 ;  /* 0x00000003ff067819 */ /* 0x000fe20000011406 */
[----:B------:R-:W-:Y:S01]  /*4620*/  ULOP3.LUT UR4, UR4, 0xfffffff8, URZ, 0xc0, !UPT ;  /* 0xfffffff804047892 */ /* 0x000fe2000f8ec03f */
[----:B------:R-:W-:-:S02]  /*4630*/  IADD3 R34, -R7, R16, RZ ;  /* 0x0000001007227210 */ /* 0x000fc40007ffe1ff */
[----:B0-----:R-:W-:Y:S01]  /*4640*/  CS2R R10, SRZ ;  /* 0x00000000000a7805 */ /* 0x001fe2000001ff00 */
[----:B------:R-:W-:Y:S01]  /*4650*/  UIADD3 UR4, UR9, -UR4, URZ ;  /* 0x8000000409047290 */ /* 0x000fe2000fffe03f */
[C---:B------:R-:W-:Y:S01]  /*4660*/  ISETP.GT.OR P3, PT, R34.reuse, 0x5, P2 ;  /* 0x000000052200780c */ /* 0x040fe20001764670 */
[C---:B------:R-:W-:Y:S01]  /*4670*/  IMAD.SHL.U32 R19, R34.reuse, 0x8, RZ ;  /* 0x0000000822137824 */ /* 0x040fe200078e00ff */
[----:B------:R-:W-:-:S03]  /*4680*/  ISETP.GT.AND P0, PT, R34, 0x5, PT ;  /* 0x000000052200780c */ /* 0x000fc60003f04270 */
[----:B------:R-:W-:Y:S01]  /*4690*/  ISETP.NE.OR P3, PT, R6, UR4, P3 ;  /* 0x0000000406007c0c */ /* 0x000fe20009f65670 */
[----:B------:R-:W-:Y:S01]  /*46a0*/  IMAD R31, R4, UR8, R19 ;  /* 0x00000008041f7c24 */ /* 0x000fe2000f8e0213 */
[----:B------:R-:W-:-:S04]  /*46b0*/  ISETP.NE.AND P1, PT, R6, UR4, PT ;  /* 0x0000000406007c0c */ /* 0x000fc8000bf25270 */
[----:B----4-:R-:W-:Y:S01]  /*46c0*/  SHF.R.S32.HI R30, RZ, 0x1f, R31 ;  /* 0x0000001fff1e7819 */ /* 0x010fe2000001141f */
[----:B-1----:R-:W-:Y:S01]  /*46d0*/  IMAD R0, R22, R20, R5 ;  /* 0x0000001416007224 */ /* 0x002fe200078e0205 */
[----:B--2---:R-:W-:-:S03]  /*46e0*/  ULEA UR5, UR6, UR5, 0x18 ;  /* 0x0000000506057291 */ /* 0x004fc6000f8ec03f */
[----:B------:R-:W-:-:S03]  /*46f0*/  IMAD R8, R0, 0x30, RZ ;  /* 0x0000003000087824 */ /* 0x000fc600078e02ff */
[----:B---3--:R-:W-:Y:S01]  /*4700*/  LEA R33, R34, UR5, 0x4 ;  /* 0x0000000522217c11 */ /* 0x008fe2000f8e20ff */
[----:B------:R-:W-:Y:S01]  /*4710*/  IMAD R7, R8, UR8, R19 ;  /* 0x0000000808077c24 */ /* 0x000fe2000f8e0213 */
[----:B------:R-:W-:-:S04]  /*4720*/  CS2R R8, SRZ ;  /* 0x0000000000087805 */ /* 0x000fc8000001ff00 */
[----:B------:R-:W-:Y:S01]  /*4730*/  SHF.R.S32.HI R4, RZ, 0x1f, R7 ;  /* 0x0000001fff047819 */ /* 0x000fe20000011407 */
        /* <DEDUP_REMOVED lines=10> */
.L_x_792:
[----:B-----5:R0:W-:Y:S02]  /*47e0*/  STS.128 [R33], R8 ;  /* 0x0000000821007388 */ /* 0x0201e40000000c00 */
.L_x_791:
[----:B------:R-:W-:Y:S05]  /*47f0*/  BSYNC B0 ;  /* 0x0000000000007941 */ /* 0x000fea0003800000 */
.L_x_790:
[----:B------:R-:W-:Y:S01]  /*4800*/  BAR.SYNC.DEFER_BLOCKING 0x0 ;  /* 0x0000000000007b1d */ /* 0x000fe20000010000 */
[----:B------:R-:W-:Y:S01]  /*4810*/  IMAD.MOV.U32 R42, RZ, RZ, RZ ;  /* 0x000000ffff2a7224 */ /* 0x000fe200078e00ff */
[----:B------:R-:W-:Y:S02]  /*4820*/  CS2R R40, SRZ ;  /* 0x0000000000287805 */ /* 0x000fe4000001ff00 */
[----:B------:R-:W-:Y:S02]  /*4830*/  CS2R R38, SRZ ;  /* 0x0000000000267805 */ /* 0x000fe4000001ff00 */
[----:B------:R-:W-:Y:S02]  /*4840*/  CS2R R36, SRZ ;  /* 0x0000000000247805 */ /* 0x000fe4000001ff00 */
[----:B------:R-:W-:Y:S01]  /*4850*/  MOV R35, RZ ;  /* 0x000000ff00237202 */ /* 0x000fe20000000f00 */
[----:B------:R-:W-:Y:S04]  /*4860*/  BSSY B0, `(.L_x_793) ;  /* 0x000018f000007945 */ /* 0x000fe80003800000 */
[----:B------:R-:W-:Y:S05]  /*4870*/  @P0 BRA `(.L_x_794) ;  /* 0x0000001800340947 */ /* 0x000fea0003800000 */
[----:B------:R-:W-:Y:S01]  /*4880*/  IMAD.IADD R32, R6, 0x1, R3 ;  /* 0x0000000106207824 */ /* 0x000fe200078e0203 */
[----:B------:R-:W-:Y:S01]  /*4890*/  MOV R45, UR8 ;  /* 0x00000008002d7c02 */ /* 0x000fe20008000f00 */
[----:B------:R-:W-:Y:S01]  /*48a0*/  ULDC.64 UR4, c[0x0][0x250] ;  /* 0x0000940000047ab9 */ /* 0x000fe20000000a00 */
[----:B------:R-:W-:Y:S01]  /*48b0*/  BSSY B1, `(.L_x_795) ;  /* 0x000009e000017945 */ /* 0x000fe20003800000 */
[----:B------:R-:W-:Y:S01]  /*48c0*/  IMAD R12, R32, 0x30, RZ ;  /* 0x00000030200c7824 */ /* 0x000fe200078e02ff */
[----:B------:R-:W-:Y:S01]  /*48d0*/  VIMNMX R45, R45, UR9, PT ;  /* 0x000000092d2d7c48 */ /* 0x000fe2000bfe0100 */
[----:B------:R-:W-:Y:S01]  /*48e0*/  IMAD.U32 R28, RZ, RZ, UR4 ;  /* 0x00000004ff1c7e24 */ /* 0x000fe2000f8e00ff */
[----:B------:R-:W-:Y:S01]  /*48f0*/  MOV R29, UR5 ;  /* 0x00000005001d7c02 */ /* 0x000fe20008000f00 */
[----:B------:R-:W-:Y:S01]  /*4900*/  HFMA2.MMA R42, -RZ, RZ, 0, 0 ;  /* 0x00000000ff2a7435 */ /* 0x000fe200000001ff */
[----:B------:R-:W-:Y:S02]  /*4910*/  SHF.R.S32.HI R15, RZ, 0x1f, R12 ;  /* 0x0000001fff0f7819 */ /* 0x000fe4000001140c */
[----:B------:R-:W-:-:S02]  /*4920*/  IADD3 R13, P3, R7, R12, RZ ;  /* 0x0000000c070d7210 */ /* 0x000fc40007f7e0ff */
[----:B------:R-:W-:Y:S02]  /*4930*/  LEA R43, R6, UR12, 0x1 ;  /* 0x0000000c062b7c11 */ /* 0x000fe4000f8e08ff */
[----:B------:R-:W-:Y:S01]  /*4940*/  LEA R46, P4, R13, R28, 0x1 ;  /* 0x0000001c0d2e7211 */ /* 0x000fe200078808ff */
[----:B------:R-:W-:Y:S01]  /*4950*/  IMAD.X R14, R4, 0x1, R15, P3 ;  /* 0x00000001040e7824 */ /* 0x000fe200018e060f */
[----:B------:R-:W-:-:S04]  /*4960*/  ISETP.GE.AND P3, PT, R32, R45, PT ;  /* 0x0000002d2000720c */ /* 0x000fc80003f66270 */
[----:B------:R-:W-:-:S09]  /*4970*/  LEA.HI.X R47, R13, R29, R14, 0x1, P4 ;  /* 0x0000001d0d2f7211 */ /* 0x000fd200020f0c0e */
        /* <DEDUP_REMOVED lines=8> */
[----:B------:R-:W-:Y:S01]  /*4a00*/  IMAD.MOV.U32 R35, RZ, RZ, RZ ;  /* 0x000000ffff237224 */ /* 0x000fe200078e00ff */
[----:B------:R-:W-:Y:S01]  /*4a10*/  CS2R R36, SRZ ;  /* 0x0000000000247805 */ /* 0x000fe2000001ff00 */
[----:B------:R-:W-:Y:S01]  /*4a20*/  IMAD R13, R20, 0x30, R19 ;  /* 0x00000030140d7824 */ /* 0x000fe200078e0213 */
[----:B------:R-:W-:Y:S01]  /*4a30*/  USEL UR4, UR5, UR4, !UP0 ;  /* 0x0000000405047287 */ /* 0x000fe2000c000000 */
[----:B------:R-:W-:Y:S01]  /*4a40*/  IMAD.MOV.U32 R44, RZ, RZ, R32 ;  /* 0x000000ffff2c7224 */ /* 0x000fe200078e0020 */
[----:B------:R-:W-:-:S02]  /*4a50*/  CS2R R38, SRZ ;  /* 0x0000000000267805 */ /* 0x000fc4000001ff00 */
[----:B------:R-:W-:Y:S02]  /*4a60*/  CS2R R40, SRZ ;  /* 0x0000000000287805 */ /* 0x000fe4000001ff00 */
[----:B------:R-:W-:Y:S02]  /*4a70*/  MOV R42, RZ ;  /* 0x000000ff002a7202 */ /* 0x000fe40000000f00 */
[----:B------:R-:W-:-:S04]  /*4a80*/  IADD3 R48, R48, -UR4, RZ ;  /* 0x8000000430307c10 */ /* 0x000fc8000fffe0ff */
[----:B------:R-:W-:Y:S01]  /*4a90*/  LOP3.LUT P3, RZ, R48, 0x8, RZ, 0xc0, !PT ;  /* 0x0000000830ff7812 */ /* 0x000fe2000786c0ff */
[----:B-1----:R-:W-:-:S12]  /*4aa0*/  IMAD.WIDE R50, R13, 0x2, R50 ;  /* 0x000000020d327825 */ /* 0x002fd800078e0232 */
[----:B------:R-:W-:Y:S05]  /*4ab0*/  @P3 BRA `(.L_x_798) ;  /* 0x0000000000a03947 */ /* 0x000fea0003800000 */
[----:B------:R-:W-:Y:S01]  /*4ac0*/  IADD3 R13, P2, R31, R12, RZ ;  /* 0x0000000c1f0d7210 */ /* 0x000fe20007f5e0ff */
[----:B------:R-:W1:Y:S01]  /*4ad0*/  LDS.U16 R42, [R43] ;  /* 0x000000002b2a7984 */ /* 0x000e620000000400 */
[----:B------:R-:W-:-:S03]  /*4ae0*/  ULDC UR4, c[0x0][0x29c] ;  /* 0x0000a70000047ab9 */ /* 0x000fc60000000800 */
[----:B------:R-:W-:Y:S01]  /*4af0*/  IMAD.X R14, R30, 0x1, R15, P2 ;  /* 0x000000011e0e7824 */ /* 0x000fe200010e060f */
[----:B------:R-:W-:-:S04]  /*4b00*/  LEA R12, P2, R13, R28, 0x1 ;  /* 0x0000001c0d0c7211 */ /* 0x000fc800078408ff */
        /* <DEDUP_REMOVED lines=8> */
[----:B-----5:R-:W2:Y:S01]  /*4b90*/  @P5 LDG.E.128 R20, desc[UR36][R50.64] ;  /* 0x0000002432145981 */ /* 0x020ea2000c1e1d00 */
        /* <DEDUP_REMOVED lines=9> */
.L_x_799:
        /* <DEDUP_REMOVED lines=17> */
.L_x_798:
[----:B------:R-:W-:Y:S05]  /*4d40*/  BSYNC B2 ;  /* 0x0000000000027941 */ /* 0x000fea0003800000 */
.L_x_797:
[----:B------:R-:W-:-:S13]  /*4d50*/  LOP3.LUT P3, RZ, R48, 0xfffffff8, RZ, 0xc0, !PT ;  /* 0xfffffff830ff7812 */ /* 0x000fda000786c0ff */
[----:B------:R-:W-:Y:S05]  /*4d60*/  @!P3 BRA `(.L_x_796) ;  /* 0x000000040048b947 */ /* 0x000fea0003800000 */
[----:B------:R-:W1:Y:S01]  /*4d70*/  LDC.64 R28, c[0x0][0x250] ;  /* 0x00009400ff1c7b82 */ /* 0x000e620000000a00 */
[----:B------:R-:W-:Y:S02]  /*4d80*/  ULDC UR4, c[0x0][0x29c] ;  /* 0x0000a70000047ab9 */ /* 0x000fe40000000800 */
[----:B------:R-:W-:-:S06]  /*4d90*/  UISETP.NE.AND UP0, UPT, UR4, URZ, UPT ;  /* 0x0000003f0400728c */ /* 0x000fcc000bf05270 */
[----:B------:R-:W-:-:S13]  /*4da0*/  PLOP3.LUT P2, PT, PT, PT, UP0, 0x80, 0x0 ;  /* 0x000000000000781c */ /* 0x000fda0003f4f008 */
.L_x_802:
        /* <DEDUP_REMOVED lines=8> */
[----:B------:R-:W-:Y:S02]  /*4e30*/  LEA.HI.X R27, R14, R29, R15, 0x1, P3 ;  /* 0x0000001d0e1b7211 */ /* 0x000fe400018f0c0f */
[----:B------:R-:W-:-:S03]  /*4e40*/  LEA R52, P4, R12, R28, 0x1 ;  /* 0x0000001c0c347211 */ /* 0x000fc600078808ff */
[----:B-----5:R1:W5:Y:S01]  /*4e50*/  LDG.E.128 R20, desc[UR36][R26.64] ;  /* 0x000000241a147981 */ /* 0x020362000c1e1d00 */
[----:B------:R-:W-:Y:S01]  /*4e60*/  LEA.HI.X R53, R12, R29, R13, 0x1, P4 ;  /* 0x0000001d0c357211 */ /* 0x000fe200020f0c0d */
[----:B------:R-:W-:Y:S08]  /*4e70*/  @P2 BRA `(.L_x_800) ;  /* 0x00000000002c2947 */ /* 0x000ff00003800000 */
[----:B------:R-:W2:Y:S02]  /*4e80*/  LDS.128 R12, [R33] ;  /* 0x00000000210c7984 */ /* 0x000ea40000000c00 */
[----:B--2--5:R-:W-:Y:S01]  /*4e90*/  HFMA2.MMA R20, R20, 1, 1, R12 ;  /* 0x3c003c0014147835 */ /* 0x024fe2000000000c */
[----:B------:R-:W-:Y:S01]  /*4ea0*/  HADD2 R21, R21, R13 ;  /* 0x0000000d15157230 */ /* 0x000fe20000000000 */
[----:B------:R-:W-:Y:S01]  /*4eb0*/  HFMA2.MMA R22, R22, 1, 1, R14 ;  /* 0x3c003c0016167835 */ /* 0x000fe2000000000e */
[----:B------:R-:W-:Y:S02]  /*4ec0*/  HADD2 R23, R23, R15 ;  /* 0x0000000f17177230 */ /* 0x000fe40000000000 */
[----:B------:R-:W2:Y:S02]  /*4ed0*/  @P5 LDG.E.128 R12, desc[UR36][R50.64] ;  /* 0x00000024320c5981 */ /* 0x000ea4000c1e1d00 */
[----:B--2---:R-:W-:-:S03]  /*4ee0*/  @P5 HFMA2.MMA R21, R21, R13, -RZ ;  /* 0x0000000d15155235 */ /* 0x004fc600001000ff */
[----:B------:R-:W-:Y:S01]  /*4ef0*/  @P5 HMUL2 R20, R20, R12 ;  /* 0x0000000c14145232 */ /* 0x000fe20000000000 */
[----:B------:R-:W-:Y:S01]  /*4f00*/  @P5 HFMA2.MMA R23, R23, R15, -RZ ;  /* 0x0000000f17175235 */ /* 0x000fe200001000ff */
[----:B------:R-:W-:-:S06]  /*4f10*/  @P5 HMUL2 R22, R22, R14 ;  /* 0x0000000e16165232 */ /* 0x000fcc0000000000 */
[----:B------:R2:W-:Y:S04]  /*4f20*/  STG.E.128 desc[UR36][R52.64], R20 ;  /* 0x0000001434007986 */ /* 0x0005e8000c101d24 */
.L_x_800:
[----:B------:R3:W5:Y:S01]  /*4f30*/  LDG.E.128 R12, desc[UR36][R26.64+0x300] ;  /* 0x000300241a0c7981 */ /* 0x000762000c1e1d00 */
[----:B------:R-:W-:Y:S02]  /*4f40*/  IMAD.IADD R48, R44, 0x1, -R3 ;  /* 0x000000012c307824 */ /* 0x000fe400078e0a03 */
[----:B-----5:R-:W-:-:S03]  /*4f50*/  HADD2.F32 R25, -RZ, R20.H0_H0 ;  /* 0x20000014ff197230 */ /* 0x020fc60000004100 */
[----:B------:R-:W-:-:S05]  /*4f60*/  LEA R48, R48, UR12, 0x1 ;  /* 0x0000000c30307c11 */ /* 0x000fca000f8e08ff */
[----:B------:R-:W4:Y:S02]  /*4f70*/  LDS.U16 R24, [R48] ;  /* 0x0000000030187984 */ /* 0x000f240000000400 */
[----:B----4-:R-:W-:-:S05]  /*4f80*/  HADD2.F32 R24, -RZ, R24.H0_H0 ;  /* 0x20000018ff187230 */ /* 0x010fca0000004100 */
[C---:B------:R-:W-:Y:S01]  /*4f90*/  FFMA.FTZ R35, R24.reuse, R25, R35 ;  /* 0x0000001918237223 */ /* 0x040fe20000010023 */
[----:B------:R-:W-:Y:S02]  /*4fa0*/  HADD2.F32 R25, -RZ, R20.H1_H1 ;  /* 0x30000014ff197230 */ /* 0x000fe40000004100 */
[--C-:B--2---:R-:W-:Y:S02]  /*4fb0*/  HADD2.F32 R20, -RZ, R21.reuse.H0_H0 ;  /* 0x20000015ff147230 */ /* 0x104fe40000004100 */
[----:B------:R-:W-:Y:S02]  /*4fc0*/  HADD2.F32 R21, -RZ, R21.H1_H1 ;  /* 0x30000015ff157230 */ /* 0x000fe40000004100 */
[C---:B------:R-:W-:Y:S01]  /*4fd0*/  FFMA.FTZ R36, R24.reuse, R25, R36 ;  /* 0x0000001918247223 */ /* 0x040fe20000010024 */
[C---:B------:R-:W-:Y:S01]  /*4fe0*/  FFMA.FTZ R37, R24.reuse, R20, R37 ;  /* 0x0000001418257223 */ /* 0x040fe20000010025 */
[--C-:B------:R-:W-:Y:S02]  /*4ff0*/  HADD2.F32 R20, -RZ, R22.reuse.H0_H0 ;  /* 0x20000016ff147230 */ /* 0x100fe40000004100 */
[----:B------:R-:W-:Y:S01]  /*5000*/  FFMA.FTZ R38, R24, R21, R38 ;  /* 0x0000001518267223 */ /* 0x000fe20000010026 */
[----:B------:R-:W-:-:S02]  /*5010*/  HADD2.F32 R21, -RZ, R22.H1_H1 ;  /* 0x30000016ff157230 */ /* 0x000fc40000004100 */
[C---:B------:R-:W-:Y:S01]  /*5020*/  FFMA.FTZ R39, R24.reuse, R20, R39 ;  /* 0x0000001418277223 */ /* 0x040fe20000010027 */
[--C-:B------:R-:W-:Y:S02]  /*5030*/  HADD2.F32 R20, -RZ, R23.reuse.H0_H0 ;  /* 0x20000017ff147230 */ /* 0x100fe40000004100 */
[C---:B------:R-:W-:Y:S01]  /*5040*/  FFMA.FTZ R40, R24.reuse, R21, R40 ;  /* 0x0000001518287223 */ /* 0x040fe20000010028 */
[----:B------:R-:W-:Y:S02]  /*5050*/  HADD2.F32 R23, -RZ, R23.H1_H1 ;  /* 0x30000017ff177230 */ /* 0x000fe40000004100 */
[----:B------:R-:W-:-:S03]  /*5060*/  FFMA.FTZ R41, R24, R20, R41 ;  /* 0x0000001418297223 */ /* 0x000fc60000010029 */
[----:B------:R-:W-:Y:S01]  /*5070*/  FFMA.FTZ R42, R24, R23, R42 ;  /* 0x00000017182a7223 */ /* 0x000fe2000001002a */
[----:B---3--:R-:W-:Y:S06]  /*5080*/  @P2 BRA `(.L_x_801) ;  /* 0x00000000002c2947 */ /* 0x008fec0003800000 */
[----:B-1----:R-:W2:Y:S04]  /*5090*/  @P5 LDG.E.128 R24, desc[UR36][R50.64] ;  /* 0x0000002432185981 */ /* 0x002ea8000c1e1d00 */
[----:B------:R-:W1:Y:S02]  /*50a0*/  LDS.128 R20, [R33] ;  /* 0x0000000021147984 */ /* 0x000e640000000c00 */
[----:B-1----:R-:W-:Y:S01]  /*50b0*/  HFMA2.MMA R12, R12, 1, 1, R20 ;  /* 0x3c003c000c0c7835 */ /* 0x002fe20000000014 */
[----:B------:R-:W-:Y:S01]  /*50c0*/  HADD2 R13, R13, R21 ;  /* 0x000000150d0d7230 */ /* 0x000fe20000000000 */
[----:B------:R-:W-:Y:S01]  /*50d0*/  HFMA2.MMA R14, R14, 1, 1, R22 ;  /* 0x3c003c000e0e7835 */ /* 0x000fe20000000016 */
[----:B------:R-:W-:-:S04]  /*50e0*/  HADD2 R15, R15, R23 ;  /* 0x000000170f0f7230 */ /* 0x000fc80000000000 */
[----:B--2---:R-:W-:Y:S02]  /*50f0*/  @P5 HFMA2.MMA R13, R13, R25, -RZ ;  /* 0x000000190d0d5235 */ /* 0x004fe400001000ff */
[----:B------:R-:W-:Y:S01]  /*5100*/  @P5 HFMA2.MMA R15, R15, R27, -RZ ;  /* 0x0000001b0f0f5235 */ /* 0x000fe200001000ff */
[----:B------:R-:W-:Y:S02]  /*5110*/  @P5 HMUL2 R12, R12, R24 ;  /* 0x000000180c0c5232 */ /* 0x000fe40000000000 */
[----:B------:R-:W-:-:S05]  /*5120*/  @P5 HMUL2 R14, R14, R26 ;  /* 0x0000001a0e0e5232 */ /* 0x000fca0000000000 */
[----:B------:R2:W-:Y:S03]  /*5130*/  STG.E.128 desc[UR36][R52.64+0x300], R12 ;  /* 0x0003000c34007986 */ /* 0x0005e6000c101d24 */
.L_x_801:
[----:B------:R-:W3:Y:S01]  /*5140*/  LDS.U16 R20, [R48+0x10] ;  /* 0x0000100030147984 */ /* 0x000ee20000000400 */
[----:B------:R-:W-:Y:S01]  /*5150*/  IADD3 R44, R44, 0x10, RZ ;  /* 0x000000102c2c7810 */ /* 0x000fe20007ffe0ff */
[--C-:B------:R-:W-:Y:S02]  /*5160*/  HADD2.F32 R21, -RZ, R12.reuse.H0_H0 ;  /* 0x2000000cff157230 */ /* 0x100fe40000004100 */
[----:B------:R-:W-:Y:S01]  /*5170*/  HADD2.F32 R23, -RZ, R12.H1_H1 ;  /* 0x3000000cff177230 */ /* 0x000fe20000004100 */
[----:B------:R-:W-:Y:S01]  /*5180*/  ISETP.GE.AND P3, PT, R44, R45, PT ;  /* 0x0000002d2c00720c */ /* 0x000fe20003f66270 */
[----:B------:R-:W-:Y:S02]  /*5190*/  HADD2.F32 R22, -RZ, R14.H0_H0 ;  /* 0x2000000eff167230 */ /* 0x000fe40000004100 */
[--C-:B--2---:R-:W-:Y:S02]  /*51a0*/  HADD2.F32 R12, -RZ, R13.reuse.H0_H0 ;  /* 0x2000000dff0c7230 */ /* 0x104fe40000004100 */
[----:B------:R-:W-:-:S02]  /*51b0*/  HADD2.F32 R13, -RZ, R13.H1_H1 ;  /* 0x3000000dff0d7230 */ /* 0x000fc40000004100 */
[----:B---3--:R-:W-:-:S05]  /*51c0*/  HADD2.F32 R20, -RZ, R20.H0_H0 ;  /* 0x20000014ff147230 */ /* 0x008fca0000004100 */
[C---:B------:R-:W-:Y:S01]  /*51d0*/  FFMA.FTZ R35, R20.reuse, R21, R35 ;  /* 0x0000001514237223 */ /* 0x040fe20000010023 */
[----:B------:R-:W-:Y:S02]  /*51e0*/  HADD2.F32 R21, -RZ, R14.H1_H1 ;  /* 0x3000000eff157230 */ /* 0x000fe40000004100 */
[C---:B------:R-:W-:Y:S01]  /*51f0*/  FFMA.FTZ R36, R20.reuse, R23, R36 ;  /* 0x0000001714247223 */ /* 0x040fe20000010024 */
[--C-:B------:R-:W-:Y:S02]  /*5200*/  HADD2.F32 R14, -RZ, R15.reuse.H0_H0 ;  /* 0x2000000fff0e7230 */ /* 0x100fe40000004100 */
[C---:B------:R-:W-:Y:S01]  /*5210*/  FFMA.FTZ R37, R20.reuse, R12, R37 ;  /* 0x0000000c14257223 */ /* 0x040fe20000010025 */
[----:B------:R-:W-:Y:S02]  /*5220*/  HADD2.F32 R15, -RZ, R15.H1_H1 ;  /* 0x3000000fff0f7230 */ /* 0x000fe40000004100 */
[C---:B------:R-:W-:Y:S01]  /*5230*/  FFMA.FTZ R38, R20.reuse, R13, R38 ;  /* 0x0000000d14267223 */ /* 0x040fe20000010026 */
[C---:B------:R-:W-:Y:S01]  /*5240*/  FFMA.FTZ R39, R20.reuse, R22, R39 ;  /* 0x0000001614277223 */ /* 0x040fe20000010027 */
[C---:B------:R-:W-:Y:S01]  /*5250*/  FFMA.FTZ R40, R20.reuse, R21, R40 ;  /* 0x0000001514287223 */ /* 0x040fe20000010028 */
[C---:B------:R-:W-:Y:S01]  /*5260*/  FFMA.FTZ R41, R20.reuse, R14, R41 ;  /* 0x0000000e14297223 */ /* 0x040fe20000010029 */
[----:B------:R-:W-:Y:S01]  /*5270*/  FFMA.FTZ R42, R20, R15, R42 ;  /* 0x0000000f142a7223 */ /* 0x000fe2000001002a */
[----:B------:R-:W-:Y:S06]  /*5280*/  @!P3 BRA `(.L_x_802) ;  /* 0xfffffff800c8b947 */ /* 0x000fec000383ffff */
.L_x_796:
[----:B------:R-:W-:Y:S05]  /*5290*/  BSYNC B1 ;  /* 0x0000000000017941 */ /* 0x000fea0003800000 */
.L_x_795:
[----:B------:R-:W-:-:S13]  /*52a0*/  ISETP.GE.AND P3, PT, R32, UR9, PT ;  /* 0x0000000920007c0c */ /* 0x000fda000bf66270 */
[----:B------:R-:W-:Y:S05]  /*52b0*/  @P3 BRA `(.L_x_794) ;  /* 0x0000000c00a43947 */ /* 0x000fea0003800000 */
[----:B------:R-:W2:Y:S01]  /*52c0*/  LDC R12, c[0x0][0x288] ;  /* 0x0000a200ff0c7b82 */ /* 0x000ea20000000800 */
[----:B------:R-:W-:Y:S01]  /*52d0*/  IMAD.U32 R13, RZ, RZ, UR39 ;  /* 0x00000027ff0d7e24 */ /* 0x000fe2000f8e00ff */
[----:B------:R-:W-:Y:S04]  /*52e0*/  BSSY B1, `(.L_x_803) ;  /* 0x000004d000017945 */ /* 0x000fe80003800000 */
[----:B------:R-:W-:Y:S02]  /*52f0*/  IADD3 R44, -R6, -0x2, R13 ;  /* 0xfffffffe062c7810 */ /* 0x000fe40007ffe10d */
[----:B------:R-:W3:Y:S02]  /*5300*/  LDC.64 R48, c[0x0][0x2e8] ;  /* 0x0000ba00ff307b82 */ /* 0x000ee40000000a00 */
[----:B------:R-:W-:-:S04]  /*5310*/  IADD3 R44, R44, -R3, RZ ;  /* 0x800000032c2c7210 */ /* 0x000fc80007ffe0ff */
[----:B------:R-:W-:Y:S01]  /*5320*/  LOP3.LUT P3, RZ, R44, 0x8, RZ, 0xc0, !PT ;  /* 0x000000082cff7812 */ /* 0x000fe2000786c0ff */
[----:B--2---:R-:W-:-:S04]  /*5330*/  IMAD R12, R2, R12, R5 ;  /* 0x0000000c020c7224 */ /* 0x004fc800078e0205 */
[----:B------:R-:W-:-:S04]  /*5340*/  IMAD R13, R12, 0x30, R19 ;  /* 0x000000300c0d7824 */ /* 0x000fc800078e0213 */
[----:B---3--:R-:W-:-:S04]  /*5350*/  IMAD.WIDE R48, R13, 0x2, R48 ;  /* 0x000000020d307825 */ /* 0x008fc800078e0230 */
[----:B------:R-:W-:Y:S05]  /*5360*/  @P3 BRA `(.L_x_804) ;  /* 0x0000000400103947 */ /* 0x000fea0003800000 */
[----:B------:R-:W2:Y:S01]  /*5370*/  LDC R15, c[0x0][0x284] ;  /* 0x0000a100ff0f7b82 */ /* 0x000ea20000000800 */
[----:B------:R-:W-:Y:S01]  /*5380*/  BSSY B2, `(.L_x_805) ;  /* 0x0000041000027945 */ /* 0x000fe20003800000 */
[----:B--2---:R-:W-:-:S13]  /*5390*/  ISETP.GE.AND P3, PT, R32, R15, PT ;  /* 0x0000000f2000720c */ /* 0x004fda0003f66270 */
[----:B------:R-:W-:Y:S05]  /*53a0*/  @!P3 BRA `(.L_x_806) ;  /* 0x0000000000f8b947 */ /* 0x000fea0003800000 */
[----:B------:R-:W-:Y:S01]  /*53b0*/  IABS R21, R15 ;  /* 0x0000000f00157213 */ /* 0x000fe20000000000 */
[----:B------:R-:W-:Y:S01]  /*53c0*/  ULDC UR4, c[0x0][0x29c] ;  /* 0x0000a70000047ab9 */ /* 0x000fe20000000800 */
[----:B------:R-:W-:Y:S02]  /*53d0*/  IABS R22, R32 ;  /* 0x0000002000167213 */ /* 0x000fe40000000000 */
[----:B------:R-:W2:Y:S01]  /*53e0*/  I2F.RP R14, R21 ;  /* 0x00000015000e7306 */ /* 0x000ea20000209400 */
[----:B------:R-:W-:Y:S02]  /*53f0*/  ISETP.GE.AND P3, PT, R32, RZ, PT ;  /* 0x000000ff2000720c */ /* 0x000fe40003f66270 */
[----:B------:R-:W-:-:S05]  /*5400*/  ISETP.NE.AND P4, PT, R15, RZ, PT ;  /* 0x000000ff0f00720c */ /* 0x000fca0003f85270 */
[----:B--2---:R-:W2:Y:S02]  /*5410*/  MUFU.RCP R14, R14 ;  /* 0x0000000e000e7308 */ /* 0x004ea40000001000 */
[----:B--2---:R-:W-:-:S06]  /*5420*/  VIADD R20, R14, 0xffffffe ;  /* 0x0ffffffe0e147836 */ /* 0x004fcc0000000000 */
[----:B------:R-:W2:Y:S02]  /*5430*/  F2I.FTZ.U32.TRUNC.NTZ R13, R20 ;  /* 0x00000014000d7305 */ /* 0x000ea4000021f000 */
[----:B--2---:R-:W-:-:S05]  /*5440*/  IADD3 R12, RZ, -R13, RZ ;  /* 0x8000000dff0c7210 */ /* 0x004fca0007ffe0ff */
[----:B-----5:R-:W-:Y:S02]  /*5450*/  IMAD R23, R12, R21, RZ ;  /* 0x000000150c177224 */ /* 0x020fe400078e02ff */
        /* <DEDUP_REMOVED lines=15> */
[C---:B------:R-:W-:Y:S02]  /*5550*/  LEA R12, P2, R13.reuse, R28, 0x1 ;  /* 0x0000001c0d0c7211 */ /* 0x040fe400078408ff */
[----:B------:R-:W2:Y:S02]  /*5560*/  LDS.U16 R28, [R43] ;  /* 0x000000002b1c7984 */ /* 0x000ea40000000400 */
[----:B------:R-:W-:-:S06]  /*5570*/  LEA.HI.X R13, R13, R29, R14, 0x1, P2 ;  /* 0x0000001d0d0d7211 */ /* 0x000fcc00010f0c0e */
[----:B------:R-:W5:Y:S01]  /*5580*/  LDG.E.128 R12, desc[UR36][R12.64] ;  /* 0x000000240c0c7981 */ /* 0x000f62000c1e1d00 */
[----:B------:R-:W-:-:S06]  /*5590*/  UISETP.NE.AND UP0, UPT, UR4, URZ, UPT ;  /* 0x0000003f0400728c */ /* 0x000fcc000bf05270 */
[----:B------:R-:W-:Y:S01]  /*55a0*/  PLOP3.LUT P2, PT, PT, PT, UP0, 0x80, 0x0 ;  /* 0x000000000000781c */ /* 0x000fe20003f4f008 */
[----:B--2---:R-:W-:-:S12]  /*55b0*/  HADD2.F32 R28, -RZ, R28.H0_H0 ;  /* 0x2000001cff1c7230 */ /* 0x004fd80000004100 */
[----:B------:R-:W-:Y:S05]  /*55c0*/  @P2 BRA `(.L_x_807) ;  /* 0x0000000000302947 */ /* 0x000fea0003800000 */
[----:B------:R-:W-:Y:S01]  /*55d0*/  ISETP.NE.AND P5, PT, R18, RZ, PT ;  /* 0x000000ff1200720c */ /* 0x000fe20003fa5270 */
[----:B-1----:R-:W1:-:S12]  /*55e0*/  LDS.128 R24, [R33] ;  /* 0x0000000021187984 */ /* 0x002e580000000c00 */
        /* <DEDUP_REMOVED lines=10> */
.L_x_807:
[--C-:B-----5:R-:W-:Y:S02]  /*5690*/  HADD2.F32 R20, -RZ, R12.reuse.H0_H0 ;  /* 0x2000000cff147230 */ /* 0x120fe40000004100 */
[----:B------:R-:W-:Y:S02]  /*56a0*/  HADD2.F32 R21, -RZ, R12.H1_H1 ;  /* 0x3000000cff157230 */ /* 0x000fe40000004100 */
[--C-:B------:R-:W-:Y:S02]  /*56b0*/  HADD2.F32 R22, -RZ, R14.reuse.H0_H0 ;  /* 0x2000000eff167230 */ /* 0x100fe40000004100 */
[C---:B------:R-:W-:Y:S01]  /*56c0*/  FFMA.FTZ R35, R28.reuse, R20, R35 ;  /* 0x000000141c237223 */ /* 0x040fe20000010023 */
[----:B------:R-:W-:Y:S02]  /*56d0*/  HADD2.F32 R23, -RZ, R14.H1_H1 ;  /* 0x3000000eff177230 */ /* 0x000fe40000004100 */
[----:B------:R-:W-:Y:S01]  /*56e0*/  FFMA.FTZ R36, R28, R21, R36 ;  /* 0x000000151c247223 */ /* 0x000fe20000010024 */
[----:B--2---:R-:W-:-:S02]  /*56f0*/  HADD2.F32 R12, -RZ, R13.H0_H0 ;  /* 0x2000000dff0c7230 */ /* 0x004fc40000004100 */
        /* <DEDUP_REMOVED lines=9> */
.L_x_806:
[----:B------:R-:W-:Y:S05]  /*5790*/  BSYNC B2 ;  /* 0x0000000000027941 */ /* 0x000fea0003800000 */
.L_x_805:
[----:B------:R-:W-:-:S07]  /*57a0*/  VIADD R32, R32, 0x8 ;  /* 0x0000000820207836 */ /* 0x000fce0000000000 */
.L_x_804:
[----:B------:R-:W-:Y:S05]  /*57b0*/  BSYNC B1 ;  /* 0x0000000000017941 */ /* 0x000fea0003800000 */
.L_x_803:
        /* <DEDUP_REMOVED lines=8> */
.L_x_814:
[----:B------:R-:W2:Y:S01]  /*5840*/  LDC R47, c[0x0][0x284] ;  /* 0x0000a100ff2f7b82 */ /* 0x000ea20000000800 */
[----:B------:R-:W-:Y:S01]  /*5850*/  VIADD R12, R45, 0xfffffe80 ;  /* 0xfffffe802d0c7836 */ /* 0x000fe20000000000 */
[----:B------:R-:W-:Y:S01]  /*5860*/  BSSY B1, `(.L_x_808) ;  /* 0x0000047000017945 */ /* 0x000fe20003800000 */
[----:B------:R-:W-:-:S03]  /*5870*/  IADD3 R46, R43, R44, RZ ;  /* 0x0000002c2b2e7210 */ /* 0x000fc60007ffe0ff */
[----:B------:R-:W-:Y:S02]  /*5880*/  IADD3 R13, P3, R7, R12, RZ ;  /* 0x0000000c070d7210 */ /* 0x000fe40007f7e0ff */
[----:B------:R-:W3:Y:S02]  /*5890*/  LDC.64 R28, c[0x0][0x250] ;  /* 0x00009400ff1c7b82 */ /* 0x000ee40000000a00 */
[----:B------:R-:W-:Y:S02]  /*58a0*/  LEA.HI.X.SX32 R12, R12, R4, 0x1, P3 ;  /* 0x000000040c0c7211 */ /* 0x000fe400018f0eff */
[----:B--2---:R-:W-:Y:S02]  /*58b0*/  ISETP.GE.AND P3, PT, R32, R47, PT ;  /* 0x0000002f2000720c */ /* 0x004fe40003f66270 */
[----:B---3--:R-:W-:-:S04]  /*58c0*/  LEA R50, P4, R13, R28, 0x1 ;  /* 0x0000001c0d327211 */ /* 0x008fc800078808ff */
[----:B------:R-:W-:-:S07]  /*58d0*/  LEA.HI.X R51, R13, R29, R12, 0x1, P4 ;  /* 0x0000001d0d337211 */ /* 0x000fce00020f0c0c */
[----:B------:R-:W-:Y:S05]  /*58e0*/  @!P3 BRA `(.L_x_809) ;  /* 0x0000000000f8b947 */ /* 0x000fea0003800000 */
[----:B------:R-:W-:Y:S01]  /*58f0*/  IABS R14, R47 ;  /* 0x0000002f000e7213 */ /* 0x000fe20000000000 */
[----:B------:R-:W-:Y:S01]  /*5900*/  IMAD.MOV.U32 R12, RZ, RZ, RZ ;  /* 0x000000ffff0c7224 */ /* 0x000fe200078e00ff */
[----:B------:R-:W-:Y:S01]  /*5910*/  IABS R22, R32 ;  /* 0x0000002000167213 */ /* 0x000fe20000000000 */
[----:B------:R-:W-:Y:S01]  /*5920*/  ULDC UR4, c[0x0][0x29c] ;  /* 0x0000a70000047ab9 */ /* 0x000fe20000000800 */
[----:B------:R-:W2:Y:S01]  /*5930*/  I2F.RP R15, R14 ;  /* 0x0000000e000f7306 */ /* 0x000ea20000209400 */
[----:B------:R-:W-:Y:S02]  /*5940*/  ISETP.GE.AND P3, PT, R32, RZ, PT ;  /* 0x000000ff2000720c */ /* 0x000fe40003f66270 */
[----:B------:R-:W-:-:S05]  /*5950*/  ISETP.NE.AND P4, PT, R47, RZ, PT ;  /* 0x000000ff2f00720c */ /* 0x000fca0003f85270 */
[----:B--2---:R-:W2:Y:S02]  /*5960*/  MUFU.RCP R15, R15 ;  /* 0x0000000f000f7308 */ /* 0x004ea40000001000 */
[----:B--2---:R-:W-:-:S06]  /*5970*/  VIADD R20, R15, 0xffffffe ;  /* 0x0ffffffe0f147836 */ /* 0x004fcc0000000000 */
[----:B------:R-:W2:Y:S02]  /*5980*/  F2I.FTZ.U32.TRUNC.NTZ R13, R20 ;  /* 0x00000014000d7305 */ /* 0x000ea4000021f000 */
[----:B--2---:R-:W-:-:S05]  /*5990*/  IADD3 R21, RZ, -R13, RZ ;  /* 0x8000000dff157210 */ /* 0x004fca0007ffe0ff */
[----:B------:R-:W-:-:S04]  /*59a0*/  IMAD R21, R21, R14, RZ ;  /* 0x0000000e15157224 */ /* 0x000fc800078e02ff */
        /* <DEDUP_REMOVED lines=17> */
[----:B------:R-:W-:-:S06]  /*5ac0*/  UISETP.NE.AND UP0, UPT, UR4, URZ, UPT ;  /* 0x0000003f0400728c */ /* 0x000fcc000bf05270 */
[----:B------:R-:W-:-:S13]  /*5ad0*/  PLOP3.LUT P2, PT, PT, PT, UP0, 0x80, 0x0 ;  /* 0x000000000000781c */ /* 0x000fda0003f4f008 */
[----:B------:R-:W-:Y:S05]  /*5ae0*/  @P2 BRA `(.L_x_810) ;  /* 0x0000000000302947 */ /* 0x000fea0003800000 */
[----:B------:R-:W-:Y:S01]  /*5af0*/  ISETP.NE.AND P5, PT, R18, RZ, PT ;  /* 0x000000ff1200720c */ /* 0x000fe20003fa5270 */
[----:B-1----:R-:W1:-:S12]  /*5b00*/  LDS.128 R24, [R33] ;  /* 0x0000000021187984 */ /* 0x002e580000000c00 */
        /* <DEDUP_REMOVED lines=10> */
.L_x_810:
[----:B------:R-:W3:Y:S01]  /*5bb0*/  LDS.U16 R20, [R46] ;  /* 0x000000002e147984 */ /* 0x000ee20000000400 */
[--C-:B-----5:R-:W-:Y:S02]  /*5bc0*/  HADD2.F32 R21, -RZ, R12.reuse.H0_H0 ;  /* 0x2000000cff157230 */ /* 0x120fe40000004100 */
[----:B------:R-:W-:Y:S02]  /*5bd0*/  HADD2.F32 R23, -RZ, R12.H1_H1 ;  /* 0x3000000cff177230 */ /* 0x000fe40000004100 */
[----:B------:R-:W-:Y:S02]  /*5be0*/  HADD2.F32 R22, -RZ, R14.H0_H0 ;  /* 0x2000000eff167230 */ /* 0x000fe40000004100 */
[--C-:B--2---:R-:W-:Y:S02]  /*5bf0*/  HADD2.F32 R12, -RZ, R13.reuse.H0_H0 ;  /* 0x2000000dff0c7230 */ /* 0x104fe40000004100 */
[----:B------:R-:W-:Y:S02]  /*5c00*/  HADD2.F32 R13, -RZ, R13.H1_H1 ;  /* 0x3000000dff0d7230 */ /* 0x000fe40000004100 */
        /* <DEDUP_REMOVED lines=11> */
[----:B------:R-:W-:-:S07]  /*5cc0*/  FFMA.FTZ R42, R20, R15, R42 ;  /* 0x0000000f142a7223 */ /* 0x000fce000001002a */
.L_x_809:
[----:B------:R-:W-:Y:S05]  /*5cd0*/  BSYNC B1 ;  /* 0x0000000000017941 */ /* 0x000fea0003800000 */
.L_x_808:
[----:B------:R-:W-:Y:S01]  /*5ce0*/  VIADD R14, R32, 0x8 ;  /* 0x00000008200e7836 */ /* 0x000fe20000000000 */
[----:B------:R-:W-:Y:S04]  /*5cf0*/  BSSY B1, `(.L_x_811) ;  /* 0x0000040000017945 */ /* 0x000fe80003800000 */
[----:B------:R-:W-:-:S13]  /*5d00*/  ISETP.GE.AND P3, PT, R14, R47, PT ;  /* 0x0000002f0e00720c */ /* 0x000fda0003f66270 */
        /* <DEDUP_REMOVED lines=8> */
[----:B--2---:R-:W-:-:S06]  /*5d90*/  IADD3 R13, R21, 0xffffffe, RZ ;  /* 0x0ffffffe150d7810 */ /* 0x004fcc0007ffe0ff */
[----:B------:R-:W2:Y:S02]  /*5da0*/  F2I.FTZ.U32.TRUNC.NTZ R13, R13 ;  /* 0x0000000d000d7305 */ /* 0x000ea4000021f000 */
[----:B--2---:R-:W-:-:S04]  /*5db0*/  IMAD.MOV R12, RZ, RZ, -R13 ;  /* 0x000000ffff0c7224 */ /* 0x004fc800078e0a0d */
[----:B-----5:R-:W-:Y:S01]  /*5dc0*/  IMAD R23, R12, R15, RZ ;  /* 0x0000000f0c177224 */ /* 0x020fe200078e02ff */
[----:B------:R-:W-:-:S05]  /*5dd0*/  MOV R12, RZ ;  /* 0x000000ff000c7202 */ /* 0x000fca0000000f00 */
        /* <DEDUP_REMOVED lines=14> */
[----:B------:R-:W2:Y:S02]  /*5ec0*/  LDS.U16 R28, [R46+0x10] ;  /* 0x000010002e1c7984 */ /* 0x000ea40000000400 */
        /* <DEDUP_REMOVED lines=18> */
.L_x_813:
        /* <DEDUP_REMOVED lines=16> */
.L_x_812:
[----:B------:R-:W-:Y:S05]  /*60f0*/  BSYNC B1 ;  /* 0x0000000000017941 */ /* 0x000fea0003800000 */
.L_x_811:
[----:B------:R-:W-:Y:S01]  /*6100*/  VIADD R32, R32, 0x10 ;  /* 0x0000001020207836 */ /* 0x000fe20000000000 */
[----:B------:R-:W-:Y:S01]  /*6110*/  IADD3 R44, R44, 0x20, RZ ;  /* 0x000000202c2c7810 */ /* 0x000fe20007ffe0ff */
[----:B------:R-:W-:-:S03]  /*6120*/  VIADD R45, R45, 0x300 ;  /* 0x000003002d2d7836 */ /* 0x000fc60000000000 */
[----:B------:R-:W-:-:S13]  /*6130*/  ISETP.GE.AND P3, PT, R32, UR9, PT ;  /* 0x0000000920007c0c */ /* 0x000fda000bf66270 */
[----:B------:R-:W-:Y:S05]  /*6140*/  @!P3 BRA `(.L_x_814) ;  /* 0xfffffff400bcb947 */ /* 0x000fea000383ffff */
.L_x_794:
[----:B------:R-:W-:Y:S05]  /*6150*/  BSYNC B0 ;  /* 0x0000000000007941 */ /* 0x000fea0003800000 */
.L_x_793:
[----:B------:R-:W-:Y:S01]  /*6160*/  ISETP.GT.OR P1, PT, R34, 0x5, P1 ;  /* 0x000000052200780c */ /* 0x000fe20000f24670 */
[----:B------:R-:W-:-:S12]  /*6170*/  BSSY B0, `(.L_x_815) ;  /* 0x0000037000007945 */ /* 0x000fd80003800000 */
[----:B------:R-:W-:Y:S05]  /*6180*/  @P1 BRA `(.L_x_816) ;  /* 0x0000000000d41947 */ /* 0x000fea0003800000 */
[----:B------:R-:W2:Y:S01]  /*6190*/  LDC.64 R24, c[0x0][0x250] ;  /* 0x00009400ff187b82 */ /* 0x000ea20000000a00 */
[----:B------:R-:W-:Y:S02]  /*61a0*/  UMOV UR4, 0x30 ;  /* 0x0000003000047882 */ /* 0x000fe40000000000 */
[----:B------:R-:W-:-:S06]  /*61b0*/  UIMAD UR4, UR39, UR4, -0x30 ;  /* 0xffffffd0270474a4 */ /* 0x000fcc000f8e0204 */
[----:B------:R-:W-:Y:S02]  /*61c0*/  IADD3 R13, P1, R7, UR4, RZ ;  /* 0x00000004070d7c10 */ /* 0x000fe4000ff3e0ff */
[----:B------:R-:W-:-:S04]  /*61d0*/  MOV R15, UR4 ;  /* 0x00000004000f7c02 */ /* 0x000fc80008000f00 */
[----:B------:R-:W-:Y:S02]  /*61e0*/  LEA.HI.X.SX32 R14, R15, R4, 0x1, P1 ;  /* 0x000000040f0e7211 */ /* 0x000fe400008f0eff */
[----:B--2---:R-:W-:-:S04]  /*61f0*/  LEA R12, P1, R13, R24, 0x1 ;  /* 0x000000180d0c7211 */ /* 0x004fc800078208ff */
        /* <DEDUP_REMOVED lines=29> */
.L_x_818:
[----:B------:R-:W-:Y:S05]  /*63d0*/  BSYNC B1 ;  /* 0x0000000000017941 */ /* 0x000fea0003800000 */
.L_x_817:
[----:B-----5:R-:W-:Y:S02]  /*63e0*/  HADD2.F32 R4, -RZ, R13.H0_H0 ;  /* 0x2000000dff047230 */ /* 0x020fe40000004100 */
[----:B0-----:R-:W-:Y:S02]  /*63f0*/  HADD2.F32 R10, -RZ, R15.H0_H0 ;  /* 0x2000000fff0a7230 */ /* 0x001fe40000004100 */
[--C-:B------:R-:W-:Y:S02]  /*6400*/  HADD2.F32 R2, -RZ, R12.reuse.H0_H0 ;  /* 0x2000000cff027230 */ /* 0x100fe40000004100 */
[C---:B------:R-:W-:Y:S01]  /*6410*/  FFMA.FTZ R37, R26.reuse, R4, R37 ;  /* 0x000000041a257223 */ /* 0x040fe20000010025 */
[----:B------:R-:W-:Y:S02]  /*6420*/  HADD2.F32 R3, -RZ, R12.H1_H1 ;  /* 0x3000000cff037230 */ /* 0x000fe40000004100 */
[----:B------:R-:W-:Y:S01]  /*6430*/  FFMA.FTZ R41, R26, R10, R41 ;  /* 0x0000000a1a297223 */ /* 0x000fe20000010029 */
[----:B-1----:R-:W-:-:S02]  /*6440*/  HADD2.F32 R13, -RZ, R13.H1_H1 ;  /* 0x3000000dff0d7230 */ /* 0x002fc40000004100 */
        /* <DEDUP_REMOVED lines=9> */
.L_x_816:
[----:B------:R-:W-:Y:S05]  /*64e0*/  BSYNC B0 ;  /* 0x0000000000007941 */ /* 0x000fea0003800000 */
.L_x_815:
[----:B------:R-:W-:Y:S06]  /*64f0*/  BAR.SYNC.DEFER_BLOCKING 0x0 ;  /* 0x0000000000007b1d */ /* 0x000fec0000010000 */
[----:B------:R-:W-:Y:S05]  /*6500*/  @P0 BRA `(.L_x_819) ;  /* 0x0000000400900947 */ /* 0x000fea0003800000 */
[----:B------:R-:W-:Y:S01]  /*6510*/  LOP3.LUT R2, R16, 0xffffffe0, RZ, 0xc0, !PT ;  /* 0xffffffe010027812 */ /* 0x000fe200078ec0ff */
[----:B------:R-:W-:Y:S01]  /*6520*/  IMAD R6, R6, 0x30, R19 ;  /* 0x0000003006067824 */ /* 0x000fe200078e0213 */
[----:B------:R-:W-:Y:S02]  /*6530*/  LOP3.LUT R3, R16, 0xfffffff0, RZ, 0xc0, !PT ;  /* 0xfffffff010037812 */ /* 0x000fe400078ec0ff */
[----:B------:R-:W-:Y:S02]  /*6540*/  ISETP.NE.AND P1, PT, R2, 0x20, PT ;  /* 0x000000200200780c */ /* 0x000fe40003f25270 */
[----:B------:R-:W-:Y:S02]  /*6550*/  LOP3.LUT R4, R16, 0xfffffff8, RZ, 0xc0, !PT ;  /* 0xfffffff810047812 */ /* 0x000fe400078ec0ff */
[----:B------:R-:W-:Y:S02]  /*6560*/  ISETP.NE.AND P2, PT, R3, 0x10, PT ;  /* 0x000000100300780c */ /* 0x000fe40003f45270 */
[----:B------:R-:W-:-:S02]  /*6570*/  ISETP.NE.AND P4, PT, R4, 0x8, PT ;  /* 0x000000080400780c */ /* 0x000fc40003f85270 */
[C---:B------:R-:W-:Y:S02]  /*6580*/  ISETP.GT.AND P6, PT, R16.reuse, 0x1f, PT ;  /* 0x0000001f1000780c */ /* 0x040fe40003fc4270 */
[C---:B------:R-:W-:Y:S02]  /*6590*/  ISETP.GT.AND P3, PT, R16.reuse, 0xf, PT ;  /* 0x0000000f1000780c */ /* 0x040fe40003f64270 */
[----:B------:R-:W-:Y:S02]  /*65a0*/  ISETP.GT.AND P5, PT, R16, 0x7, PT ;  /* 0x000000071000780c */ /* 0x000fe40003fa4270 */
[----:B------:R-:W-:Y:S01]  /*65b0*/  LEA R2, R6, UR38, 0x1 ;  /* 0x0000002606027c11 */ /* 0x000fe2000f8e08ff */
[----:B------:R-:W-:Y:S10]  /*65c0*/  @P1 BRA `(.L_x_820) ;  /* 0x0000000000141947 */ /* 0x000ff40003800000 */
[----:B------:R-:W-:Y:S02]  /*65d0*/  F2FP.F16.F32.PACK_AB R4, R36, R35 ;  /* 0x000000232404723e */ /* 0x000fe400000000ff */
[----:B------:R-:W-:Y:S02]  /*65e0*/  F2FP.F16.F32.PACK_AB R5, R38, R37 ;  /* 0x000000252605723e */ /* 0x000fe400000000ff */
[----:B------:R-:W-:Y:S02]  /*65f0*/  F2FP.F16.F32.PACK_AB R6, R40, R39 ;  /* 0x000000272806723e */ /* 0x000fe400000000ff */
[----:B------:R-:W-:-:S05]  /*6600*/  F2FP.F16.F32.PACK_AB R7, R42, R41 ;  /* 0x000000292a07723e */ /* 0x000fca00000000ff */
[----:B------:R2:W-:Y:S02]  /*6610*/  STS.128 [R2+-0x180], R4 ;  /* 0xfffe800402007388 */ /* 0x0005e40000000c00 */
.L_x_820:
[----:B------:R-:W-:Y:S05]  /*6620*/  WARPSYNC.ALL ;  /* 0x0000000000007948 */ /* 0x000fea0003800000 */
[----:B------:R-:W-:Y:S06]  /*6630*/  BAR.SYNC.DEFER_BLOCKING 0x0 ;  /* 0x0000000000007b1d */ /* 0x000fec0000010000 */
[----:B------:R-:W-:Y:S04]  /*6640*/  BSSY B0, `(.L_x_821) ;  /* 0x0000013000007945 */ /* 0x000fe80003800000 */
[----:B------:R-:W-:Y:S05]  /*6650*/  @P6 BRA `(.L_x_822) ;  /* 0x0000000000446947 */ /* 0x000fea0003800000 */
[----:B--2---:R-:W0:Y:S02]  /*6660*/  LDS.128 R4, [R2] ;  /* 0x0000000002047984 */ /* 0x004e240000000c00 */
[--C-:B0-----:R-:W-:Y:S02]  /*6670*/  HADD2.F32 R8, -RZ, R4.reuse.H0_H0 ;  /* 0x20000004ff087230 */ /* 0x101fe40000004100 */
[----:B------:R-:W-:Y:S02]  /*6680*/  HADD2.F32 R3, -RZ, R4.H1_H1 ;  /* 0x30000004ff037230 */ /* 0x000fe40000004100 */
[--C-:B------:R-:W-:Y:S02]  /*6690*/  HADD2.F32 R10, -RZ, R6.reuse.H0_H0 ;  /* 0x20000006ff0a7230 */ /* 0x100fe40000004100 */
[----:B------:R-:W-:Y:S01]  /*66a0*/  FADD.FTZ R35, R35, R8 ;  /* 0x0000000823237221 */ /* 0x000fe20000010000 */
[----:B------:R-:W-:Y:S02]  /*66b0*/  HADD2.F32 R9, -RZ, R6.H1_H1 ;  /* 0x30000006ff097230 */ /* 0x000fe40000004100 */
[----:B------:R-:W-:Y:S01]  /*66c0*/  FADD.FTZ R36, R36, R3 ;  /* 0x0000000324247221 */ /* 0x000fe20000010000 */
[----:B------:R-:W-:-:S02]  /*66d0*/  HADD2.F32 R4, -RZ, R5.H0_H0 ;  /* 0x20000005ff047230 */ /* 0x000fc40000004100 */
[----:B------:R-:W-:Y:S01]  /*66e0*/  FADD.FTZ R39, R39, R10 ;  /* 0x0000000a27277221 */ /* 0x000fe20000010000 */
[----:B------:R-:W-:Y:S02]  /*66f0*/  HADD2.F32 R6, -RZ, R7.H0_H0 ;  /* 0x20000007ff067230 */ /* 0x000fe40000004100 */
[----:B------:R-:W-:Y:S01]  /*6700*/  FADD.FTZ R40, R40, R9 ;  /* 0x0000000928287221 */ /* 0x000fe20000010000 */
[----:B------:R-:W-:Y:S02]  /*6710*/  HADD2.F32 R5, -RZ, R5.H1_H1 ;  /* 0x30000005ff057230 */ /* 0x000fe40000004100 */
[----:B------:R-:W-:Y:S01]  /*6720*/  FADD.FTZ R37, R37, R4 ;  /* 0x0000000425257221 */ /* 0x000fe20000010000 */
[----:B------:R-:W-:Y:S02]  /*6730*/  HADD2.F32 R7, -RZ, R7.H1_H1 ;  /* 0x30000007ff077230 */ /* 0x000fe40000004100 */
[----:B------:R-:W-:Y:S01]  /*6740*/  FADD.FTZ R41, R41, R6 ;  /* 0x0000000629297221 */ /* 0x000fe20000010000 */
[----:B------:R-:W-:-:S02]  /*6750*/  FADD.FTZ R38, R38, R5 ;  /* 0x0000000526267221 */ /* 0x000fc40000010000 */
[----:B------:R-:W-:-:S07]  /*6760*/  FADD.FTZ R42, R42, R7 ;  /* 0x000000072a2a7221 */ /* 0x000fce0000010000 */
.L_x_822:
[----:B------:R-:W-:Y:S05]  /*6770*/  BSYNC B0 ;  /* 0x0000000000007941 */ /* 0x000fea0003800000 */
.L_x_821:
[----:B------:R-:W-:Y:S06]  /*6780*/  BAR.SYNC.DEFER_BLOCKING 0x0 ;  /* 0x0000000000007b1d */ /* 0x000fec0000010000 */
[----:B------:R-:W-:Y:S04]  /*6790*/  BSSY B0, `(.L_x_823) ;  /* 0x0000007000007945 */ /* 0x000fe80003800000 */
[----:B------:R-:W-:Y:S05]  /*67a0*/  @P2 BRA `(.L_x_824) ;  /* 0x0000000000142947 */ /* 0x000fea0003800000 */
[----:B--2---:R-:W-:Y:S02]  /*67b0*/  F2FP.F16.F32.PACK_AB R4, R36, R35 ;  /* 0x000000232404723e */ /* 0x004fe400000000ff */
[----:B------:R-:W-:Y:S02]  /*67c0*/  F2FP.F16.F32.PACK_AB R5, R38, R37 ;  /* 0x000000252605723e */ /* 0x000fe400000000ff */
[----:B------:R-:W-:Y:S02]  /*67d0*/  F2FP.F16.F32.PACK_AB R6, R40, R39 ;  /* 0x000000272806723e */ /* 0x000fe400000000ff */
[----:B------:R-:W-:-:S05]  /*67e0*/  F2FP.F16.F32.PACK_AB R7, R42, R41 ;  /* 0x000000292a07723e */ /* 0x000fca00000000ff */
[----:B------:R3:W-:Y:S02]  /*67f0*/  STS.128 [R2+-0xc0], R4 ;  /* 0xffff400402007388 */ /* 0x0007e40000000c00 */
.L_x_824:
[----:B------:R-:W-:Y:S05]  /*6800*/  BSYNC B0 ;  /* 0x0000000000007941 */ /* 0x000fea0003800000 */
.L_x_823:
[----:B------:R-:W-:Y:S06]  /*6810*/  BAR.SYNC.DEFER_BLOCKING 0x0 ;  /* 0x0000000000007b1d */ /* 0x000fec0000010000 */
[----:B------:R-:W-:Y:S04]  /*6820*/  BSSY B0, `(.L_x_825) ;  /* 0x0000013000007945 */ /* 0x000fe80003800000 */
[----:B------:R-:W-:Y:S05]  /*6830*/  @P3 BRA `(.L_x_826) ;  /* 0x0000000000443947 */ /* 0x000fea0003800000 */
[----:B--23--:R-:W0:Y:S02]  /*6840*/  LDS.128 R4, [R2] ;  /* 0x0000000002047984 */ /* 0x00ce240000000c00 */
        /* <DEDUP_REMOVED lines=16> */
.L_x_826:
[----:B------:R-:W-:Y:S05]  /*6950*/  BSYNC B0 ;  /* 0x0000000000007941 */ /* 0x000fea0003800000 */
.L_x_825:
[----:B------:R-:W-:Y:S06]  /*6960*/  BAR.SYNC.DEFER_BLOCKING 0x0 ;  /* 0x0000000000007b1d */ /* 0x000fec0000010000 */
[----:B------:R-:W-:Y:S04]  /*6970*/  BSSY B0, `(.L_x_827) ;  /* 0x0000007000007945 */ /* 0x000fe80003800000 */
[----:B------:R-:W-:Y:S05]  /*6980*/  @P4 BRA `(.L_x_828) ;  /* 0x0000000000144947 */ /* 0x000fea0003800000 */
[----:B--23--:R-:W-:Y:S02]  /*6990*/  F2FP.F16.F32.PACK_AB R4, R36, R35 ;  /* 0x000000232404723e */ /* 0x00cfe400000000ff */
[----:B------:R-:W-:Y:S02]  /*69a0*/  F2FP.F16.F32.PACK_AB R5, R38, R37 ;  /* 0x000000252605723e */ /* 0x000fe400000000ff */
[----:B------:R-:W-:Y:S02]  /*69b0*/  F2FP.F16.F32.PACK_AB R6, R40, R39 ;  /* 0x000000272806723e */ /* 0x000fe400000000ff */
[----:B------:R-:W-:-:S05]  /*69c0*/  F2FP.F16.F32.PACK_AB R7, R42, R41 ;  /* 0x000000292a07723e */ /* 0x000fca00000000ff */
[----:B------:R4:W-:Y:S02]  /*69d0*/  STS.128 [R2+-0x60], R4 ;  /* 0xffffa00402007388 */ /* 0x0009e40000000c00 */
.L_x_828:
[----:B------:R-:W-:Y:S05]  /*69e0*/  BSYNC B0 ;  /* 0x0000000000007941 */ /* 0x000fea0003800000 */
.L_x_827:
[----:B------:R-:W-:Y:S06]  /*69f0*/  BAR.SYNC.DEFER_BLOCKING 0x0 ;  /* 0x0000000000007b1d */ /* 0x000fec0000010000 */
[----:B------:R-:W-:Y:S04]  /*6a00*/  BSSY B0, `(.L_x_829) ;  /* 0x0000013000007945 */ /* 0x000fe80003800000 */
[----:B------:R-:W-:Y:S05]  /*6a10*/  @P5 BRA `(.L_x_830) ;  /* 0x0000000000445947 */ /* 0x000fea0003800000 */
[----:B--234-:R-:W0:Y:S02]  /*6a20*/  LDS.128 R4, [R2] ;  /* 0x0000000002047984 */ /* 0x01ce240000000c00 */
        /* <DEDUP_REMOVED lines=16> */
.L_x_830:
[----:B------:R-:W-:Y:S05]  /*6b30*/  BSYNC B0 ;  /* 0x0000000000007941 */ /* 0x000fea0003800000 */
.L_x_829:
[----:B------:R-:W-:Y:S06]  /*6b40*/  BAR.SYNC.DEFER_BLOCKING 0x0 ;  /* 0x0000000000007b1d */ /* 0x000fec0000010000 */
.L_x_819:
[----:B------:R-:W-:-:S05]  /*6b50*/  VIADD R16, R16, 0x7 ;  /* 0x0000000710107836 */ /* 0x000fca0000000000 */
[----:B------:R-:W-:-:S13]  /*6b60*/  ISETP.GT.U32.OR P0, PT, R16, 0xe, P0 ;  /* 0x0000000e1000780c */ /* 0x000fda0000704470 */
[----:B------:R-:W-:Y:S05]  /*6b70*/  @P0 EXIT ;  /* 0x000000000000094d */ /* 0x000fea0003800000 */
[----:B--234-:R-:W2:Y:S02]  /*6b80*/  LDC R2, c[0x0][0x308] ;  /* 0x0000c200ff027b82 */ /* 0x01cea40000000800 */
[----:B--2---:R-:W-:-:S13]  /*6b90*/  ISETP.NE.AND P0, PT, R2, 0x2, PT ;  /* 0x000000020200780c */ /* 0x004fda0003f05270 */
[----:B------:R-:W-:Y:S05]  /*6ba0*/  @!P0 BRA `(.L_x_831) ;  /* 0x0000000000308947 */ /* 0x000fea0003800000 */
[----:B------:R-:W2:Y:S01]  /*6bb0*/  LDC.64 R2, c[0x0][0x210] ;  /* 0x00008400ff027b82 */ /* 0x000ea20000000a00 */
[----:B------:R-:W-:Y:S01]  /*6bc0*/  IMAD R19, R0, 0x30, R19 ;  /* 0x0000003000137824 */ /* 0x000fe200078e0213 */
[----:B------:R-:W-:Y:S02]  /*6bd0*/  F2FP.F16.F32.PACK_AB R35, R36, R35 ;  /* 0x000000232423723e */ /* 0x000fe400000000ff */
[----:B------:R-:W-:Y:S02]  /*6be0*/  F2FP.F16.F32.PACK_AB R37, R38, R37 ;  /* 0x000000252625723e */ /* 0x000fe400000000ff */
[----:B------:R-:W-:Y:S02]  /*6bf0*/  F2FP.F16.F32.PACK_AB R39, R40, R39 ;  /* 0x000000272827723e */ /* 0x000fe400000000ff */
[----:B------:R-:W-:Y:S01]  /*6c00*/  F2FP.F16.F32.PACK_AB R41, R42, R41 ;  /* 0x000000292a29723e */ /* 0x000fe200000000ff */
[----:B--2---:R-:W-:-:S05]  /*6c10*/  IMAD.WIDE R2, R19, 0x2, R2 ;  /* 0x0000000213027825 */ /* 0x004fca00078e0202 */
[----:B------:R-:W-:Y:S04]  /*6c20*/  STG.E desc[UR36][R2.64], R35 ;  /* 0x0000002302007986 */ /* 0x000fe8000c101924 */
[----:B------:R-:W-:Y:S04]  /*6c30*/  STG.E desc[UR36][R2.64+0x4], R37 ;  /* 0x0000042502007986 */ /* 0x000fe8000c101924 */
[----:B------:R-:W-:Y:S04]  /*6c40*/  STG.E desc[UR36][R2.64+0x8], R39 ;  /* 0x0000082702007986 */ /* 0x000fe8000c101924 */
[----:B------:R-:W-:Y:S01]  /*6c50*/  STG.E desc[UR36][R2.64+0xc], R41 ;  /* 0x00000c2902007986 */ /* 0x000fe2000c101924 */
[----:B------:R-:W-:Y:S05]  /*6c60*/  EXIT ;  /* 0x000000000000794d */ /* 0x000fea0003800000 */
.L_x_831:
[----:B------:R-:W2:Y:S01]  /*6c70*/  LDC.64 R2, c[0x0][0x300] ;  /* 0x0000c000ff027b82 */ /* 0x000ea20000000a00 */
[----:B------:R-:W-:Y:S01]  /*6c80*/  IMAD R19, R0, 0x30, R19 ;  /* 0x0000003000137824 */ /* 0x000fe200078e0213 */
[----:B------:R-:W-:Y:S01]  /*6c90*/  ULDC.64 UR4, c[0x0][0x210] ;  /* 0x0000840000047ab9 */ /* 0x000fe20000000a00 */
[----:B--2---:R-:W2:Y:S02]  /*6ca0*/  LDG.E R2, desc[UR36][R2.64] ;  /* 0x0000002402027981 */ /* 0x004ea4000c1e1900 */
[C---:B--2---:R-:W-:Y:S01]  /*6cb0*/  FMUL.FTZ R36, R2.reuse, R36 ;  /* 0x0000002402247220 */ /* 0x044fe20000410000 */
[C---:B------:R-:W-:Y:S01]  /*6cc0*/  FMUL.FTZ R37, R2.reuse, R37 ;  /* 0x0000002502257220 */ /* 0x040fe20000410000 */
[C---:B------:R-:W-:Y:S01]  /*6cd0*/  FMUL.FTZ R38, R2.reuse, R38 ;  /* 0x0000002602267220 */ /* 0x040fe20000410000 */
[C---:B------:R-:W-:Y:S01]  /*6ce0*/  FMUL.FTZ R39, R2.reuse, R39 ;  /* 0x0000002702277220 */ /* 0x040fe20000410000 */
[C---:B------:R-:W-:Y:S01]  /*6cf0*/  FMUL.FTZ R35, R2.reuse, R35 ;  /* 0x0000002302237220 */ /* 0x040fe20000410000 */
[C---:B------:R-:W-:Y:S01]  /*6d00*/  FMUL.FTZ R40, R2.reuse, R40 ;  /* 0x0000002802287220 */ /* 0x040fe20000410000 */
[----:B------:R-:W2:Y:S01]  /*6d10*/  F2I.S8.NTZ R36, R36 ;  /* 0x0000002400247305 */ /* 0x000ea20000202100 */
[C---:B------:R-:W-:Y:S01]  /*6d20*/  FMUL.FTZ R41, R2.reuse, R41 ;  /* 0x0000002902297220 */ /* 0x040fe20000410000 */
[----:B------:R-:W-:-:S06]  /*6d30*/  FMUL.FTZ R2, R2, R42 ;  /* 0x0000002a02027220 */ /* 0x000fcc0000410000 */
[----:B------:R-:W3:Y:S01]  /*6d40*/  F2I.S8.NTZ R37, R37 ;  /* 0x0000002500257305 */ /* 0x000ee20000202100 */
[----:B--2---:R-:W-:-:S07]  /*6d50*/  PRMT R3, R36, 0x8880, RZ ;  /* 0x0000888024037816 */ /* 0x004fce00000000ff */
[----:B------:R-:W2:Y:S01]  /*6d60*/  F2I.S8.NTZ R38, R38 ;  /* 0x0000002600267305 */ /* 0x000ea20000202100 */
[----:B------:R-:W-:Y:S02]  /*6d70*/  PRMT R3, R3, 0x7710, RZ ;  /* 0x0000771003037816 */ /* 0x000fe400000000ff */
[----:B---3--:R-:W-:-:S05]  /*6d80*/  PRMT R4, R37, 0x8880, RZ ;  /* 0x0000888025047816 */ /* 0x008fca00000000ff */
[----:B------:R-:W3:Y:S01]  /*6d90*/  F2I.S8.NTZ R39, R39 ;  /* 0x0000002700277305 */ /* 0x000ee20000202100 */
[----:B0-----:R-:W-:Y:S02]  /*6da0*/  LOP3.LUT R11, R3, 0xff, RZ, 0xc0, !PT ;  /* 0x000000ff030b7812 */ /* 0x001fe400078ec0ff */
[----:B------:R-:W-:Y:S02]  /*6db0*/  PRMT R4, R4, 0x7710, RZ ;  /* 0x0000771004047816 */ /* 0x000fe400000000ff */
[----:B------:R-:W-:Y:S02]  /*6dc0*/  SHF.L.U64.HI R9, R11, 0x8, RZ ;  /* 0x000000080b097819 */ /* 0x000fe400000102ff */
[----:B--2---:R-:W-:Y:S01]  /*6dd0*/  PRMT R5, R38, 0x8880, RZ ;  /* 0x0000888026057816 */ /* 0x004fe200000000ff */
[----:B------:R-:W0:Y:S01]  /*6de0*/  F2I.S8.NTZ R35, R35 ;  /* 0x0000002300237305 */ /* 0x000e220000202100 */
[----:B------:R-:W-:Y:S02]  /*6df0*/  LOP3.LUT R8, R4, 0xff, RZ, 0xc0, !PT ;  /* 0x000000ff04087812 */ /* 0x000fe400078ec0ff */
[----:B------:R-:W-:-:S02]  /*6e00*/  PRMT R5, R5, 0x7710, RZ ;  /* 0x0000771005057816 */ /* 0x000fc400000000ff */
[----:B------:R-:W-:Y:S02]  /*6e10*/  SHF.L.U64.HI R4, R8, 0x10, RZ ;  /* 0x0000001008047819 */ /* 0x000fe400000102ff */
[----:B------:R-:W-:Y:S01]  /*6e20*/  LOP3.LUT R7, R5, 0xff, RZ, 0xc0, !PT ;  /* 0x000000ff05077812 */ /* 0x000fe200078ec0ff */
[----:B------:R-:W2:Y:S01]  /*6e30*/  F2I.S8.NTZ R40, R40 ;  /* 0x0000002800287305 */ /* 0x000ea20000202100 */
[----:B---3--:R-:W-:Y:S02]  /*6e40*/  PRMT R3, R39, 0x8880, RZ ;  /* 0x0000888027037816 */ /* 0x008fe400000000ff */
[----:B------:R-:W-:Y:S02]  /*6e50*/  SHF.L.U64.HI R5, R7, 0x18, RZ ;  /* 0x0000001807057819 */ /* 0x000fe400000102ff */
[----:B------:R-:W-:Y:S02]  /*6e60*/  PRMT R3, R3, 0x7710, RZ ;  /* 0x0000771003037816 */ /* 0x000fe400000000ff */
[----:B0-----:R-:W-:Y:S01]  /*6e70*/  PRMT R35, R35, 0x8880, RZ ;  /* 0x0000888023237816 */ /* 0x001fe200000000ff */
[----:B------:R-:W0:Y:S01]  /*6e80*/  F2I.S8.NTZ R41, R41 ;  /* 0x0000002900297305 */ /* 0x000e220000202100 */
[----:B------:R-:W-:-:S02]  /*6e90*/  LOP3.LUT R5, R5, R4, R9, 0xfe, !PT ;  /* 0x0000000405057212 */ /* 0x000fc400078efe09 */
[----:B------:R-:W-:Y:S02]  /*6ea0*/  LOP3.LUT R4, R3, 0xff, RZ, 0xc0, !PT ;  /* 0x000000ff03047812 */ /* 0x000fe400078ec0ff */
[----:B------:R-:W-:Y:S02]  /*6eb0*/  SHF.L.U32 R8, R8, 0x10, RZ ;  /* 0x0000001008087819 */ /* 0x000fe400000006ff */
[----:B--2---:R-:W-:Y:S01]  /*6ec0*/  PRMT R40, R40, 0x8880, RZ ;  /* 0x0000888028287816 */ /* 0x004fe200000000ff */
[----:B------:R2:W3:Y:S01]  /*6ed0*/  F2I.S8.NTZ R6, R2 ;  /* 0x0000000200067305 */ /* 0x0004e20000202100 */
[----:B------:R-:W-:Y:S02]  /*6ee0*/  LOP3.LUT R4, R4, 0xffffff00, R5, 0xf8, !PT ;  /* 0xffffff0004047812 */ /* 0x000fe400078ef805 */
[----:B------:R-:W-:Y:S02]  /*6ef0*/  PRMT R3, R40, 0x7710, RZ ;  /* 0x0000771028037816 */ /* 0x000fe400000000ff */
[----:B0-----:R-:W-:-:S02]  /*6f00*/  PRMT R41, R41, 0x8880, RZ ;  /* 0x0000888029297816 */ /* 0x001fc400000000ff */
[----:B--2---:R-:W-:Y:S02]  /*6f10*/  PRMT R2, R35, 0x7710, RZ ;  /* 0x0000771023027816 */ /* 0x004fe400000000ff */
[----:B------:R-:W-:Y:S02]  /*6f20*/  PRMT R3, R3, 0x7604, RZ ;  /* 0x0000760403037816 */ /* 0x000fe400000000ff */
[----:B------:R-:W-:Y:S02]  /*6f30*/  PRMT R9, R2, 0x6540, R11 ;  /* 0x0000654002097816 */ /* 0x000fe4000000000b */
[----:B------:R-:W-:Y:S02]  /*6f40*/  PRMT R2, R41, 0x7710, RZ ;  /* 0x0000771029027816 */ /* 0x000fe400000000ff */
[----:B------:R-:W-:Y:S02]  /*6f50*/  LOP3.LUT R3, R3, 0xffff00ff, R4, 0xf8, !PT ;  /* 0xffff00ff03037812 */ /* 0x000fe400078ef804 */
[----:B------:R-:W-:-:S02]  /*6f60*/  PRMT R2, R2, 0x7054, RZ ;  /* 0x0000705402027816 */ /* 0x000fc400000000ff */
[----:B---3--:R-:W-:Y:S02]  /*6f70*/  PRMT R0, R6, 0x8880, RZ ;  /* 0x0000888006007816 */ /* 0x008fe400000000ff */
        /* <DEDUP_REMOVED lines=9> */
.L_x_719:
[----:B------:R-:W-:Y:S01]  /*7010*/  HFMA2.MMA R11, -RZ, RZ, 0, 1.847743988037109375e-06 ;  /* 0x0000001fff0b7435 */ /* 0x000fe200000001ff */
[----:B------:R-:W-:Y:S02]  /*7020*/  IMAD.MOV.U32 R12, RZ, RZ, 0x10 ;  /* 0x00000010ff0c7424 */ /* 0x000fe400078e00ff */
[----:B------:R-:W-:-:S08]  /*7030*/  IMAD.MOV.U32 R15, RZ, RZ, -0x1 ;  /* 0xffffffffff0f7424 */ /* 0x000fd000078e00ff */
[----:B--2--5:R-:W-:Y:S05]  /*7040*/  WARPSYNC.COLLECTIVE R15, `(.L_x_832) ;  /* 0x000000000f087348 */ /* 0x024fea0003c00000 */
[----:B------:R0:W1:Y:S02]  /*7050*/  SHFL.BFLY P6, R14, R13, R12, R11 ;  /* 0x0c00000c0d0e7389 */ /* 0x00006400000c000b */
[----:B012--5:R-:W-:Y:S01]  /*7060*/  ENDCOLLECTIVE ;  /* 0x000000000000791b */ /* 0x027fe20003800000 */
.L_x_832:
[----:B------:R-:W-:Y:S02]  /*7070*/  IMAD.MOV.U32 R12, RZ, RZ, 0x8 ;  /* 0x00000008ff0c7424 */ /* 0x000fe400078e00ff */
[----:B------:R-:W-:-:S05]  /*7080*/  FADD.FTZ R0, R13, R14 ;  /* 0x0000000e0d007221 */ /* 0x000fca0000010000 */
[----:B------:R-:W-:-:S07]  /*7090*/  MOV R13, R0 ;  /* 0x00000000000d7202 */ /* 0x000fce0000000f00 */
[----:B------:R-:W-:Y:S05]  /*70a0*/  WARPSYNC.COLLECTIVE R15, `(.L_x_833) ;  /* 0x000000000f087348 */ /* 0x000fea0003c00000 */
[----:B------:R0:W1:Y:S02]  /*70b0*/  SHFL.BFLY P6, R14, R13, R12, R11 ;  /* 0x0c00000c0d0e7389 */ /* 0x00006400000c000b */
[----:B01----:R-:W-:Y:S01]  /*70c0*/  ENDCOLLECTIVE ;  /* 0x000000000000791b */ /* 0x003fe20003800000 */
.L_x_833:
[----:B------:R-:W-:Y:S02]  /*70d0*/  IMAD.MOV.U32 R12, RZ, RZ, 0x4 ;  /* 0x00000004ff0c7424 */ /* 0x000fe400078e00ff */
[----:B------:R-:W-:-:S05]  /*70e0*/  FADD.FTZ R3, R0, R14 ;  /* 0x0000000e00037221 */ /* 0x000fca0000010000 */
[----:B------:R-:W-:-:S07]  /*70f0*/  MOV R13, R3 ;  /* 0x00000003000d7202 */ /* 0x000fce0000000f00 */
[----:B------:R-:W-:Y:S05]  /*7100*/  WARPSYNC.COLLECTIVE R15, `(.L_x_834) ;  /* 0x000000000f087348 */ /* 0x000fea0003c00000 */
[----:B------:R0:W1:Y:S02]  /*7110*/  SHFL.BFLY P6, R14, R13, R12, R11 ;  /* 0x0c00000c0d0e7389 */ /* 0x00006400000c000b */
[----:B01----:R-:W-:Y:S01]  /*7120*/  ENDCOLLECTIVE ;  /* 0x000000000000791b */ /* 0x003fe20003800000 */
.L_x_834:
[----:B------:R-:W-:Y:S02]  /*7130*/  IMAD.MOV.U32 R12, RZ, RZ, 0x2 ;  /* 0x00000002ff0c7424 */ /* 0x000fe400078e00ff */
[----:B------:R-:W-:-:S05]  /*7140*/  FADD.FTZ R4, R3, R14 ;  /* 0x0000000e03047221 */ /* 0x000fca0000010000 */
[----:B------:R-:W-:-:S07]  /*7150*/  MOV R13, R4 ;  /* 0x00000004000d7202 */ /* 0x000fce0000000f00 */
[----:B------:R-:W-:Y:S05]  /*7160*/  WARPSYNC.COLLECTIVE R15, `(.L_x_835) ;  /* 0x000000000f087348 */ /* 0x000fea0003c00000 */
[----:B------:R0:W1:Y:S02]  /*7170*/  SHFL.BFLY P6, R14, R13, R12, R11 ;  /* 0x0c00000c0d0e7389 */ /* 0x00006400000c000b */
[----:B01----:R-:W-:Y:S01]  /*7180*/  ENDCOLLECTIVE ;  /* 0x000000000000791b */ /* 0x003fe20003800000 */
.L_x_835:
[----:B------:R-:W-:Y:S02]  /*7190*/  IMAD.MOV.U32 R12, RZ, RZ, 0x1 ;  /* 0x00000001ff0c7424 */ /* 0x000fe400078e00ff */
[----:B------:R-:W-:-:S05]  /*71a0*/  FADD.FTZ R5, R4, R14 ;  /* 0x0000000e04057221 */ /* 0x000fca0000010000 */
[----:B------:R-:W-:-:S07]  /*71b0*/  MOV R13, R5 ;  /* 0x00000005000d7202 */ /* 0x000fce0000000f00 */
[----:B------:R-:W-:Y:S05]  /*71c0*/  WARPSYNC.COLLECTIVE R15, `(.L_x_836) ;  /* 0x000000000f087348 */ /* 0x000fea0003c00000 */
[----:B------:R0:W1:Y:S02]  /*71d0*/  SHFL.BFLY P6, R14, R13, R12, R11 ;  /* 0x0c00000c0d0e7389 */ /* 0x00006400000c000b */
[----:B01----:R-:W-:Y:S01]  /*71e0*/  ENDCOLLECTIVE ;  /* 0x000000000000791b */ /* 0x003fe20003800000 */
.L_x_836:
[----:B------:R-:W-:Y:S05]  /*71f0*/  BRA `(.L_x_837) ;  /* 0xffffffa400f47947 */ /* 0x000fea000383ffff */
.L_x_756:
[----:B------:R-:W-:Y:S01]  /*7200*/  BSSY B1, `(.L_x_838) ;  /* 0x0000007000017945 */ /* 0x000fe20003800000 */
[----:B------:R-:W-:Y:S01]  /*7210*/  MOV R12, 0x2 ;  /* 0x00000002000c7802 */ /* 0x000fe20000000f00 */
[----:B------:R-:W-:Y:S01]  /*7220*/  IMAD.MOV.U32 R11, RZ, RZ, 0x1f ;  /* 0x0000001fff0b7424 */ /* 0x000fe200078e00ff */
[----:B------:R-:W-:-:S07]  /*7230*/  MOV R15, 0xffffffff ;  /* 0xffffffff000f7802 */ /* 0x000fce0000000f00 */
[----:B------:R-:W-:Y:S05]  /*7240*/  WARPSYNC.COLLECTIVE R15, `(.L_x_839) ;  /* 0x000000000f087348 */ /* 0x000fea0003c00000 */
[----:B------:R0:W1:Y:S02]  /*7250*/  SHFL.BFLY P6, R14, R13, R12, R11 ;  /* 0x0c00000c0d0e7389 */ /* 0x00006400000c000b */
[----:B01----:R-:W-:Y:S01]  /*7260*/  ENDCOLLECTIVE ;  /* 0x000000000000791b */ /* 0x003fe20003800000 */
.L_x_839:
[----:B------:R-:W-:Y:S05]  /*7270*/  BSYNC B1 ;  /* 0x0000000000017941 */ /* 0x000fea0003800000 */
.L_x_838:
[----:B------:R-:W-:Y:S01]  /*7280*/  HFMA2.MMA R11, -RZ, RZ, 0, 1.847743988037109375e-06 ;  /* 0x0000001fff0b7435 */ /* 0x000fe200000001ff */
[----:B------:R-:W-:Y:S01]  /*7290*/  FADD.FTZ R13, R13, R14 ;  /* 0x0000000e0d0d7221 */ /* 0x000fe20000010000 */
[----:B------:R-:W-:Y:S02]  /*72a0*/  IMAD.MOV.U32 R12, RZ, RZ, 0x1 ;  /* 0x00000001ff0c7424 */ /* 0x000fe400078e00ff */
[----:B------:R-:W-:-:S07]  /*72b0*/  IMAD.MOV.U32 R15, RZ, RZ, -0x1 ;  /* 0xffffffffff0f7424 */ /* 0x000fce00078e00ff */
[----:B------:R-:W-:Y:S05]  /*72c0*/  WARPSYNC.COLLECTIVE R15, `(.L_x_840) ;  /* 0x000000000f087348 */ /* 0x000fea0003c00000 */
[----:B------:R0:W1:Y:S02]  /*72d0*/  SHFL.BFLY P6, R14, R13, R12, R11 ;  /* 0x0c00000c0d0e7389 */ /* 0x00006400000c000b */
[----:B01----:R-:W-:Y:S01]  /*72e0*/  ENDCOLLECTIVE ;  /* 0x000000000000791b */ /* 0x003fe20003800000 */
.L_x_840:
[----:B------:R-:W-:Y:S05]  /*72f0*/  BRA `(.L_x_841) ;  /* 0xffffffbc00b07947 */ /* 0x000fea000383ffff */
.L_x_760:
[----:B------:R-:W-:Y:S01]  /*7300*/  HFMA2.MMA R11, -RZ, RZ, 0, 1.847743988037109375e-06 ;  /* 0x0000001fff0b7435 */ /* 0x000fe200000001ff */
[----:B------:R-:W-:Y:S01]  /*7310*/  BSSY B0, `(.L_x_842) ;  /* 0x0000007000007945 */ /* 0x000fe20003800000 */
[----:B------:R-:W-:Y:S01]  /*7320*/  MOV R13, R48 ;  /* 0x00000030000d7202 */ /* 0x000fe20000000f00 */
[----:B------:R-:W-:Y:S02]  /*7330*/  IMAD.MOV.U32 R12, RZ, RZ, 0x10 ;  /* 0x00000010ff0c7424 */ /* 0x000fe400078e00ff */
[----:B------:R-:W-:-:S07]  /*7340*/  IMAD.MOV.U32 R15, RZ, RZ, -0x1 ;  /* 0xffffffffff0f7424 */ /* 0x000fce00078e00ff */
[----:B-12345:R-:W-:Y:S05]  /*7350*/  WARPSYNC.COLLECTIVE R15, `(.L_x_843) ;  /* 0x000000000f087348 */ /* 0x03efea0003c00000 */
[----:B------:R0:W0:Y:S02]  /*7360*/  SHFL.BFLY P6, R14, R13, R12, R11 ;  /* 0x0c00000c0d0e7389 */ /* 0x00002400000c000b */
[----:B012345:R-:W-:Y:S01]  /*7370*/  ENDCOLLECTIVE ;  /* 0x000000000000791b */ /* 0x03ffe20003800000 */
.L_x_843:
[----:B------:R-:W-:Y:S05]  /*7380*/  BSYNC B0 ;  /* 0x0000000000007941 */ /* 0x000fea0003800000 */
.L_x_842:
[----:B------:R-:W-:Y:S01]  /*7390*/  FMNMX.FTZ R13, R14, R48, !PT ;  /* 0x000000300e0d7209 */ /* 0x000fe20007810000 */
[----:B------:R-:W-:Y:S01]  /*73a0*/  IMAD.MOV.U32 R11, RZ, RZ, 0x1f ;  /* 0x0000001fff0b7424 */ /* 0x000fe200078e00ff */
[----:B------:R-:W-:Y:S02]  /*73b0*/  MOV R12, 0x8 ;  /* 0x00000008000c7802 */ /* 0x000fe40000000f00 */
[----:B------:R-:W-:-:S07]  /*73c0*/  MOV R15, 0xffffffff ;  /* 0xffffffff000f7802 */ /* 0x000fce0000000f00 */
[----:B------:R-:W-:Y:S05]  /*73d0*/  WARPSYNC.COLLECTIVE R15, `(.L_x_844) ;  /* 0x000000000f087348 */ /* 0x000fea0003c00000 */
[----:B------:R0:W1:Y:S02]  /*73e0*/  SHFL.BFLY P6, R14, R13, R12, R11 ;  /* 0x0c00000c0d0e7389 */ /* 0x00006400000c000b */
[----:B01----:R-:W-:Y:S01]  /*73f0*/  ENDCOLLECTIVE ;  /* 0x000000000000791b */ /* 0x003fe20003800000 */
.L_x_844:
[----:B------:R-:W-:Y:S01]  /*7400*/  HFMA2.MMA R12, -RZ, RZ, 0, 2.384185791015625e-07 ;  /* 0x00000004ff0c7435 */ /* 0x000fe200000001ff */
[----:B------:R-:W-:-:S05]  /*7410*/  FMNMX.FTZ R0, R13, R14, !PT ;  /* 0x0000000e0d007209 */ /* 0x000fca0007810000 */
[----:B------:R-:W-:-:S07]  /*7420*/  IMAD.MOV.U32 R13, RZ, RZ, R0 ;  /* 0x000000ffff0d7224 */ /* 0x000fce00078e0000 */
[----:B------:R-:W-:Y:S05]  /*7430*/  WARPSYNC.COLLECTIVE R15, `(.L_x_845) ;  /* 0x000000000f087348 */ /* 0x000fea0003c00000 */
[----:B------:R0:W1:Y:S02]  /*7440*/  SHFL.BFLY P6, R14, R13, R12, R11 ;  /* 0x0c00000c0d0e7389 */ /* 0x00006400000c000b */
[----:B01----:R-:W-:Y:S01]  /*7450*/  ENDCOLLECTIVE ;  /* 0x000000000000791b */ /* 0x003fe20003800000 */
.L_x_845:
[----:B------:R-:W-:Y:S05]  /*7460*/  BRA `(.L_x_846) ;  /* 0xffffffc000247947 */ /* 0x000fea000383ffff */
.L_x_847:
        /* <DEDUP_REMOVED lines=9> */
.L_x_2844:


//--------------------- .text._ZN4mmha33masked_multihead_attention_kernelIfLi48ELi64ELi1ELi16ELi256ELb1ELb1EEEv26Multihead_attention_paramsIT_XT5_EE --------------------------
	.section	.text._ZN4mmha33masked_multihead_attention_kernelIfLi48ELi64ELi1ELi16ELi256ELb1ELb1EEEv26Multihead_attention_paramsIT_XT5_EE,"ax",@progbits
	.align	128
        .global         _ZN4mmha33masked_multihead_attention_kernelIfLi48ELi64ELi1ELi16ELi256ELb1ELb1EEEv26Multihead_attention_paramsIT_XT5_EE
        .type           _ZN4mmha33masked_multihead_attention_kernelIfLi48ELi64ELi1ELi16ELi256ELb1ELb1EEEv26Multihead_attention_paramsIT_XT5_EE,@function
        .size           _ZN4mmha33masked_multihead_attention_kernelIfLi48ELi64ELi1ELi16ELi256ELb1ELb1EEEv26Multihead_attention_paramsIT_XT5_EE,(.L_x_2845 - _ZN4mmha33masked_multihead_attention_kernelIfLi48ELi64ELi1ELi16ELi256ELb1ELb1EEEv26Multihead_attention_paramsIT_XT5_EE)
        .other          _ZN4mmha33masked_multihead_attention_kernelIfLi48ELi64ELi1ELi16ELi256ELb1ELb1EEEv26Multihead_attention_paramsIT_XT5_EE,@"STO_CUDA_ENTRY STV_DEFAULT"
_ZN4mmha33masked_multihead_attention_kernelIfLi48ELi64ELi1ELi16ELi256ELb1ELb1EEEv26Multihead_attention_paramsIT_XT5_EE:
.text._ZN4mmha33masked_multihead_attention_kernelIfLi48ELi64ELi1ELi16ELi256ELb1ELb1EEEv26Multihead_attention_paramsIT_XT5_EE:
        /* <DEDUP_REMOVED lines=12> */
.L_x_848:
[----:B------:R-:W0:Y:S01]  /*00c0*/  LDC R21, c[0x0][0x280] ;  /* 0x0000a000ff157b82 */ /* 0x000e220000000800 */
[----:B------:R-:W-:Y:S01]  /*00d0*/  IABS R7, R2 ;  /* 0x0000000200077213 */ /* 0x000fe20000000000 */
[----:B------:R-:W-:-:S06]  /*00e0*/  IMAD.MOV.U32 R16, RZ, RZ, RZ ;  /* 0x000000ffff107224 */ /* 0x000fcc00078e00ff */
[----:B------:R-:W1:Y:S08]  /*00f0*/  LDC.64 R8, c[0x0][0x2f0] ;  /* 0x0000bc00ff087b82 */ /* 0x000e700000000a00 */
[----:B------:R-:W2:Y:S01]  /*0100*/  LDC R36, c[0x0][0x29c] ;  /* 0x0000a700ff247b82 */ /* 0x000ea20000000800 */
[----:B------:R-:W3:Y:S01]  /*0110*/  S2R R88, SR_TID.X ;  /* 0x0000000000587919 */ /* 0x000ee20000002100 */
[----:B------:R-:W-:Y:S01]  /*0120*/  ULDC UR4, c[0x0][0x288] ;  /* 0x0000a20000047ab9 */ /* 0x000fe20000000800 */
[----:B------:R-:W-:-:S02]  /*0130*/  LOP3.LUT R25, R25, 0xfffffff7, RZ, 0xc0, !PT ;  /* 0xfffffff719197812 */ /* 0x000fc400078ec0ff */
[----:B0-----:R-:W-:Y:S01]  /*0140*/  IABS R6, R21 ;  /* 0x0000001500067213 */ /* 0x001fe20000000000 */
[----:B------:R-:W0:Y:S02]  /*0150*/  S2R R19, SR_CTAID.X ;  /* 0x0000000000137919 */ /* 0x000e240000002500 */
[----:B------:R-:W4:Y:S01]  /*0160*/  LDC.64 R14, c[0x0][0x2a8] ;  /* 0x0000aa00ff0e7b82 */ /* 0x000f220000000a00 */
[----:B------:R-:W3:Y:S01]  /*0170*/  I2F.RP R0, R6 ;  /* 0x0000000600007306 */ /* 0x000ee20000209400 */
[----:B-1----:R-:W-:Y:S02]  /*0180*/  ISETP.NE.U32.AND P0, PT, R8, RZ, PT ;  /* 0x000000ff0800720c */ /* 0x002fe40003f05070 */
[----:B--2---:R-:W-:-:S05]  /*0190*/  ISETP.NE.AND P5, PT, R36, RZ, PT ;  /* 0x000000ff2400720c */ /* 0x004fca0003fa5270 */
[----:B---3--:R-:W1:Y:S01]  /*01a0*/  MUFU.RCP R0, R0 ;  /* 0x0000000000007308 */ /* 0x008e620000001000 */
[----:B------:R-:W-:Y:S01]  /*01b0*/  ISETP.NE.AND.EX P3, PT, R9, RZ, !P5, P0 ;  /* 0x000000ff0900720c */ /* 0x000fe20006f65300 */
[----:B------:R-:W-:Y:S01]  /*01c0*/  BSSY B0, `(.L_x_849) ;  /* 0x0000039000007945 */ /* 0x000fe20003800000 */
[----:B------:R-:W-:Y:S01]  /*01d0*/  CS2R R32, SRZ ;  /* 0x0000000000207805 */ /* 0x000fe2000001ff00 */
[----:B0-----:R-:W-:-:S10]  /*01e0*/  IMAD R18, R2, UR4, R19 ;  /* 0x0000000402127c24 */ /* 0x001fd4000f8e0213 */
[----:B------:R-:W-:Y:S01]  /*01f0*/  @P3 LOP3.LUT R25, R25, 0x8, RZ, 0xfc, !PT ;  /* 0x0000000819193812 */ /* 0x000fe200078efcff */
[----:B-1----:R-:W-:-:S04]  /*0200*/  VIADD R4, R0, 0xffffffe ;  /* 0x0ffffffe00047836 */ /* 0x002fc80000000000 */
[----:B------:R0:W1:Y:S02]  /*0210*/  F2I.FTZ.U32.TRUNC.NTZ R5, R4 ;  /* 0x0000000400057305 */ /* 0x000064000021f000 */
[----:B0-----:R-:W-:Y:S01]  /*0220*/  HFMA2.MMA R4, -RZ, RZ, 0, 0 ;  /* 0x00000000ff047435 */ /* 0x001fe200000001ff */
[----:B-1----:R-:W-:-:S04]  /*0230*/  IMAD.MOV R3, RZ, RZ, -R5 ;  /* 0x000000ffff037224 */ /* 0x002fc800078e0a05 */
[----:B------:R-:W-:-:S05]  /*0240*/  IMAD R3, R3, R6, RZ ;  /* 0x0000000603037224 */ /* 0x000fca00078e02ff */
[----:B------:R-:W-:-:S04]  /*0250*/  IMAD.HI.U32 R5, R5, R3, R4 ;  /* 0x0000000305057227 */ /* 0x000fc800078e0004 */
[----:B------:R-:W-:-:S04]  /*0260*/  IMAD.MOV.U32 R3, RZ, RZ, R7 ;  /* 0x000000ffff037224 */ /* 0x000fc800078e0007 */
[----:B------:R-:W-:-:S04]  /*0270*/  IMAD.HI.U32 R0, R5, R3, RZ ;  /* 0x0000000305007227 */ /* 0x000fc800078e00ff */
[----:B------:R-:W-:-:S04]  /*0280*/  IMAD.MOV R4, RZ, RZ, -R0 ;  /* 0x000000ffff047224 */ /* 0x000fc800078e0a00 */
[----:B------:R-:W-:Y:S01]  /*0290*/  IMAD R3, R6, R4, R3 ;  /* 0x0000000406037224 */ /* 0x000fe200078e0203 */
[----:B------:R-:W-:-:S04]  /*02a0*/  P2R R4, PR, RZ, 0x20 ;  /* 0x00000020ff047803 */ /* 0x000fc80000000000 */
[----:B------:R-:W-:Y:S02]  /*02b0*/  ISETP.GT.U32.AND P1, PT, R6, R3, PT ;  /* 0x000000030600720c */ /* 0x000fe40003f24070 */
[----:B------:R-:W0:Y:S11]  /*02c0*/  LDC.64 R4, c[0x0][0x328] ;  /* 0x0000ca00ff047b82 */ /* 0x000e360000000a00 */
[----:B------:R-:W-:Y:S01]  /*02d0*/  @!P1 IADD3 R3, R3, -R6, RZ ;  /* 0x8000000603039210 */ /* 0x000fe20007ffe0ff */
[----:B------:R-:W-:Y:S01]  /*02e0*/  @!P1 VIADD R0, R0, 0x1 ;  /* 0x0000000100009836 */ /* 0x000fe20000000000 */
[----:B------:R-:W-:-:S02]  /*02f0*/  ISETP.NE.AND P1, PT, R21, RZ, PT ;  /* 0x000000ff1500720c */ /* 0x000fc40003f25270 */
[----:B------:R-:W-:Y:S02]  /*0300*/  ISETP.GE.U32.AND P0, PT, R3, R6, PT ;  /* 0x000000060300720c */ /* 0x000fe40003f06070 */
[----:B------:R-:W1:Y:S01]  /*0310*/  @P3 LDC.64 R6, c[0x0][0x2f0] ;  /* 0x0000bc00ff063b82 */ /* 0x000e620000000a00 */
[----:B------:R-:W-:-:S04]  /*0320*/  LOP3.LUT R3, R2, R21, RZ, 0x3c, !PT ;  /* 0x0000001502037212 */ /* 0x000fc800078e3cff */
[----:B------:R-:W-:Y:S01]  /*0330*/  ISETP.GE.AND P2, PT, R3, RZ, PT ;  /* 0x000000ff0300720c */ /* 0x000fe20003f46270 */
[----:B0-----:R-:W-:-:S05]  /*0340*/  IMAD.WIDE R4, R2, 0x4, R4 ;  /* 0x0000000402047825 */ /* 0x001fca00078e0204 */
[----:B------:R-:W-:Y:S01]  /*0350*/  @P0 VIADD R0, R0, 0x1 ;  /* 0x0000000100000836 */ /* 0x000fe20000000000 */
[----:B------:R0:W5:Y:S04]  /*0360*/  LDG.E R17, desc[UR36][R4.64] ;  /* 0x0000002404117981 */ /* 0x000168000c1e1900 */
[----:B------:R-:W-:Y:S02]  /*0370*/  MOV R35, R0 ;  /* 0x0000000000237202 */ /* 0x000fe40000000f00 */
[----:B------:R-:W0:Y:S03]  /*0380*/  LDC R0, c[0x0][0x278] ;  /* 0x00009e00ff007b82 */ /* 0x000e260000000800 */
[----:B------:R-:W-:Y:S01]  /*0390*/  @!P2 IMAD.MOV R35, RZ, RZ, -R35 ;  /* 0x000000ffff23a224 */ /* 0x000fe200078e0a23 */
[----:B------:R-:W-:-:S05]  /*03a0*/  @!P1 LOP3.LUT R35, RZ, R21, RZ, 0x33, !PT ;  /* 0x00000015ff239212 */ /* 0x000fca00078e33ff */
[----:B-1----:R-:W-:-:S05]  /*03b0*/  @P3 IMAD.WIDE R6, R35, 0x4, R6 ;  /* 0x0000000423063825 */ /* 0x002fca00078e0206 */
[----:B------:R1:W5:Y:S01]  /*03c0*/  @P3 LDG.E R16, desc[UR36][R6.64] ;  /* 0x0000002406103981 */ /* 0x000362000c1e1900 */
[----:B------:R-:W-:Y:S01]  /*03d0*/  ISETP.GT.AND P0, PT, R88, 0x17, PT ;  /* 0x000000175800780c */ /* 0x000fe20003f04270 */
[----:B------:R-:W-:Y:S02]  /*03e0*/  IMAD R3, R19, 0x30, RZ ;  /* 0x0000003013037824 */ /* 0x000fe400078e02ff */
[----:B------:R-:W-:Y:S01]  /*03f0*/  IMAD R220, R18, 0x30, RZ ;  /* 0x0000003012dc7824 */ /* 0x000fe200078e02ff */
[----:B------:R-:W-:Y:S01]  /*0400*/  SHF.L.U32 R12, R88, 0x1, RZ ;  /* 0x00000001580c7819 */ /* 0x000fe200000006ff */
[----:B0-----:R-:W-:Y:S01]  /*0410*/  IMAD R5, R2, R0, R3 ;  /* 0x0000000002057224 */ /* 0x001fe200078e0203 */
[----:B------:R-:W-:-:S04]  /*0420*/  ISETP.NE.AND P1, PT, R0, RZ, PT ;  /* 0x000000ff0000720c */ /* 0x000fc80003f25270 */
[----:B------:R-:W-:-:S03]  /*0430*/  SEL R5, R220, R5, !P1 ;  /* 0x00000005dc057207 */ /* 0x000fc60004800000 */
[----:B-1--4-:R-:W-:Y:S06]  /*0440*/  @P0 BRA `(.L_x_850) ;  /* 0x0000000000400947 */ /* 0x012fec0003800000 */
[----:B------:R-:W0:Y:S01]  /*0450*/  LDC R0, c[0x0][0x308] ;  /* 0x0000c200ff007b82 */ /* 0x000e220000000800 */
[----:B------:R-:W-:Y:S01]  /*0460*/  IMAD.IADD R11, R5, 0x1, R12 ;  /* 0x00000001050b7824 */ /* 0x000fe200078e020c */
[----:B0-----:R-:W-:-:S13]  /*0470*/  ISETP.NE.AND P1, PT, R0, 0x2, PT ;  /* 0x000000020000780c */ /* 0x001fda0003f25270 */
[----:B------:R-:W0:Y:S08]  /*0480*/  @!P1 LDC.64 R8, c[0x0][0x218] ;  /* 0x00008600ff089b82 */ /* 0x000e300000000a00 */
[----:B------:R-:W1:Y:S08]  /*0490*/  @P1 LDC.64 R6, c[0x0][0x218] ;  /* 0x00008600ff061b82 */ /* 0x000e700000000a00 */
[----:B------:R-:W2:Y:S01]  /*04a0*/  @!P1 LDC.64 R4, c[0x0][0x2f8] ;  /* 0x0000be00ff049b82 */ /* 0x000ea20000000a00 */
[----:B0-----:R-:W-:-:S04]  /*04b0*/  @!P1 IADD3 R8, P2, R11, R8, RZ ;  /* 0x000000080b089210 */ /* 0x001fc80007f5e0ff */
[----:B------:R-:W-:-:S05]  /*04c0*/  @!P1 LEA.HI.X.SX32 R9, R11, R9, 0x1, P2 ;  /* 0x000000090b099211 */ /* 0x000fca00010f0eff */
[----:B------:R-:W3:Y:S01]  /*04d0*/  @!P1 LDG.E.U16 R8, desc[UR36][R8.64] ;  /* 0x0000002408089981 */ /* 0x000ee2000c1e1500 */
[----:B-1----:R-:W-:-:S05]  /*04e0*/  @P1 IMAD.WIDE R6, R11, 0x4, R6 ;  /* 0x000000040b061825 */ /* 0x002fca00078e0206 */
[----:B------:R0:W5:Y:S04]  /*04f0*/  @P1 LDG.E.64 R32, desc[UR36][R6.64] ;  /* 0x0000002406201981 */ /* 0x000168000c1e1b00 */
[----:B--2---:R-:W2:Y:S01]  /*0500*/  @!P1 LDG.E R5, desc[UR36][R4.64] ;  /* 0x0000002404059981 */ /* 0x004ea2000c1e1900 */
[----:B---3--:R-:W2:Y:S08]  /*0510*/  @!P1 I2F.S8 R0, R8 ;  /* 0x0000000800009306 */ /* 0x008eb00000001400 */
[----:B------:R-:W1:Y:S01]  /*0520*/  @!P1 I2F.S8 R10, R8.B1 ;  /* 0x10000008000a9306 */ /* 0x000e620000001400 */
[-C--:B--2---:R-:W-:Y:S01]  /*0530*/  @!P1 FMUL.FTZ R32, R0, R5.reuse ;  /* 0x0000000500209220 */ /* 0x084fe20000410000 */
[----:B01----:R-:W-:-:S07]  /*0540*/  @!P1 FMUL.FTZ R33, R10, R5 ;  /* 0x000000050a219220 */ /* 0x003fce0000410000 */
.L_x_850:
[----:B------:R-:W-:Y:S05]  /*0550*/  BSYNC B0 ;  /* 0x0000000000007941 */ /* 0x000fea0003800000 */
.L_x_849:
[CC--:B------:R-:W-:Y:S01]  /*0560*/  LEA.HI R0, R88.reuse, R88.reuse, RZ, 0x1 ;  /* 0x0000005858007211 */ /* 0x0c0fe200078f08ff */
[----:B------:R-:W0:Y:S01]  /*0570*/  LDC R20, c[0x0][0x284] ;  /* 0x0000a100ff147b82 */ /* 0x000e220000000800 */
[----:B------:R-:W-:Y:S01]  /*0580*/  ISETP.LT.AND P2, PT, R88, 0x20, P3 ;  /* 0x000000205800780c */ /* 0x000fe20001f41270 */
[----:B-----5:R-:W-:Y:S01]  /*0590*/  VIADD R22, R17, 0xffffffff ;  /* 0xffffffff11167836 */ /* 0x020fe20000000000 */
[C---:B------:R-:W-:Y:S01]  /*05a0*/  LOP3.LUT R7, R0.reuse, 0x7ffffffe, RZ, 0xc0, !PT ;  /* 0x7ffffffe00077812 */ /* 0x040fe200078ec0ff */
[----:B------:R-:W-:Y:S01]  /*05b0*/  IMAD.SHL.U32 R0, R0, 0x2, RZ ;  /* 0x0000000200007824 */ /* 0x000fe200078e00ff */
[----:B------:R-:W-:Y:S02]  /*05c0*/  ISETP.NE.U32.AND P3, PT, R14, RZ, PT ;  /* 0x000000ff0e00720c */ /* 0x000fe40003f65070 */
[----:B------:R-:W-:Y:S02]  /*05d0*/  CS2R R30, SRZ ;  /* 0x00000000001e7805 */ /* 0x000fe4000001ff00 */
[----:B------:R-:W-:Y:S01]  /*05e0*/  IADD3 R7, -R7, R88, RZ ;  /* 0x0000005807077210 */ /* 0x000fe20007ffe1ff */
[----:B------:R-:W1:Y:S01]  /*05f0*/  @!P0 LDC.64 R4, c[0x0][0x248] ;  /* 0x00009200ff048b82 */ /* 0x000e620000000a00 */
[----:B------:R-:W-:Y:S01]  /*0600*/  LOP3.LUT R9, R0, 0xfffffffc, RZ, 0xc0, !PT ;  /* 0xfffffffc00097812 */ /* 0x000fe200078ec0ff */
[----:B------:R-:W-:Y:S01]  /*0610*/  ULDC.64 UR6, c[0x0][0x220] ;  /* 0x0000880000067ab9 */ /* 0x000fe20000000a00 */
[----:B------:R-:W-:Y:S01]  /*0620*/  ISETP.NE.AND.EX P3, PT, R15, RZ, PT, P3 ;  /* 0x000000ff0f00720c */ /* 0x000fe20003f65330 */
[----:B------:R-:W-:Y:S01]  /*0630*/  IMAD.SHL.U32 R27, R7, 0x2, RZ ;  /* 0x00000002071b7824 */ /* 0x000fe200078e00ff */
[----:B------:R-:W-:Y:S01]  /*0640*/  IADD3 R34, R220, R9, RZ ;  /* 0x00000009dc227210 */ /* 0x000fe20007ffe0ff */
[----:B------:R-:W-:Y:S01]  /*0650*/  @P2 IMAD R13, R16, UR4, R19 ;  /* 0x00000004100d2c24 */ /* 0x000fe2000f8e0213 */
[----:B------:R-:W-:Y:S01]  /*0660*/  SHF.R.S32.HI R0, RZ, 0x1f, R2 ;  /* 0x0000001fff007819 */ /* 0x000fe20000011402 */
[----:B------:R-:W2:Y:S01]  /*0670*/  @P2 LDC.64 R8, c[0x0][0x2e0] ;  /* 0x0000b800ff082b82 */ /* 0x000ea20000000a00 */
[----:B------:R-:W-:Y:S01]  /*0680*/  @!P0 IMAD R11, R22, 0x4, R27 ;  /* 0x00000004160b8824 */ /* 0x000fe200078e021b */
[----:B------:R-:W-:Y:S01]  /*0690*/  ISETP.EQ.U32.AND P1, PT, RZ, UR6, PT ;  /* 0x00000006ff007c0c */ /* 0x000fe2000bf22070 */
[----:B------:R-:W-:-:S03]  /*06a0*/  @P2 IMAD R13, R13, 0x30, R12 ;  /* 0x000000300d0d2824 */ /* 0x000fc600078e020c */
[----:B------:R-:W-:Y:S01]  /*06b0*/  ISETP.EQ.OR.EX P1, PT, RZ, UR7, P0, P1 ;  /* 0x00000007ff007c0c */ /* 0x000fe20008722710 */
[----:B0-----:R-:W-:Y:S01]  /*06c0*/  @!P0 IMAD R11, R34, R20, R11 ;  /* 0x00000014220b8224 */ /* 0x001fe200078e020b */
[----:B------:R-:W-:-:S03]  /*06d0*/  @P3 LEA R10, P4, R2, R14, 0x2 ;  /* 0x0000000e020a3211 */ /* 0x000fc600078810ff */
[----:B-1----:R-:W-:Y:S01]  /*06e0*/  @!P0 IMAD.WIDE R4, R11, 0x4, R4 ;  /* 0x000000040b048825 */ /* 0x002fe200078e0204 */
[----:B------:R-:W-:Y:S01]  /*06f0*/  @P3 LEA.HI.X R11, R2, R15, R0, 0x2, P4 ;  /* 0x0000000f020b3211 */ /* 0x000fe200020f1400 */
[----:B------:R-:W-:-:S06]  /*0700*/  HFMA2.MMA R23, -RZ, RZ, 0, 0 ;  /* 0x00000000ff177435 */ /* 0x000fcc00000001ff */
[----:B------:R-:W0:Y:S01]  /*0710*/  @!P1 LDC.64 R6, c[0x0][0x220] ;  /* 0x00008800ff069b82 */ /* 0x000e220000000a00 */
[----:B------:R-:W5:Y:S01]  /*0720*/  @!P0 LDG.E.64 R30, desc[UR36][R4.64] ;  /* 0x00000024041e8981 */ /* 0x000f62000c1e1b00 */
[----:B------:R-:W-:Y:S01]  /*0730*/  IMAD.IADD R3, R3, 0x1, R12 ;  /* 0x0000000103037824 */ /* 0x000fe200078e020c */
[----:B------:R-:W-:Y:S01]  /*0740*/  CS2R R14, SRZ ;  /* 0x00000000000e7805 */ /* 0x000fe2000001ff00 */
[----:B--2---:R-:W-:Y:S01]  /*0750*/  @P2 IMAD.WIDE R8, R13, 0x4, R8 ;  /* 0x000000040d082825 */ /* 0x004fe200078e0208 */
[----:B------:R-:W5:Y:S05]  /*0760*/  @P3 LDG.E R23, desc[UR36][R10.64] ;  /* 0x000000240a173981 */ /* 0x000f6a000c1e1900 */
[----:B------:R-:W5:Y:S01]  /*0770*/  @P2 LDG.E.64 R8, desc[UR36][R8.64] ;  /* 0x0000002408082981 */ /* 0x000f62000c1e1b00 */
[----:B------:R-:W-:-:S04]  /*0780*/  IABS R13, R20 ;  /* 0x00000014000d7213 */ /* 0x000fc80000000000 */
[----:B------:R-:W1:Y:S01]  /*0790*/  I2F.RP R0, R13 ;  /* 0x0000000d00007306 */ /* 0x000e620000209400 */
[----:B0-----:R-:W-:-:S05]  /*07a0*/  @!P1 IMAD.WIDE R6, R3, 0x4, R6 ;  /* 0x0000000403069825 */ /* 0x001fca00078e0206 */
[----:B------:R0:W5:Y:S02]  /*07b0*/  @!P1 LDG.E.64 R14, desc[UR36][R6.64] ;  /* 0x00000024060e9981 */ /* 0x000164000c1e1b00 */
[----:B-1----:R-:W1:Y:S01]  /*07c0*/  MUFU.RCP R0, R0 ;  /* 0x0000000000007308 */ /* 0x002e620000001000 */
[----:B------:R-:W-:Y:S01]  /*07d0*/  ISETP.NE.AND P6, PT, R36, RZ, PT ;  /* 0x000000ff2400720c */ /* 0x000fe20003fc5270 */
[----:B0-----:R-:W0:Y:S01]  /*07e0*/  LDC R7, c[0x0][0x290] ;  /* 0x0000a400ff077b82 */ /* 0x001e220000000800 */
[----:B-1----:R-:W-:-:S05]  /*07f0*/  VIADD R4, R0, 0xffffffe ;  /* 0x0ffffffe00047836 */ /* 0x002fca0000000000 */
[----:B------:R1:W2:Y:S02]  /*0800*/  F2I.FTZ.U32.TRUNC.NTZ R5, R4 ;  /* 0x0000000400057305 */ /* 0x0002a4000021f000 */
[----:B-1----:R-:W-:Y:S01]  /*0810*/  MOV R4, RZ ;  /* 0x000000ff00047202 */ /* 0x002fe20000000f00 */
[----:B--2---:R-:W-:-:S04]  /*0820*/  IMAD.MOV R24, RZ, RZ, -R5 ;  /* 0x000000ffff187224 */ /* 0x004fc800078e0a05 */
[----:B------:R-:W-:Y:S01]  /*0830*/  IMAD R11, R24, R13, RZ ;  /* 0x0000000d180b7224 */ /* 0x000fe200078e02ff */
[----:B------:R-:W-:-:S03]  /*0840*/  IABS R24, R22 ;  /* 0x0000001600187213 */ /* 0x000fc60000000000 */
[----:B------:R-:W-:-:S06]  /*0850*/  IMAD.HI.U32 R5, R5, R11, R4 ;  /* 0x0000000b05057227 */ /* 0x000fcc00078e0004 */
[----:B------:R-:W-:-:S04]  /*0860*/  IMAD.HI.U32 R5, R5, R24, RZ ;  /* 0x0000001805057227 */ /* 0x000fc800078e00ff */
[----:B------:R-:W-:-:S04]  /*0870*/  IMAD.MOV R5, RZ, RZ, -R5 ;  /* 0x000000ffff057224 */ /* 0x000fc800078e0a05 */
[----:B------:R-:W-:-:S05]  /*0880*/  IMAD R24, R13, R5, R24 ;  /* 0x000000050d187224 */ /* 0x000fca00078e0218 */
[----:B------:R-:W-:-:S13]  /*0890*/  ISETP.GT.U32.AND P1, PT, R13, R24, PT ;  /* 0x000000180d00720c */ /* 0x000fda0003f24070 */
[----:B------:R-:W-:-:S05]  /*08a0*/  @!P1 IMAD.IADD R24, R24, 0x1, -R13 ;  /* 0x0000000118189824 */ /* 0x000fca00078e0a0d */
[----:B------:R-:W-:Y:S02]  /*08b0*/  ISETP.GT.U32.AND P1, PT, R13, R24, PT ;  /* 0x000000180d00720c */ /* 0x000fe40003f24070 */
[----:B------:R-:W-:-:S11]  /*08c0*/  ISETP.GE.AND P3, PT, R22, RZ, PT ;  /* 0x000000ff1600720c */ /* 0x000fd60003f66270 */
[----:B------:R-:W-:Y:S02]  /*08d0*/  @!P1 IADD3 R24, R24, -R13, RZ ;  /* 0x8000000d18189210 */ /* 0x000fe40007ffe0ff */
[----:B------:R-:W-:Y:S02]  /*08e0*/  ISETP.NE.AND P1, PT, R20, RZ, PT ;  /* 0x000000ff1400720c */ /* 0x000fe40003f25270 */
[----:B------:R-:W-:Y:S02]  /*08f0*/  CS2R R28, SRZ ;  /* 0x00000000001c7805 */ /* 0x000fe4000001ff00 */
[----:B------:R-:W-:Y:S01]  /*0900*/  P2R R0, PR, RZ, 0x40 ;  /* 0x00000040ff007803 */ /* 0x000fe20000000000 */
[----:B------:R-:W-:-:S08]  /*0910*/  @!P3 IMAD.MOV R24, RZ, RZ, -R24 ;  /* 0x000000ffff18b224 */ /* 0x000fd000078e0a18 */
[----:B------:R-:W-:Y:S01]  /*0920*/  @!P1 LOP3.LUT R24, RZ, R20, RZ, 0x33, !PT ;  /* 0x00000014ff189212 */ /* 0x000fe200078e33ff */
[----:B0-----:R-:W-:Y:S06]  /*0930*/  @P6 BRA `(.L_x_851) ;  /* 0x0000000000286947 */ /* 0x001fec0003800000 */
[----:B------:R-:W-:Y:S01]  /*0940*/  ULDC.64 UR6, c[0x0][0x230] ;  /* 0x00008c0000067ab9 */ /* 0x000fe20000000a00 */
[----:B------:R-:W-:Y:S01]  /*0950*/  BSSY B0, `(.L_x_851) ;  /* 0x0000008000007945 */ /* 0x000fe20003800000 */
[----:B------:R-:W-:Y:S02]  /*0960*/  ISETP.EQ.U32.AND P1, PT, RZ, UR6, PT ;  /* 0x00000006ff007c0c */ /* 0x000fe4000bf22070 */
[----:B------:R-:W-:Y:S02]  /*0970*/  CS2R R28, SRZ ;  /* 0x00000000001c7805 */ /* 0x000fe4000001ff00 */
[----:B------:R-:W-:-:S13]  /*0980*/  ISETP.EQ.OR.EX P0, PT, RZ, UR7, P0, P1 ;  /* 0x00000007ff007c0c */ /* 0x000fda0008702710 */
[----:B------:R-:W-:Y:S05]  /*0990*/  @P0 BRA `(.L_x_852) ;  /* 0x00000000000c0947 */ /* 0x000fea0003800000 */
[----:B------:R-:W0:Y:S02]  /*09a0*/  LDC.64 R28, c[0x0][0x230] ;  /* 0x00008c00ff1c7b82 */ /* 0x000e240000000a00 */
[----:B0-----:R-:W-:-:S06]  /*09b0*/  IMAD.WIDE R28, R3, 0x4, R28 ;  /* 0x00000004031c7825 */ /* 0x001fcc00078e021c */
[----:B------:R-:W5:Y:S02]  /*09c0*/  LDG.E.64 R28, desc[UR36][R28.64] ;  /* 0x000000241c1c7981 */ /* 0x000f64000c1e1b00 */
.L_x_852:
[----:B------:R-:W-:Y:S05]  /*09d0*/  BSYNC B0 ;  /* 0x0000000000007941 */ /* 0x000fea0003800000 */
.L_x_851:
[----:B------:R-:W-:Y:S01]  /*09e0*/  ULDC.U8 UR5, c[0x0][0x294] ;  /* 0x0000a50000057ab9 */ /* 0x000fe20000000000 */
[----:B------:R-:W-:Y:S01]  /*09f0*/  ISETP.GT.AND P3, PT, R7, RZ, PT ;  /* 0x000000ff0700720c */ /* 0x000fe20003f64270 */
[----:B-----5:R-:W-:Y:S01]  /*0a00*/  @!P5 FADD.FTZ R30, R28, R30 ;  /* 0x0000001e1c1ed221 */ /* 0x020fe20000010000 */
[----:B------:R-:W-:Y:S01]  /*0a10*/  ISETP.NE.AND P1, PT, RZ, UR5, PT ;  /* 0x00000005ff007c0c */ /* 0x000fe2000bf25270 */
[----:B------:R-:W-:Y:S01]  /*0a20*/  @!P5 FADD.FTZ R31, R29, R31 ;  /* 0x0000001f1d1fd221 */ /* 0x000fe20000010000 */
[----:B------:R-:W-:Y:S01]  /*0a30*/  IMAD R26, R35, UR4, RZ ;  /* 0x00000004231a7c24 */ /* 0x000fe2000f8e02ff */
[----:B------:R-:W-:Y:S01]  /*0a40*/  ISETP.GE.AND P0, PT, R88, 0x20, PT ;  /* 0x000000205800780c */ /* 0x000fe20003f06270 */
[----:B------:R-:W-:Y:S01]  /*0a50*/  FADD.FTZ R32, R14, R32 ;  /* 0x000000200e207221 */ /* 0x000fe20000010000 */
[----:B------:R-:W-:Y:S01]  /*0a60*/  FADD.FTZ R33, R15, R33 ;  /* 0x000000210f217221 */ /* 0x000fe20000010000 */
[----:B------:R-:W-:Y:S02]  /*0a70*/  IMAD R26, R26, R21, R19 ;  /* 0x000000151a1a7224 */ /* 0x000fe400078e0213 */
[----:B------:R-:W-:Y:S01]  /*0a80*/  @P2 FMUL.FTZ R30, R30, R8 ;  /* 0x000000081e1e2220 */ /* 0x000fe20000410000 */
[----:B------:R-:W-:-:S04]  /*0a90*/  @P2 FMUL.FTZ R31, R31, R9 ;  /* 0x000000091f1f2220 */ /* 0x000fc80000410000 */
[----:B------:R-:W-:Y:S05]  /*0aa0*/  @!P1 BRA P3, `(.L_x_853) ;  /* 0x0000000800549947 */ /* 0x000fea0001800000 */
        /* <DEDUP_REMOVED lines=9> */
[----:B0-----:R-:W-:Y:S01]  /*0b40*/  VIADD R4, R0, 0xffffffe ;  /* 0x0ffffffe00047836 */ /* 0x001fe20000000000 */
[----:B------:R-:W-:-:S05]  /*0b50*/  IADD3 R0, RZ, -R10, RZ ;  /* 0x8000000aff007210 */ /* 0x000fca0007ffe0ff */
[----:B------:R0:W1:Y:S02]  /*0b60*/  F2I.FTZ.U32.TRUNC.NTZ R5, R4 ;  /* 0x0000000400057305 */ /* 0x000064000021f000 */
[----:B0-----:R-:W-:Y:S01]  /*0b70*/  IMAD.MOV.U32 R4, RZ, RZ, RZ ;  /* 0x000000ffff047224 */ /* 0x001fe200078e00ff */
[----:B-1----:R-:W-:-:S05]  /*0b80*/  IADD3 R6, RZ, -R5, RZ ;  /* 0x80000005ff067210 */ /* 0x002fca0007ffe0ff */
[----:B------:R-:W-:Y:S02]  /*0b90*/  IMAD R9, R6, R3, RZ ;  /* 0x0000000306097224 */ /* 0x000fe400078e02ff */
[----:B------:R-:W-:Y:S02]  /*0ba0*/  IMAD.MOV.U32 R6, RZ, RZ, R8 ;  /* 0x000000ffff067224 */ /* 0x000fe400078e0008 */
[----:B------:R-:W-:-:S06]  /*0bb0*/  IMAD.HI.U32 R5, R5, R9, R4 ;  /* 0x0000000905057227 */ /* 0x000fcc00078e0004 */
[----:B------:R-:W-:-:S04]  /*0bc0*/  IMAD.HI.U32 R5, R5, R6, RZ ;  /* 0x0000000605057227 */ /* 0x000fc800078e00ff */
[----:B------:R-:W-:-:S05]  /*0bd0*/  IMAD R0, R5, R0, R6 ;  /* 0x0000000005007224 */ /* 0x000fca00078e0206 */
[----:B------:R-:W-:-:S13]  /*0be0*/  ISETP.GT.U32.AND P3, PT, R3, R0, PT ;  /* 0x000000000300720c */ /* 0x000fda0003f64070 */
[----:B------:R-:W-:Y:S02]  /*0bf0*/  @!P3 IMAD.IADD R0, R0, 0x1, -R3 ;  /* 0x000000010000b824 */ /* 0x000fe400078e0a03 */
        /* <DEDUP_REMOVED lines=10> */
[----:B------:R-:W-:-:S03]  /*0ca0*/  P2R R39, PR, RZ, 0x2 ;  /* 0x00000002ff277803 */ /* 0x000fc60000000000 */
[----:B------:R-:W-:Y:S01]  /*0cb0*/  @!P2 IMAD.MOV R38, RZ, RZ, -R38 ;  /* 0x000000ffff26a224 */ /* 0x000fe200078e0a26 */
        /* <DEDUP_REMOVED lines=9> */
[----:B------:R-:W-:Y:S01]  /*0d50*/  IMAD.U32 R5, RZ, RZ, UR5 ;  /* 0x00000005ff057e24 */ /* 0x000fe2000f8e00ff */
[----:B------:R-:W-:Y:S01]  /*0d60*/  ULDC.64 UR4, c[0x4][0xd0] ;  /* 0x0100340000047ab9 */ /* 0x000fe20000000a00 */
[----:B------:R-:W-:Y:S01]  /*0d70*/  HFMA2.MMA R13, -RZ, RZ, 0, 0 ;  /* 0x00000000ff0d7435 */ /* 0x000fe200000001ff */
[----:B------:R-:W-:Y:S01]  /*0d80*/  MOV R6, UR4 ;  /* 0x0000000400067c02 */ /* 0x000fe20008000f00 */
[----:B------:R-:W-:Y:S01]  /*0d90*/  IMAD.U32 R7, RZ, RZ, UR5 ;  /* 0x00000005ff077e24 */ /* 0x000fe2000f8e00ff */
[----:B------:R-:W-:Y:S01]  /*0da0*/  MOV R11, UR7 ;  /* 0x00000007000b7c02 */ /* 0x000fe20008000f00 */
[----:B------:R-:W-:-:S02]  /*0db0*/  IMAD.U32 R10, RZ, RZ, UR6 ;  /* 0x00000006ff0a7e24 */ /* 0x000fc4000f8e00ff */
[----:B------:R-:W-:Y:S02]  /*0dc0*/  IMAD.MOV.U32 R8, RZ, RZ, 0x53f ;  /* 0x0000053fff087424 */ /* 0x000fe400078e00ff */
[----:B0-----:R-:W-:-:S07]  /*0dd0*/  IMAD.MOV.U32 R12, RZ, RZ, 0x1 ;  /* 0x00000001ff0c7424 */ /* 0x001fce00078e00ff */
[----:B------:R-:W-:-:S07]  /*0de0*/  LEPC R20, `(.L_x_855) ;  /* 0x000000001014794e */ /* 0x000fce0000000000 */
[----:B-1----:R-:W-:Y:S05]  /*0df0*/  CALL.ABS.NOINC R14 ;  /* 0x000000000e007343 */ /* 0x002fea0003c00000 */
.L_x_855:
[----:B------:R-:W0:Y:S01]  /*0e00*/  S2R R4, SR_CgaCtaId ;  /* 0x0000000000047919 */ /* 0x000e220000008800 */
[----:B------:R-:W1:Y:S01]  /*0e10*/  LDC R7, c[0x0][0x290] ;  /* 0x0000a400ff077b82 */ /* 0x000e620000000800 */
[----:B------:R-:W-:Y:S02]  /*0e20*/  MOV R0, 0x400 ;  /* 0x0000040000007802 */ /* 0x000fe40000000f00 */
[----:B------:R-:W-:-:S03]  /*0e30*/  ISETP.NE.AND P6, PT, R39, RZ, PT ;  /* 0x000000ff2700720c */ /* 0x000fc60003fc5270 */
[----:B------:R-:W-:Y:S02]  /*0e40*/  VIADD R3, R0, 0x240 ;  /* 0x0000024000037836 */ /* 0x000fe40000000000 */
[----:B------:R-:W-:-:S03]  /*0e50*/  IMAD R0, R35, R38, R37 ;  /* 0x0000002623007224 */ /* 0x000fc600078e0225 */
[----:B0-----:R-:W-:-:S05]  /*0e60*/  LEA R3, R4, R3, 0x18 ;  /* 0x0000000304037211 */ /* 0x001fca00078ec0ff */
[----:B------:R-:W-:-:S05]  /*0e70*/  IMAD R9, R0, 0x4, R3 ;  /* 0x0000000400097824 */ /* 0x000fca00078e0203 */
[----:B-1----:R-:W-:Y:S01]  /*0e80*/  LEA R10, R7, R9, 0x2 ;  /* 0x00000009070a7211 */ /* 0x002fe200078e10ff */
[----:B------:R-:W-:Y:S06]  /*0e90*/  @!P6 BRA `(.L_x_856) ;  /* 0x00000000000ce947 */ /* 0x000fec0003800000 */
[----:B------:R-:W-:Y:S01]  /*0ea0*/  ISETP.NE.AND P5, PT, R36, RZ, PT ;  /* 0x000000ff2400720c */ /* 0x000fe20003fa5270 */
[----:B------:R0:W-:-:S12]  /*0eb0*/  STS.64 [R9], R32 ;  /* 0x0000002009007388 */ /* 0x0001d80000000a00 */
[----:B------:R0:W-:Y:S02]  /*0ec0*/  @!P5 STS.64 [R10], R30 ;  /* 0x0000001e0a00d388 */ /* 0x0001e40000000a00 */
.L_x_856:
        /* <DEDUP_REMOVED lines=11> */
[----:B------:R-:W-:Y:S01]  /*0f80*/  IMAD R11, R0, 0x4, R3 ;  /* 0x00000004000b7824 */ /* 0x000fe200078e0203 */
[----:B------:R-:W-:Y:S01]  /*0f90*/  ISETP.NE.AND P0, PT, R36, RZ, PT ;  /* 0x000000ff2400720c */ /* 0x000fe20003f05270 */
[----:B------:R-:W-:Y:S02]  /*0fa0*/  BSSY B1, `(.L_x_859) ;  /* 0x0000039000017945 */ /* 0x000fe40003800000 */
[----:B------:R-:W-:Y:S01]  /*0fb0*/  IMAD R12, R35, 0x4, R11 ;  /* 0x00000004230c7824 */ /* 0x000fe200078e020b */
[----:B0-----:R0:W1:Y:S04]  /*0fc0*/  LDS R32, [R11] ;  /* 0x000000000b207984 */ /* 0x0010680000000800 */
[----:B------:R0:W2:Y:S05]  /*0fd0*/  LDS R33, [R12] ;  /* 0x000000000c217984 */ /* 0x0000aa0000000800 */
[----:B------:R-:W-:Y:S05]  /*0fe0*/  @!P0 BRA `(.L_x_860) ;  /* 0x0000000000508947 */ /* 0x000fea0003800000 */
[----:B------:R-:W-:-:S04]  /*0ff0*/  SHF.L.U32 R0, R0, 0x1, RZ ;  /* 0x0000000100007819 */ /* 0x000fc800000006ff */
[----:B------:R-:W-:-:S13]  /*1000*/  ISETP.GE.AND P0, PT, R0, R7, PT ;  /* 0x000000070000720c */ /* 0x000fda0003f06270 */
[----:B------:R-:W-:Y:S05]  /*1010*/  @P0 BRA `(.L_x_861) ;  /* 0x0000000000c40947 */ /* 0x000fea0003800000 */
[----:B------:R-:W-:Y:S01]  /*1020*/  I2FP.F32.S32 R3, R7 ;  /* 0x0000000700037245 */ /* 0x000fe20000201400 */
[----:B------:R-:W-:Y:S01]  /*1030*/  ULDC UR4, c[0x0][0x29c] ;  /* 0x0000a70000047ab9 */ /* 0x000fe20000000800 */
[----:B------:R-:W-:-:S04]  /*1040*/  I2FP.F32.S32 R0, R0 ;  /* 0x0000000000007245 */ /* 0x000fc80000201400 */
[----:B------:R-:W3:Y:S02]  /*1050*/  MUFU.RCP R3, R3 ;  /* 0x0000000300037308 */ /* 0x000ee40000001000 */
[----:B---3--:R-:W-:-:S04]  /*1060*/  FMUL.FTZ R0, R0, R3 ;  /* 0x0000000300007220 */ /* 0x008fc80000410000 */
[----:B------:R-:W-:Y:S01]  /*1070*/  FMUL.FTZ R4, R0, 13.28771209716796875 ;  /* 0x41549a7800047820 */ /* 0x000fe20000410000 */
[----:B------:R-:W-:-:S03]  /*1080*/  I2FP.F32.S32 R0, UR4 ;  /* 0x0000000400007c45 */ /* 0x000fc60008201400 */
[----:B------:R-:W3:Y:S02]  /*1090*/  MUFU.EX2 R5, -R4 ;  /* 0x8000000400057308 */ /* 0x000ee40000000800 */
[----:B---3--:R-:W-:-:S04]  /*10a0*/  FMUL.FTZ R0, R0, R5 ;  /* 0x0000000500007220 */ /* 0x008fc80000410000 */
[----:B------:R-:W-:-:S04]  /*10b0*/  FMUL.RZ R7, R0, 0.15915493667125701904 ;  /* 0x3e22f98300077820 */ /* 0x000fc8000040c000 */
[----:B------:R-:W2:Y:S08]  /*10c0*/  MUFU.SIN R5, R7 ;  /* 0x0000000700057308 */ /* 0x000eb00000000400 */
[----:B------:R-:W3:Y:S01]  /*10d0*/  MUFU.COS R0, R7 ;  /* 0x0000000700007308 */ /* 0x000ee20000000000 */
[-C--:B--2---:R-:W-:Y:S01]  /*10e0*/  FMUL.FTZ R3, R33, R5.reuse ;  /* 0x0000000521037220 */ /* 0x084fe20000410000 */
[----:B-1----:R-:W-:-:S03]  /*10f0*/  FMUL.FTZ R6, R32, R5 ;  /* 0x0000000520067220 */ /* 0x002fc60000410000 */
[-C--:B---3--:R-:W-:Y:S01]  /*1100*/  FFMA.FTZ R32, R32, R0.reuse, -R3 ;  /* 0x0000000020207223 */ /* 0x088fe20000010803 */
[----:B------:R-:W-:Y:S01]  /*1110*/  FFMA.FTZ R33, R33, R0, R6 ;  /* 0x0000000021217223 */ /* 0x000fe20000010006 */
[----:B------:R-:W-:Y:S06]  /*1120*/  BRA `(.L_x_861) ;  /* 0x0000000000807947 */ /* 0x000fec0003800000 */
.L_x_860:
[C---:B------:R-:W-:Y:S01]  /*1130*/  IMAD R13, R7.reuse, 0x4, R11 ;  /* 0x00000004070d7824 */ /* 0x040fe200078e020b */
[----:B------:R-:W-:Y:S01]  /*1140*/  LEA R14, R7, R12, 0x2 ;  /* 0x0000000c070e7211 */ /* 0x000fe200078e10ff */
[----:B------:R-:W-:Y:S01]  /*1150*/  IMAD.SHL.U32 R0, R0, 0x2, RZ ;  /* 0x0000000200007824 */ /* 0x000fe200078e00ff */
[----:B------:R-:W-:Y:S02]  /*1160*/  BSSY B2, `(.L_x_862) ;  /* 0x000001a000027945 */ /* 0x000fe40003800000 */
[----:B------:R3:W4:Y:S02]  /*1170*/  LDS R30, [R13] ;  /* 0x000000000d1e7984 */ /* 0x0007240000000800 */
[----:B------:R-:W-:Y:S02]  /*1180*/  ISETP.GE.AND P0, PT, R0, R7, PT ;  /* 0x000000070000720c */ /* 0x000fe40003f06270 */
[----:B------:R3:W0:Y:S11]  /*1190*/  LDS R31, [R14] ;  /* 0x000000000e1f7984 */ /* 0x0006360000000800 */
[----:B---3--:R-:W-:Y:S05]  /*11a0*/  @P0 BRA `(.L_x_863) ;  /* 0x0000000000540947 */ /* 0x008fea0003800000 */
[----:B------:R-:W-:Y:S01]  /*11b0*/  I2FP.F32.S32 R7, R7 ;  /* 0x0000000700077245 */ /* 0x000fe20000201400 */
[----:B------:R-:W-:Y:S01]  /*11c0*/  ULDC UR4, c[0x0][0x29c] ;  /* 0x0000a70000047ab9 */ /* 0x000fe20000000800 */
[----:B------:R-:W-:-:S04]  /*11d0*/  I2FP.F32.S32 R0, R0 ;  /* 0x0000000000007245 */ /* 0x000fc80000201400 */
[----:B------:R-:W3:Y:S02]  /*11e0*/  MUFU.RCP R7, R7 ;  /* 0x0000000700077308 */ /* 0x000ee40000001000 */
[----:B---3--:R-:W-:-:S04]  /*11f0*/  FMUL.FTZ R0, R0, R7 ;  /* 0x0000000700007220 */ /* 0x008fc80000410000 */
[----:B------:R-:W-:Y:S01]  /*1200*/  FMUL.FTZ R3, R0, 13.28771209716796875 ;  /* 0x41549a7800037820 */ /* 0x000fe20000410000 */
[----:B------:R-:W-:-:S04]  /*1210*/  IADD3 R0, -R23, UR4, RZ ;  /* 0x0000000417007c10 */ /* 0x000fc8000fffe1ff */
[----:B------:R-:W-:Y:S01]  /*1220*/  I2FP.F32.S32 R0, R0 ;  /* 0x0000000000007245 */ /* 0x000fe20000201400 */
[----:B------:R-:W3:Y:S04]  /*1230*/  MUFU.EX2 R3, -R3 ;  /* 0x8000000300037308 */ /* 0x000ee80000000800 */
[----:B---3--:R-:W-:-:S04]  /*1240*/  FMUL.FTZ R0, R0, R3 ;  /* 0x0000000300007220 */ /* 0x008fc80000410000 */
[----:B------:R-:W-:-:S04]  /*1250*/  FMUL.RZ R8, R0, 0.15915493667125701904 ;  /* 0x3e22f98300087820 */ /* 0x000fc8000040c000 */
[----:B------:R-:W0:Y:S08]  /*1260*/  MUFU.SIN R4, R8 ;  /* 0x0000000800047308 */ /* 0x000e300000000400 */
[----:B------:R-:W3:Y:S01]  /*1270*/  MUFU.COS R0, R8 ;  /* 0x0000000800007308 */ /* 0x000ee20000000000 */
[-C--:B0-----:R-:W-:Y:S01]  /*1280*/  FMUL.FTZ R7, R31, R4.reuse ;  /* 0x000000041f077220 */ /* 0x081fe20000410000 */
[CC--:B--2---:R-:W-:Y:S01]  /*1290*/  FMUL.FTZ R5, R33.reuse, R4.reuse ;  /* 0x0000000421057220 */ /* 0x0c4fe20000410000 */
[-C--:B-1----:R-:W-:Y:S01]  /*12a0*/  FMUL.FTZ R6, R32, R4.reuse ;  /* 0x0000000420067220 */ /* 0x082fe20000410000 */
[C---:B----4-:R-:W-:Y:S01]  /*12b0*/  FMUL.FTZ R4, R30.reuse, R4 ;  /* 0x000000041e047220 */ /* 0x050fe20000410000 */
[-C--:B---3--:R-:W-:Y:S01]  /*12c0*/  FFMA.FTZ R30, R30, R0.reuse, -R7 ;  /* 0x000000001e1e7223 */ /* 0x088fe20000010807 */
[-C--:B------:R-:W-:Y:S01]  /*12d0*/  FFMA.FTZ R32, R32, R0.reuse, -R5 ;  /* 0x0000000020207223 */ /* 0x080fe20000010805 */
[-C--:B------:R-:W-:Y:S01]  /*12e0*/  FFMA.FTZ R33, R33, R0.reuse, R6 ;  /* 0x0000000021217223 */ /* 0x080fe20000010006 */
[----:B------:R-:W-:-:S07]  /*12f0*/  FFMA.FTZ R31, R31, R0, R4 ;  /* 0x000000001f1f7223 */ /* 0x000fce0000010004 */
.L_x_863:
[----:B------:R-:W-:Y:S05]  /*1300*/  BSYNC B2 ;  /* 0x0000000000027941 */ /* 0x000fea0003800000 */
.L_x_862:
[----:B----4-:R3:W-:Y:S04]  /*1310*/  STS [R13], R30 ;  /* 0x0000001e0d007388 */ /* 0x0107e80000000800 */
[----:B0-----:R3:W-:Y:S02]  /*1320*/  STS [R14], R31 ;  /* 0x0000001f0e007388 */ /* 0x0017e40000000800 */
.L_x_861:
[----:B------:R-:W-:Y:S05]  /*1330*/  BSYNC B1 ;  /* 0x0000000000017941 */ /* 0x000fea0003800000 */
.L_x_859:
[----:B-1----:R1:W-:Y:S04]  /*1340*/  STS [R11], R32 ;  /* 0x000000200b007388 */ /* 0x0023e80000000800 */
[----:B--2---:R1:W-:Y:S02]  /*1350*/  STS [R12], R33 ;  /* 0x000000210c007388 */ /* 0x0043e40000000800 */
.L_x_858:
[----:B------:R-:W-:Y:S05]  /*1360*/  BSYNC B0 ;  /* 0x0000000000007941 */ /* 0x000fea0003800000 */
.L_x_857:
[----:B------:R-:W-:Y:S06]  /*1370*/  BAR.SYNC.DEFER_BLOCKING 0x0 ;  /* 0x0000000000007b1d */ /* 0x000fec0000010000 */
[----:B------:R-:W-:Y:S04]  /*1380*/  BSSY B0, `(.L_x_864) ;  /* 0x0000005000007945 */ /* 0x000fe80003800000 */
[----:B------:R-:W-:Y:S05]  /*1390*/  @!P6 BRA `(.L_x_865) ;  /* 0x00000000000ce947 */ /* 0x000fea0003800000 */
[----:B------:R-:W-:Y:S01]  /*13a0*/  ISETP.NE.AND P0, PT, R36, RZ, PT ;  /* 0x000000ff2400720c */ /* 0x000fe20003f05270 */
[----:B01----:R2:W4:-:S12]  /*13b0*/  LDS.64 R32, [R9] ;  /* 0x0000000009207984 */ /* 0x0035180000000a00 */
[----:B---3--:R2:W0:Y:S02]  /*13c0*/  @!P0 LDS.64 R30, [R10] ;  /* 0x000000000a1e8984 */ /* 0x0084240000000a00 */
.L_x_865:
[----:B------:R-:W-:Y:S05]  /*13d0*/  BSYNC B0 ;  /* 0x0000000000007941 */ /* 0x000fea0003800000 */
.L_x_864:
[----:B------:R-:W-:Y:S06]  /*13e0*/  BAR.SYNC.DEFER_BLOCKING 0x0 ;  /* 0x0000000000007b1d */ /* 0x000fec0000010000 */
[----:B------:R-:W-:Y:S05]  /*13f0*/  BRA `(.L_x_854) ;  /* 0x0000000000b07947 */ /* 0x000fea0003800000 */
.L_x_853:
[C---:B------:R-:W-:Y:S01]  /*1400*/  ISETP.NE.AND P0, PT, R36.reuse, RZ, PT ;  /* 0x000000ff2400720c */ /* 0x040fe20003f05270 */
[----:B------:R-:W-:Y:S01]  /*1410*/  BSSY B0, `(.L_x_854) ;  /* 0x000002a000007945 */ /* 0x000fe20003800000 */
[----:B------:R-:W-:-:S11]  /*1420*/  IMAD.IADD R0, R36, 0x1, -R23 ;  /* 0x0000000124007824 */ /* 0x000fd600078e0a17 */
[----:B------:R-:W-:Y:S05]  /*1430*/  @!P0 BRA `(.L_x_866) ;  /* 0x0000000000488947 */ /* 0x000fea0003800000 */
[----:B------:R-:W-:-:S13]  /*1440*/  ISETP.GE.AND P0, PT, R12, R7, PT ;  /* 0x000000070c00720c */ /* 0x000fda0003f06270 */
[----:B------:R-:W-:Y:S05]  /*1450*/  @P0 BRA `(.L_x_867) ;  /* 0x0000000000940947 */ /* 0x000fea0003800000 */
[----:B------:R-:W-:Y:S02]  /*1460*/  I2FP.F32.S32 R7, R7 ;  /* 0x0000000700077245 */ /* 0x000fe40000201400 */
[----:B------:R-:W-:Y:S02]  /*1470*/  I2FP.F32.S32 R12, R12 ;  /* 0x0000000c000c7245 */ /* 0x000fe40000201400 */
[----:B------:R-:W-:Y:S02]  /*1480*/  I2FP.F32.S32 R0, R0 ;  /* 0x0000000000007245 */ /* 0x000fe40000201400 */
[----:B------:R-:W0:Y:S02]  /*1490*/  MUFU.RCP R7, R7 ;  /* 0x0000000700077308 */ /* 0x000e240000001000 */
[----:B0-----:R-:W-:-:S04]  /*14a0*/  FMUL.FTZ R12, R12, R7 ;  /* 0x000000070c0c7220 */ /* 0x001fc80000410000 */
[----:B------:R-:W-:-:S04]  /*14b0*/  FMUL.FTZ R12, R12, 13.28771209716796875 ;  /* 0x41549a780c0c7820 */ /* 0x000fc80000410000 */
[----:B------:R-:W0:Y:S02]  /*14c0*/  MUFU.EX2 R3, -R12 ;  /* 0x8000000c00037308 */ /* 0x000e240000000800 */
[----:B0-----:R-:W-:-:S04]  /*14d0*/  FMUL.FTZ R0, R0, R3 ;  /* 0x0000000300007220 */ /* 0x001fc80000410000 */
[----:B------:R-:W-:-:S04]  /*14e0*/  FMUL.RZ R6, R0, 0.15915493667125701904 ;  /* 0x3e22f98300067820 */ /* 0x000fc8000040c000 */
[----:B------:R-:W0:Y:S08]  /*14f0*/  MUFU.SIN R3, R6 ;  /* 0x0000000600037308 */ /* 0x000e300000000400 */
[----:B------:R-:W1:Y:S01]  /*1500*/  MUFU.COS R0, R6 ;  /* 0x0000000600007308 */ /* 0x000e620000000000 */
[-C--:B0-----:R-:W-:Y:S01]  /*1510*/  FMUL.FTZ R5, R33, R3.reuse ;  /* 0x0000000321057220 */ /* 0x081fe20000410000 */
[----:B------:R-:W-:-:S03]  /*1520*/  FMUL.FTZ R4, R32, R3 ;  /* 0x0000000320047220 */ /* 0x000fc60000410000 */
[-C--:B-1----:R-:W-:Y:S01]  /*1530*/  FFMA.FTZ R32, R32, R0.reuse, -R5 ;  /* 0x0000000020207223 */ /* 0x082fe20000010805 */
[----:B------:R-:W-:Y:S01]  /*1540*/  FFMA.FTZ R33, R33, R0, R4 ;  /* 0x0000000021217223 */ /* 0x000fe20000010004 */
[----:B------:R-:W-:Y:S06]  /*1550*/  BRA `(.L_x_867) ;  /* 0x0000000000547947 */ /* 0x000fec0003800000 */
.L_x_866:
        /* <DEDUP_REMOVED lines=14> */
[CC--:B------:R-:W-:Y:S01]  /*1640*/  FMUL.FTZ R7, R33.reuse, R0.reuse ;  /* 0x0000000021077220 */ /* 0x0c0fe20000410000 */
[-C--:B------:R-:W-:Y:S01]  /*1650*/  FMUL.FTZ R6, R32, R0.reuse ;  /* 0x0000000020067220 */ /* 0x080fe20000410000 */
[C---:B------:R-:W-:Y:S01]  /*1660*/  FMUL.FTZ R0, R30.reuse, R0 ;  /* 0x000000001e007220 */ /* 0x040fe20000410000 */
[-C--:B-1----:R-:W-:Y:S01]  /*1670*/  FFMA.FTZ R30, R30, R5.reuse, -R3 ;  /* 0x000000051e1e7223 */ /* 0x082fe20000010803 */
[-C--:B------:R-:W-:Y:S01]  /*1680*/  FFMA.FTZ R32, R32, R5.reuse, -R7 ;  /* 0x0000000520207223 */ /* 0x080fe20000010807 */
[-C--:B------:R-:W-:Y:S01]  /*1690*/  FFMA.FTZ R33, R33, R5.reuse, R6 ;  /* 0x0000000521217223 */ /* 0x080fe20000010006 */
[----:B------:R-:W-:-:S07]  /*16a0*/  FFMA.FTZ R31, R31, R5, R0 ;  /* 0x000000051f1f7223 */ /* 0x000fce0000010000 */
.L_x_867:
[----:B------:R-:W-:Y:S05]  /*16b0*/  BSYNC B0 ;  /* 0x0000000000007941 */ /* 0x000fea0003800000 */
.L_x_854:
[----:B------:R-:W-:Y:S01]  /*16c0*/  ISETP.GT.AND P0, PT, R88, 0x1f, PT ;  /* 0x0000001f5800780c */ /* 0x000fe20003f04270 */
[----:B------:R-:W-:Y:S01]  /*16d0*/  ULDC UR4, c[0x0][0x284] ;  /* 0x0000a10000047ab9 */ /* 0x000fe20000000800 */
[----:B------:R-:W-:Y:S01]  /*16e0*/  BSSY B0, `(.L_x_868) ;  /* 0x0000025000007945 */ /* 0x000fe20003800000 */
[----:B------:R-:W-:Y:S01]  /*16f0*/  IMAD.U32 R3, RZ, RZ, UR4 ;  /* 0x00000004ff037e24 */ /* 0x000fe2000f8e00ff */
[----:B------:R-:W-:-:S04]  /*1700*/  MOV R7, RZ ;  /* 0x000000ff00077202 */ /* 0x000fc80000000f00 */
[----:B------:R-:W-:-:S05]  /*1710*/  VIADDMNMX R5, R17, -R3, RZ, !PT ;  /* 0x8000000311057246 */ /* 0x000fca00078001ff */
[----:B------:R-:W-:Y:S05]  /*1720*/  @P0 BRA `(.L_x_869) ;  /* 0x0000000000800947 */ /* 0x000fea0003800000 */
[----:B------:R-:W5:Y:S01]  /*1730*/  LDC R0, c[0x0][0x29c] ;  /* 0x0000a700ff007b82 */ /* 0x000f620000000800 */
[----:B01----:R-:W2:Y:S01]  /*1740*/  S2R R11, SR_CgaCtaId ;  /* 0x00000000000b7919 */ /* 0x003ea20000008800 */
[----:B------:R-:W-:Y:S01]  /*1750*/  MOV R4, 0x400 ;  /* 0x0000040000047802 */ /* 0x000fe20000000f00 */
[----:B------:R-:W-:Y:S01]  /*1760*/  IMAD R27, R24, 0x4, R27 ;  /* 0x00000004181b7824 */ /* 0x000fe200078e021b */
[----:B------:R-:W-:Y:S01]  /*1770*/  UMOV UR4, 0xffffffff ;  /* 0xffffffff00047882 */ /* 0x000fe20000000000 */
[----:B---34-:R-:W-:Y:S02]  /*1780*/  FMUL.FTZ R13, R31, R33 ;  /* 0x000000211f0d7220 */ /* 0x018fe40000410000 */
[----:B------:R-:W-:Y:S02]  /*1790*/  IMAD R27, R34, R3, R27 ;  /* 0x00000003221b7224 */ /* 0x000fe400078e021b */
[----:B------:R-:W-:Y:S01]  /*17a0*/  FFMA.FTZ R13, R30, R32, R13 ;  /* 0x000000201e0d7223 */ /* 0x000fe2000001000d */
[----:B-----5:R-:W-:Y:S01]  /*17b0*/  ISETP.NE.AND P1, PT, R0, RZ, PT ;  /* 0x000000ff0000720c */ /* 0x020fe20003f25270 */
[----:B------:R-:W-:-:S03]  /*17c0*/  VIADD R0, R4, 0x40 ;  /* 0x0000004004007836 */ /* 0x000fc60000000000 */
[----:B------:R-:W-:Y:S02]  /*17d0*/  ISETP.GT.OR P0, PT, R88, 0x17, P1 ;  /* 0x000000175800780c */ /* 0x000fe40000f04670 */
[----:B--2---:R-:W-:-:S07]  /*17e0*/  LEA R9, R11, R0, 0x18 ;  /* 0x000000000b097211 */ /* 0x004fce00078ec0ff */
[----:B------:R-:W-:Y:S01]  /*17f0*/  @!P1 IADD3 R4, R4, 0x140, RZ ;  /* 0x0000014004049810 */ /* 0x000fe20007ffe0ff */
[----:B------:R-:W-:-:S03]  /*1800*/  IMAD R9, R88, 0x8, R9 ;  /* 0x0000000858097824 */ /* 0x000fc600078e0209 */
[----:B------:R-:W0:Y:S01]  /*1810*/  @!P0 LDC.64 R6, c[0x0][0x248] ;  /* 0x00009200ff068b82 */ /* 0x000e220000000a00 */
[----:B------:R-:W-:Y:S01]  /*1820*/  @!P1 LEA R11, R11, R4, 0x18 ;  /* 0x000000040b0b9211 */ /* 0x000fe200078ec0ff */
[----:B------:R1:W-:Y:S04]  /*1830*/  STS.64 [R9], R32 ;  /* 0x0000002009007388 */ /* 0x0003e80000000a00 */
[----:B------:R-:W-:-:S05]  /*1840*/  @!P1 IMAD R11, R88, 0x8, R11 ;  /* 0x00000008580b9824 */ /* 0x000fca00078e020b */
[----:B------:R1:W-:Y:S01]  /*1850*/  @!P1 STS.64 [R11], R28 ;  /* 0x0000001c0b009388 */ /* 0x0003e20000000a00 */
[----:B0-----:R-:W-:-:S05]  /*1860*/  @!P0 IMAD.WIDE R6, R27, 0x4, R6 ;  /* 0x000000041b068825 */ /* 0x001fca00078e0206 */
[----:B------:R1:W-:Y:S01]  /*1870*/  @!P0 STG.E.64 desc[UR36][R6.64], R30 ;  /* 0x0000001e06008986 */ /* 0x0003e2000c101b24 */
[----:B------:R-:W-:Y:S05]  /*1880*/  BRA.DIV UR4, `(.L_x_870) ;  /* 0x0000006e04087947 */ /* 0x000fea000b800000 */
[----:B------:R-:W0:Y:S02]  /*1890*/  SHFL.BFLY PT, R14, R13, 0x10, 0x1f ;  /* 0x0e001f000d0e7f89 */ /* 0x000e2400000e0000 */
[----:B0-----:R-:W-:-:S05]  /*18a0*/  FADD.FTZ R0, R13, R14 ;  /* 0x0000000e0d007221 */ /* 0x001fca0000010000 */
[----:B------:R-:W0:Y:S02]  /*18b0*/  SHFL.BFLY PT, R14, R0, 0x8, 0x1f ;  /* 0x0d001f00000e7f89 */ /* 0x000e2400000e0000 */
[----:B0-----:R-:W-:-:S05]  /*18c0*/  FADD.FTZ R4, R0, R14 ;  /* 0x0000000e00047221 */ /* 0x001fca0000010000 */
[----:B------:R-:W1:Y:S02]  /*18d0*/  SHFL.BFLY PT, R14, R4, 0x4, 0x1f ;  /* 0x0c801f00040e7f89 */ /* 0x000e6400000e0000 */
[----:B-1----:R-:W-:-:S05]  /*18e0*/  FADD.FTZ R6, R4, R14 ;  /* 0x0000000e04067221 */ /* 0x002fca0000010000 */
[----:B------:R-:W0:Y:S02]  /*18f0*/  SHFL.BFLY PT, R14, R6, 0x2, 0x1f ;  /* 0x0c401f00060e7f89 */ /* 0x000e2400000e0000 */
[----:B0-----:R-:W-:-:S05]  /*1900*/  FADD.FTZ R7, R6, R14 ;  /* 0x0000000e06077221 */ /* 0x001fca0000010000 */
[----:B------:R0:W1:Y:S02]  /*1910*/  SHFL.BFLY PT, R14, R7, 0x1, 0x1f ;  /* 0x0c201f00070e7f89 */ /* 0x00006400000e0000 */
.L_x_974:
[----:B01----:R-:W-:-:S07]  /*1920*/  FADD.FTZ R7, R7, R14 ;  /* 0x0000000e07077221 */ /* 0x003fce0000010000 */
.L_x_869:
[----:B------:R-:W-:Y:S05]  /*1930*/  BSYNC B0 ;  /* 0x0000000000007941 */ /* 0x000fea0003800000 */
.L_x_868:
[----:B------:R-:W5:Y:S01]  /*1940*/  S2R R15, SR_CgaCtaId ;  /* 0x00000000000f7919 */ /* 0x000f620000008800 */
[----:B------:R-:W-:Y:S01]  /*1950*/  ISETP.NE.AND P0, PT, R88, RZ, PT ;  /* 0x000000ff5800720c */ /* 0x000fe20003f05270 */
[----:B01----:R-:W-:Y:S01]  /*1960*/  IMAD.IADD R11, R22, 0x1, -R5 ;  /* 0x00000001160b7824 */ /* 0x003fe200078e0a05 */
[----:B------:R-:W-:Y:S01]  /*1970*/  MOV R4, 0x400 ;  /* 0x0000040000047802 */ /* 0x000fe20000000f00 */
[----:B------:R-:W-:-:S03]  /*1980*/  IMAD.MOV.U32 R222, RZ, RZ, -0x800001 ;  /* 0xff7fffffffde7424 */ /* 0x000fc600078e00ff */
[----:B------:R-:W-:-:S04]  /*1990*/  IADD3 R6, R4, 0x240, RZ ;  /* 0x0000024004067810 */ /* 0x000fc80007ffe0ff */
[----:B-----5:R-:W-:-:S03]  /*19a0*/  LEA R6, R15, R6, 0x18 ;  /* 0x000000060f067211 */ /* 0x020fc600078ec0ff */
[----:B------:R-:W-:Y:S05]  /*19b0*/  @P0 BRA `(.L_x_871) ;  /* 0x0000000000400947 */ /* 0x000fea0003800000 */
[----:B------:R-:W-:Y:S01]  /*19c0*/  ULDC.64 UR4, c[0x0][0x2c8] ;  /* 0x0000b20000047ab9 */ /* 0x000fe20000000a00 */
[----:B---3--:R-:W-:Y:S02]  /*19d0*/  LEA R13, R11, R6, 0x2 ;  /* 0x000000060b0d7211 */ /* 0x008fe400078e10ff */
[----:B------:R-:W-:Y:S01]  /*19e0*/  ISETP.NE.U32.AND P0, PT, RZ, UR4, PT ;  /* 0x00000004ff007c0c */ /* 0x000fe2000bf05070 */
[----:B------:R-:W-:Y:S02]  /*19f0*/  ULDC UR4, c[0x0][0x2a0] ;  /* 0x0000a80000047ab9 */ /* 0x000fe40000000800 */
[----:B------:R-:W-:Y:S01]  /*1a00*/  FMUL.FTZ R222, R7, UR4 ;  /* 0x0000000407de7c20 */ /* 0x000fe20008410000 */
[----:B------:R-:W-:-:S13]  /*1a10*/  ISETP.NE.AND.EX P0, PT, RZ, UR5, PT, P0 ;  /* 0x00000005ff007c0c */ /* 0x000fda000bf05300 */
[----:B------:R-:W-:Y:S05]  /*1a20*/  @!P0 BRA `(.L_x_872) ;  /* 0x0000000000208947 */ /* 0x000fea0003800000 */
[----:B--2---:R-:W0:Y:S01]  /*1a30*/  LDC.64 R8, c[0x0][0x2c8] ;  /* 0x0000b200ff087b82 */ /* 0x004e220000000a00 */
[----:B------:R-:W-:Y:S01]  /*1a40*/  IMAD.IADD R0, R22, 0x1, -R23 ;  /* 0x0000000116007824 */ /* 0x000fe200078e0a17 */
[----:B------:R-:W-:-:S03]  /*1a50*/  ULDC UR4, c[0x0][0x2d0] ;  /* 0x0000b40000047ab9 */ /* 0x000fc60000000800 */
[----:B------:R-:W-:-:S04]  /*1a60*/  IMAD R7, R19, UR4, R0 ;  /* 0x0000000413077c24 */ /* 0x000fc8000f8e0200 */
[----:B------:R-:W-:-:S04]  /*1a70*/  IMAD R7, R7, UR4, R0 ;  /* 0x0000000407077c24 */ /* 0x000fc8000f8e0200 */
[----:B0-----:R-:W-:-:S06]  /*1a80*/  IMAD.WIDE R8, R7, 0x4, R8 ;  /* 0x0000000407087825 */ /* 0x001fcc00078e0208 */
[----:B------:R-:W2:Y:S02]  /*1a90*/  LDG.E R9, desc[UR36][R8.64] ;  /* 0x0000002408097981 */ /* 0x000ea4000c1e1900 */
[----:B--2---:R-:W-:-:S07]  /*1aa0*/  FADD.FTZ R222, R222, R9 ;  /* 0x00000009dede7221 */ /* 0x004fce0000010000 */
.L_x_872:
[----:B------:R0:W-:Y:S02]  /*1ab0*/  STS [R13], R222 ;  /* 0x000000de0d007388 */ /* 0x0001e40000000800 */
.L_x_871:
[----:B------:R-:W-:Y:S05]  /*1ac0*/  WARPSYNC.ALL ;  /* 0x0000000000007948 */ /* 0x000fea0003800000 */
[----:B------:R-:W-:Y:S01]  /*1ad0*/  BAR.SYNC.DEFER_BLOCKING 0x0 ;  /* 0x0000000000007b1d */ /* 0x000fe20000010000 */
[----:B------:R-:W-:Y:S01]  /*1ae0*/  LEA R4, R15, R4, 0x18 ;  /* 0x000000040f047211 */ /* 0x000fe200078ec0ff */
[----:B------:R-:W-:Y:S01]  /*1af0*/  VIADD R11, R11, 0x1f ;  /* 0x0000001f0b0b7836 */ /* 0x000fe20000000000 */
[----:B--2---:R-:W-:-:S03]  /*1b00*/  IADD3 R10, R88, R5, RZ ;  /* 0x00000005580a7210 */ /* 0x004fc60007ffe0ff */
[----:B------:R-:W-:Y:S01]  /*1b10*/  ULDC UR4, c[0x0][0x29c] ;  /* 0x0000a70000047ab9 */ /* 0x000fe20000000800 */
[----:B------:R-:W-:Y:S01]  /*1b20*/  SHF.R.S32.HI R0, RZ, 0x1f, R11 ;  /* 0x0000001fff007819 */ /* 0x000fe2000001140b */
[----:B------:R-:W-:-:S03]  /*1b30*/  UISETP.NE.AND UP0, UPT, UR4, URZ, UPT ;  /* 0x0000003f0400728c */ /* 0x000fc6000bf05270 */
[----:B------:R-:W-:-:S03]  /*1b40*/  LEA.HI R0, R0, R11, RZ, 0x5 ;  /* 0x0000000b00007211 */ /* 0x000fc600078f28ff */
[----:B------:R-:W-:Y:S02]  /*1b50*/  PLOP3.LUT P1, PT, PT, PT, UP0, 0x80, 0x0 ;  /* 0x000000000000781c */ /* 0x000fe40003f2f008 */
[----:B------:R-:W-:-:S05]  /*1b60*/  LOP3.LUT R0, R0, 0xffffffe0, RZ, 0xc0, !PT ;  /* 0xffffffe000007812 */ /* 0x000fca00078ec0ff */
[----:B------:R-:W-:Y:S01]  /*1b70*/  IMAD.IADD R221, R0, 0x1, R5 ;  /* 0x0000000100dd7824 */ /* 0x000fe200078e0205 */
[----:B0--3--:R0:W1:Y:S04]  /*1b80*/  LDS.128 R12, [R4+0x40] ;  /* 0x00004000040c7984 */ /* 0x0090680000000c00 */
[----:B------:R-:W-:Y:S01]  /*1b90*/  ISETP.GE.AND P0, PT, R10, R221, PT ;  /* 0x000000dd0a00720c */ /* 0x000fe20003f06270 */
[----:B------:R0:W2:Y:S04]  /*1ba0*/  LDS.128 R28, [R4+0x50] ;  /* 0x00005000041c7984 */ /* 0x0000a80000000c00 */
[----:B----4-:R0:W3:Y:S04]  /*1bb0*/  LDS.128 R32, [R4+0x60] ;  /* 0x0000600004207984 */ /* 0x0100e80000000c00 */
[----:B------:R0:W4:Y:S04]  /*1bc0*/  LDS.128 R36, [R4+0x70] ;  /* 0x0000700004247984 */ /* 0x0001280000000c00 */
[----:B------:R0:W0:Y:S04]  /*1bd0*/  LDS.128 R40, [R4+0x80] ;  /* 0x0000800004287984 */ /* 0x0000280000000c00 */
        /* <DEDUP_REMOVED lines=10> */
[----:B------:R0:W0:Y:S01]  /*1c80*/  LDS.128 R84, [R4+0x130] ;  /* 0x0001300004547984 */ /* 0x0000220000000c00 */
[----:B-1234-:R-:W-:Y:S05]  /*1c90*/  @P1 BRA `(.L_x_873) ;  /* 0x0000000000401947 */ /* 0x01efea0003800000 */
[----:B------:R1:W2:Y:S04]  /*1ca0*/  LDS.128 R88, [R4+0x140] ;  /* 0x0001400004587984 */ /* 0x0002a80000000c00 */
[----:B------:R1:W3:Y:S04]  /*1cb0*/  LDS.128 R92, [R4+0x150] ;  /* 0x00015000045c7984 */ /* 0x0002e80000000c00 */
        /* <DEDUP_REMOVED lines=13> */
[----:B--234-:R1:W0:Y:S02]  /*1d90*/  LDS.128 R148, [R4+0x230] ;  /* 0x0002300004947984 */ /* 0x01c2240000000c00 */
.L_x_873:
[----:B------:R-:W-:Y:S01]  /*1da0*/  ULDC UR5, c[0x0][0x29c] ;  /* 0x0000a70000057ab9 */ /* 0x000fe20000000800 */
[----:B------:R-:W-:Y:S01]  /*1db0*/  ULDC UR11, c[0x0][0x284] ;  /* 0x0000a100000b7ab9 */ /* 0x000fe20000000800 */
[----:B------:R-:W-:Y:S01]  /*1dc0*/  ULDC UR10, c[0x0][0x2a0] ;  /* 0x0000a800000a7ab9 */ /* 0x000fe20000000800 */
[----:B------:R-:W-:Y:S01]  /*1dd0*/  ULDC.64 UR8, c[0x0][0x258] ;  /* 0x0000960000087ab9 */ /* 0x000fe20000000a00 */
[----:B------:R-:W-:Y:S01]  /*1de0*/  ULDC.64 UR6, c[0x0][0x2b0] ;  /* 0x0000ac0000067ab9 */ /* 0x000fe20000000a00 */
[----:B------:R-:W-:Y:S01]  /*1df0*/  ULDC.64 UR12, c[0x0][0x2c8] ;  /* 0x0000b200000c7ab9 */ /* 0x000fe20000000a00 */
[----:B------:R-:W-:Y:S01]  /*1e00*/  BSSY B0, `(.L_x_874) ;  /* 0x0000328000007945 */ /* 0x000fe20003800000 */
[----:B------:R-:W-:-:S03]  /*1e10*/  IMAD R20, R26, 0x30, RZ ;  /* 0x000000301a147824 */ /* 0x000fc600078e02ff */
[----:B------:R-:W-:Y:S05]  /*1e20*/  @P0 BRA `(.L_x_875) ;  /* 0x0000003000940947 */ /* 0x000fea0003800000 */
[-C--:B------:R-:W-:Y:S01]  /*1e30*/  IABS R0, R3.reuse ;  /* 0x0000000300007213 */ /* 0x080fe20000000000 */
[----:B------:R-:W2:Y:S01]  /*1e40*/  LDC R21, c[0x0][0x2c0] ;  /* 0x0000b000ff157b82 */ /* 0x000ea20000000800 */
[----:B------:R-:W-:Y:S01]  /*1e50*/  IMAD R220, R220, R3, RZ ;  /* 0x00000003dcdc7224 */ /* 0x000fe200078e02ff */
[----:B------:R-:W-:Y:S01]  /*1e60*/  ULDC UR4, c[0x0][0x298] ;  /* 0x0000a60000047ab9 */ /* 0x000fe20000000800 */
[----:B------:R-:W3:Y:S01]  /*1e70*/  I2F.RP R7, R0 ;  /* 0x0000000000077306 */ /* 0x000ee20000209400 */
[----:B------:R-:W-:Y:S02]  /*1e80*/  IMAD.MOV.U32 R26, RZ, RZ, R10 ;  /* 0x000000ffff1a7224 */ /* 0x000fe400078e000a */
[----:B------:R-:W-:-:S05]  /*1e90*/  IMAD R27, R3, 0x30, RZ ;  /* 0x00000030031b7824 */ /* 0x000fca00078e02ff */
[----:B---3--:R-:W3:Y:S01]  /*1ea0*/  MUFU.RCP R7, R7 ;  /* 0x0000000700077308 */ /* 0x008ee20000001000 */
[----:B--2---:R-:W-:Y:S01]  /*1eb0*/  IADD3 R21, R21, UR4, RZ ;  /* 0x0000000415157c10 */ /* 0x004fe2000fffe0ff */
[----:B---3--:R-:W-:Y:S01]  /*1ec0*/  VIADD R8, R7, 0xffffffe ;  /* 0x0ffffffe07087836 */ /* 0x008fe20000000000 */
[----:B------:R-:W-:-:S05]  /*1ed0*/  SHF.R.S32.HI R7, RZ, 0x1f, R220 ;  /* 0x0000001fff077819 */ /* 0x000fca00000114dc */
[----:B------:R2:W3:Y:S02]  /*1ee0*/  F2I.FTZ.U32.TRUNC.NTZ R9, R8 ;  /* 0x0000000800097305 */ /* 0x0004e4000021f000 */
[----:B--2---:R-:W-:Y:S01]  /*1ef0*/  IMAD.MOV.U32 R8, RZ, RZ, RZ ;  /* 0x000000ffff087224 */ /* 0x004fe200078e00ff */
[----:B---3--:R-:W-:-:S05]  /*1f00*/  IADD3 R11, RZ, -R9, RZ ;  /* 0x80000009ff0b7210 */ /* 0x008fca0007ffe0ff */
[----:B------:R-:W-:-:S04]  /*1f10*/  IMAD R11, R11, R0, RZ ;  /* 0x000000000b0b7224 */ /* 0x000fc800078e02ff */
[----:B01----:R-:W-:-:S07]  /*1f20*/  IMAD.HI.U32 R4, R9, R11, R8 ;  /* 0x0000000b09047227 */ /* 0x003fce00078e0008 */
.L_x_910:
[----:B------:R-:W-:Y:S01]  /*1f30*/  ISETP.NE.U32.AND P0, PT, RZ, UR6, PT ;  /* 0x00000006ff007c0c */ /* 0x000fe2000bf05070 */
[----:B------:R-:W-:Y:S01]  /*1f40*/  IMAD.U32 R3, RZ, RZ, UR11 ;  /* 0x0000000bff037e24 */ /* 0x000fe2000f8e00ff */
[----:B0-----:R-:W0:Y:S02]  /*1f50*/  LDC R223, c[0x0][0x288] ;  /* 0x0000a200ffdf7b82 */ /* 0x001e240000000800 */
[----:B------:R-:W-:-:S06]  /*1f60*/  ISETP.NE.AND.EX P0, PT, RZ, UR7, PT, P0 ;  /* 0x00000007ff007c0c */ /* 0x000fcc000bf05300 */
[----:B-1----:R-:W1:Y:S07]  /*1f70*/  LDC.64 R228, c[0x0][0x2e0] ;  /* 0x0000b800ffe47b82 */ /* 0x002e6e0000000a00 */
[----:B------:R-:W-:Y:S01]  /*1f80*/  @P0 IMAD R213, R2, R3, RZ ;  /* 0x0000000302d50224 */ /* 0x000fe200078e02ff */
[----:B------:R-:W-:-:S04]  /*1f90*/  @P0 SHF.R.S32.HI R214, RZ, 0x1f, R26 ;  /* 0x0000001fffd60819 */ /* 0x000fc8000001141a */
[--C-:B------:R-:W-:Y:S02]  /*1fa0*/  @P0 SHF.R.S32.HI R215, RZ, 0x1f, R213.reuse ;  /* 0x0000001fffd70819 */ /* 0x100fe400000114d5 */
[----:B------:R-:W-:-:S04]  /*1fb0*/  @P0 IADD3 R212, P2, P3, R26, UR6, R213 ;  /* 0x000000061ad40c10 */ /* 0x000fc8000fb5e0d5 */
[----:B------:R-:W-:-:S05]  /*1fc0*/  @P0 IADD3.X R213, R214, UR7, R215, P2, P3 ;  /* 0x00000007d6d50c10 */ /* 0x000fca00097e64d7 */
[----:B--23--:R2:W3:Y:S01]  /*1fd0*/  @P0 LDG.E.U8 R212, desc[UR36][R212.64] ;  /* 0x00000024d4d40981 */ /* 0x00c4e2000c1e1100 */
[----:B------:R-:W-:Y:S01]  /*1fe0*/  IABS R215, R26 ;  /* 0x0000001a00d77213 */ /* 0x000fe20000000000 */
[----:B----4-:R-:W-:Y:S01]  /*1ff0*/  HFMA2.MMA R216, -RZ, RZ, 0, 2.86102294921875e-06 ;  /* 0x00000030ffd87435 */ /* 0x010fe200000001ff */
[----:B------:R-:W-:Y:S01]  /*2000*/  IABS R217, R3 ;  /* 0x0000000300d97213 */ /* 0x000fe20000000000 */
[----:B------:R-:W-:Y:S01]  /*2010*/  BSSY B1, `(.L_x_876) ;  /* 0x0000041000017945 */ /* 0x000fe20003800000 */
[----:B------:R-:W-:Y:S01]  /*2020*/  ISETP.GE.AND P3, PT, R26, RZ, PT ;  /* 0x000000ff1a00720c */ /* 0x000fe20003f66270 */
[----:B------:R-:W-:-:S04]  /*2030*/  IMAD.HI.U32 R214, R4, R215, RZ ;  /* 0x000000d704d67227 */ /* 0x000fc800078e00ff */
[----:B------:R-:W-:-:S04]  /*2040*/  IMAD.MOV R214, RZ, RZ, -R214 ;  /* 0x000000ffffd67224 */ /* 0x000fc800078e0ad6 */
[----:B------:R-:W-:Y:S02]  /*2050*/  IMAD R224, R217, R214, R215 ;  /* 0x000000d6d9e07224 */ /* 0x000fe400078e02d7 */
[----:B------:R-:W-:-:S03]  /*2060*/  IMAD R215, R2, R3, RZ ;  /* 0x0000000302d77224 */ /* 0x000fc600078e02ff */
[----:B------:R-:W-:-:S13]  /*2070*/  ISETP.GT.U32.AND P2, PT, R0, R224, PT ;  /* 0x000000e00000720c */ /* 0x000fda0003f44070 */
[----:B------:R-:W-:-:S04]  /*2080*/  @!P2 IADD3 R224, R224, -R217, RZ ;  /* 0x800000d9e0e0a210 */ /* 0x000fc80007ffe0ff */
[----:B------:R-:W-:-:S13]  /*2090*/  ISETP.GT.U32.AND P2, PT, R0, R224, PT ;  /* 0x000000e00000720c */ /* 0x000fda0003f44070 */
[----:B------:R-:W-:Y:S01]  /*20a0*/  @!P2 IMAD.IADD R224, R224, 0x1, -R217 ;  /* 0x00000001e0e0a824 */ /* 0x000fe200078e0ad9 */
[----:B------:R-:W-:-:S03]  /*20b0*/  ISETP.NE.AND P2, PT, R3, RZ, PT ;  /* 0x000000ff0300720c */ /* 0x000fc60003f45270 */
[----:B------:R-:W-:-:S10]  /*20c0*/  @!P3 IMAD.MOV R224, RZ, RZ, -R224 ;  /* 0x000000ffffe0b224 */ /* 0x000fd400078e0ae0 */
[----:B------:R-:W-:-:S04]  /*20d0*/  @!P2 LOP3.LUT R224, RZ, R3, RZ, 0x33, !PT ;  /* 0x00000003ffe0a212 */ /* 0x000fc800078e33ff */
[----:B--2---:R-:W-:Y:S02]  /*20e0*/  SHF.R.S32.HI R213, RZ, 0x1f, R224 ;  /* 0x0000001fffd57819 */ /* 0x004fe400000114e0 */
[----:B------:R-:W-:-:S04]  /*20f0*/  IADD3 R214, P2, R224, R215, RZ ;  /* 0x000000d7e0d67210 */ /* 0x000fc80007f5e0ff */
[----:B------:R-:W-:Y:S01]  /*2100*/  LEA.HI.X.SX32 R213, R215, R213, 0x1, P2 ;  /* 0x000000d5d7d57211 */ /* 0x000fe200010f0eff */
[----:B0-----:R-:W-:Y:S01]  /*2110*/  IMAD R215, R16, R223, R19 ;  /* 0x000000df10d77224 */ /* 0x001fe200078e0213 */
[----:B------:R-:W-:Y:S02]  /*2120*/  ISETP.GE.AND P2, PT, R26, R22, PT ;  /* 0x000000161a00720c */ /* 0x000fe40003f46270 */
[----:B------:R-:W-:-:S04]  /*2130*/  LEA R230, P3, R214, UR8, 0x2 ;  /* 0x00000008d6e67c11 */ /* 0x000fc8000f8610ff */
[----:B------:R-:W-:Y:S01]  /*2140*/  LEA.HI.X R231, R214, UR9, R213, 0x2, P3 ;  /* 0x00000009d6e77c11 */ /* 0x000fe200098f14d5 */
[----:B------:R-:W-:-:S04]  /*2150*/  IMAD R213, R215, R216, 0x4 ;  /* 0x00000004d7d57424 */ /* 0x000fc800078e02d8 */
[----:B-1----:R-:W-:Y:S01]  /*2160*/  IMAD.WIDE R228, R213, 0x4, R228 ;  /* 0x00000004d5e47825 */ /* 0x002fe200078e02e4 */
[----:B---3--:R-:W-:Y:S01]  /*2170*/  ISETP.NE.AND P0, PT, R212, RZ, P0 ;  /* 0x000000ffd400720c */ /* 0x008fe20000705270 */
[----:B-----5:R-:W-:-:S12]  /*2180*/  @P2 BRA `(.L_x_877) ;  /* 0x0000000000a42947 */ /* 0x020fd80003800000 */
[----:B------:R-:W-:-:S05]  /*2190*/  IMAD.SHL.U32 R218, R224, 0x4, RZ ;  /* 0x00000004e0da7824 */ /* 0x000fca00078e00ff */
[----:B------:R-:W-:-:S13]  /*21a0*/  ISETP.GE.AND P3, PT, R218, R27, PT ;  /* 0x0000001bda00720c */ /* 0x000fda0003f66270 */
[----:B------:R-:W2:Y:S01]  /*21b0*/  @!P3 LDG.E R10, desc[UR36][R230.64] ;  /* 0x00000024e60ab981 */ /* 0x000ea2000c1e1900 */
[----:B------:R-:W2:Y:S08]  /*21c0*/  @!P3 LDC R11, c[0x0][0x288] ;  /* 0x0000a200ff0bbb82 */ /* 0x000eb00000000800 */
[----:B------:R-:W0:Y:S01]  /*21d0*/  @!P3 LDC.64 R8, c[0x0][0x248] ;  /* 0x00009200ff08bb82 */ /* 0x000e220000000a00 */
[----:B--2---:R-:W-:-:S02]  /*21e0*/  @!P3 IMAD R10, R10, R11, RZ ;  /* 0x0000000b0a0ab224 */ /* 0x004fc400078e02ff */
[----:B------:R-:W-:Y:S02]  /*21f0*/  @!P3 IMAD R11, R20, R3, RZ ;  /* 0x00000003140bb224 */ /* 0x000fe400078e02ff */
[----:B------:R-:W-:-:S03]  /*2200*/  @!P3 IMAD R10, R10, 0x30, RZ ;  /* 0x000000300a0ab824 */ /* 0x000fc600078e02ff */
[----:B------:R-:W-:Y:S01]  /*2210*/  @!P3 SHF.R.S32.HI R213, RZ, 0x1f, R11 ;  /* 0x0000001fffd5b819 */ /* 0x000fe2000001140b */
[----:B------:R-:W-:-:S05]  /*2220*/  @!P3 IMAD R10, R10, R3, R218 ;  /* 0x000000030a0ab224 */ /* 0x000fca00078e02da */
[----:B------:R-:W-:-:S04]  /*2230*/  @!P3 IADD3 R214, P1, R10, R11, RZ ;  /* 0x0000000b0ad6b210 */ /* 0x000fc80007f3e0ff */
[----:B------:R-:W-:Y:S02]  /*2240*/  @!P3 LEA.HI.X.SX32 R213, R10, R213, 0x1, P1 ;  /* 0x000000d50ad5b211 */ /* 0x000fe400008f0eff */
[----:B------:R-:W-:Y:S02]  /*2250*/  CS2R R10, SRZ ;  /* 0x00000000000a7805 */ /* 0x000fe4000001ff00 */
[----:B0-----:R-:W-:-:S04]  /*2260*/  @!P3 LEA R212, P1, R214, R8, 0x2 ;  /* 0x00000008d6d4b211 */ /* 0x001fc800078210ff */
[----:B------:R-:W-:Y:S02]  /*2270*/  @!P3 LEA.HI.X R213, R214, R9, R213, 0x2, P1 ;  /* 0x00000009d6d5b211 */ /* 0x000fe400008f14d5 */
[----:B------:R-:W-:-:S06]  /*2280*/  CS2R R8, SRZ ;  /* 0x0000000000087805 */ /* 0x000fcc000001ff00 */
[----:B------:R0:W5:Y:S01]  /*2290*/  @!P3 LDG.E.128 R8, desc[UR36][R212.64] ;  /* 0x00000024d408b981 */ /* 0x000162000c1e1d00 */
[----:B------:R-:W-:-:S06]  /*22a0*/  UISETP.NE.AND UP0, UPT, UR5, URZ, UPT ;  /* 0x0000003f0500728c */ /* 0x000fcc000bf05270 */
[----:B------:R-:W-:-:S13]  /*22b0*/  PLOP3.LUT P1, PT, PT, PT, UP0, 0x80, 0x0 ;  /* 0x000000000000781c */ /* 0x000fda0003f2f008 */
[----:B0-----:R-:W-:Y:S05]  /*22c0*/  @P1 BRA `(.L_x_877) ;  /* 0x0000000000541947 */ /* 0x001fea0003800000 */
[----:B------:R-:W-:Y:S01]  /*22d0*/  LOP3.LUT P5, RZ, R25, 0x8, RZ, 0xc0, !PT ;  /* 0x0000000819ff7812 */ /* 0x000fe200078ac0ff */
[----:B------:R-:W0:-:S12]  /*22e0*/  @!P3 LDC.64 R216, c[0x0][0x248] ;  /* 0x00009200ffd8bb82 */ /* 0x000e180000000a00 */
[----:B------:R-:W1:Y:S08]  /*22f0*/  @P5 LDC R214, c[0x0][0x288] ;  /* 0x0000a200ffd65b82 */ /* 0x000e700000000800 */
[----:B------:R-:W2:Y:S01]  /*2300*/  @P5 LDC.64 R212, c[0x0][0x2e0] ;  /* 0x0000b800ffd45b82 */ /* 0x000ea20000000a00 */
[----:B-1----:R-:W-:-:S04]  /*2310*/  @P5 IMAD R214, R16, R214, R19 ;  /* 0x000000d610d65224 */ /* 0x002fc800078e0213 */
[----:B------:R-:W-:-:S04]  /*2320*/  @P5 IMAD R215, R214, 0x30, RZ ;  /* 0x00000030d6d75824 */ /* 0x000fc800078e02ff */
[----:B--2---:R-:W-:-:S06]  /*2330*/  @P5 IMAD.WIDE R212, R215, 0x4, R212 ;  /* 0x00000004d7d45825 */ /* 0x004fcc00078e02d4 */
[----:B------:R-:W2:Y:S01]  /*2340*/  @P5 LDG.E.128 R212, desc[UR36][R212.64] ;  /* 0x00000024d4d45981 */ /* 0x000ea2000c1e1d00 */
[----:B------:R-:W-:Y:S01]  /*2350*/  @!P3 IADD3 R219, P4, R220, R218, RZ ;  /* 0x000000dadcdbb210 */ /* 0x000fe20007f9e0ff */
[----:B-----5:R-:W-:Y:S01]  /*2360*/  FADD.FTZ R8, R88, R8 ;  /* 0x0000000858087221 */ /* 0x020fe20000010000 */
[----:B------:R-:W-:Y:S01]  /*2370*/  FADD.FTZ R9, R89, R9 ;  /* 0x0000000959097221 */ /* 0x000fe20000010000 */
[----:B------:R-:W-:Y:S01]  /*2380*/  FADD.FTZ R10, R90, R10 ;  /* 0x0000000a5a0a7221 */ /* 0x000fe20000010000 */
[----:B------:R-:W-:Y:S01]  /*2390*/  @!P3 LEA.HI.X.SX32 R218, R218, R7, 0x1, P4 ;  /* 0x00000007dadab211 */ /* 0x000fe200020f0eff */
[----:B------:R-:W-:Y:S01]  /*23a0*/  FADD.FTZ R11, R91, R11 ;  /* 0x0000000b5b0b7221 */ /* 0x000fe20000010000 */
[----:B0-----:R-:W-:-:S04]  /*23b0*/  @!P3 LEA R216, P4, R219, R216, 0x2 ;  /* 0x000000d8dbd8b211 */ /* 0x001fc800078810ff */
[----:B------:R-:W-:Y:S01]  /*23c0*/  @!P3 LEA.HI.X R217, R219, R217, R218, 0x2, P4 ;  /* 0x000000d9dbd9b211 */ /* 0x000fe200020f14da */
[----:B--2---:R-:W-:Y:S01]  /*23d0*/  @P5 FMUL.FTZ R8, R8, R212 ;  /* 0x000000d408085220 */ /* 0x004fe20000410000 */
[----:B------:R-:W-:Y:S01]  /*23e0*/  @P5 FMUL.FTZ R9, R9, R213 ;  /* 0x000000d509095220 */ /* 0x000fe20000410000 */
[----:B------:R-:W-:Y:S01]  /*23f0*/  @P5 FMUL.FTZ R10, R10, R214 ;  /* 0x000000d60a0a5220 */ /* 0x000fe20000410000 */
[----:B------:R-:W-:-:S05]  /*2400*/  @P5 FMUL.FTZ R11, R11, R215 ;  /* 0x000000d70b0b5220 */ /* 0x000fca0000410000 */
[----:B------:R0:W-:Y:S02]  /*2410*/  @!P3 STG.E.128 desc[UR36][R216.64], R8 ;  /* 0x00000008d800b986 */ /* 0x0001e4000c101d24 */
.L_x_877:
[----:B------:R-:W-:Y:S05]  /*2420*/  BSYNC B1 ;  /* 0x0000000000017941 */ /* 0x000fea0003800000 */
.L_x_876:
[----:B------:R-:W-:Y:S04]  /*2430*/  BSSY B1, `(.L_x_878) ;  /* 0x000002f000017945 */ /* 0x000fe80003800000 */
[----:B------:R-:W-:Y:S05]  /*2440*/  @P2 BRA `(.L_x_879) ;  /* 0x0000000000b42947 */ /* 0x000fea0003800000 */
[----:B------:R-:W-:-:S05]  /*2450*/  IMAD.IADD R152, R224, 0x1, R3 ;  /* 0x00000001e0987824 */ /* 0x000fca00078e0203 */
[----:B0-----:R-:W-:-:S04]  /*2460*/  SHF.L.U32 R216, R152, 0x2, RZ ;  /* 0x0000000298d87819 */ /* 0x001fc800000006ff */
[----:B------:R-:W-:-:S13]  /*2470*/  ISETP.GE.AND P3, PT, R216, R27, PT ;  /* 0x0000001bd800720c */ /* 0x000fda0003f66270 */
[----:B------:R-:W2:Y:S01]  /*2480*/  @!P3 LDG.E R154, desc[UR36][R230.64] ;  /* 0x00000024e69ab981 */ /* 0x000ea2000c1e1900 */
[----:B------:R-:W0:Y:S01]  /*2490*/  @!P3 LDC.64 R152, c[0x0][0x248] ;  /* 0x00009200ff98bb82 */ /* 0x000e220000000a00 */
[----:B------:R-:W-:Y:S02]  /*24a0*/  @!P3 IMAD R214, R20, R3, RZ ;  /* 0x0000000314d6b224 */ /* 0x000fe400078e02ff */
[----:B--2---:R-:W-:-:S04]  /*24b0*/  @!P3 IMAD R154, R154, R223, RZ ;  /* 0x000000df9a9ab224 */ /* 0x004fc800078e02ff */
[----:B------:R-:W-:-:S04]  /*24c0*/  @!P3 IMAD R154, R154, 0x30, RZ ;  /* 0x000000309a9ab824 */ /* 0x000fc800078e02ff */
[----:B------:R-:W-:-:S05]  /*24d0*/  @!P3 IMAD R154, R154, R3, R216 ;  /* 0x000000039a9ab224 */ /* 0x000fca00078e02d8 */
[----:B------:R-:W-:Y:S02]  /*24e0*/  @!P3 SHF.R.S32.HI R155, RZ, 0x1f, R154 ;  /* 0x0000001fff9bb819 */ /* 0x000fe4000001149a */
        /* <DEDUP_REMOVED lines=9> */
[----:B-1----:R-:W-:Y:S05]  /*2580*/  @P1 BRA `(.L_x_879) ;  /* 0x0000000000641947 */ /* 0x002fea0003800000 */
[----:B------:R-:W-:Y:S01]  /*2590*/  LOP3.LUT P5, RZ, R25, 0x8, RZ, 0xc0, !PT ;  /* 0x0000000819ff7812 */ /* 0x000fe200078ac0ff */
[----:B------:R-:W0:-:S12]  /*25a0*/  @!P3 LDC.64 R226, c[0x0][0x248] ;  /* 0x00009200ffe2bb82 */ /* 0x000e180000000a00 */
[----:B------:R-:W2:Y:S01]  /*25b0*/  @P5 LDG.E.128 R212, desc[UR36][R228.64] ;  /* 0x00000024e4d45981 */ /* 0x000ea2000c1e1d00 */
[----:B-----5:R-:W-:Y:S01]  /*25c0*/  FADD.FTZ R225, R92, R152 ;  /* 0x000000985ce17221 */ /* 0x020fe20000010000 */
[----:B------:R-:W-:Y:S01]  /*25d0*/  @!P3 IADD3 R152, P4, R220, R216, RZ ;  /* 0x000000d8dc98b210 */ /* 0x000fe20007f9e0ff */
[----:B------:R-:W-:Y:S01]  /*25e0*/  FADD.FTZ R217, R93, R153 ;  /* 0x000000995dd97221 */ /* 0x000fe20000010000 */
[----:B------:R-:W-:Y:S01]  /*25f0*/  FADD.FTZ R218, R94, R154 ;  /* 0x0000009a5eda7221 */ /* 0x000fe20000010000 */
[----:B------:R-:W-:Y:S01]  /*2600*/  FADD.FTZ R219, R95, R155 ;  /* 0x0000009b5fdb7221 */ /* 0x000fe20000010000 */
[----:B------:R-:W-:Y:S01]  /*2610*/  @!P3 LEA.HI.X.SX32 R153, R216, R7, 0x1, P4 ;  /* 0x00000007d899b211 */ /* 0x000fe200020f0eff */
[----:B------:R-:W-:Y:S01]  /*2620*/  IMAD.MOV.U32 R216, RZ, RZ, R225 ;  /* 0x000000ffffd87224 */ /* 0x000fe200078e00e1 */
[----:B0-----:R-:W-:-:S04]  /*2630*/  @!P3 LEA R226, P4, R152, R226, 0x2 ;  /* 0x000000e298e2b211 */ /* 0x001fc800078810ff */
[----:B------:R-:W-:Y:S01]  /*2640*/  @!P3 LEA.HI.X R227, R152, R227, R153, 0x2, P4 ;  /* 0x000000e398e3b211 */ /* 0x000fe200020f1499 */
[----:B--2---:R-:W-:Y:S01]  /*2650*/  @P5 FMUL.FTZ R216, R225, R212 ;  /* 0x000000d4e1d85220 */ /* 0x004fe20000410000 */
[----:B------:R-:W-:Y:S01]  /*2660*/  @P5 FMUL.FTZ R217, R217, R213 ;  /* 0x000000d5d9d95220 */ /* 0x000fe20000410000 */
[----:B------:R-:W-:Y:S01]  /*2670*/  @P5 FMUL.FTZ R218, R218, R214 ;  /* 0x000000d6dada5220 */ /* 0x000fe20000410000 */
[----:B------:R-:W-:Y:S01]  /*2680*/  @P5 FMUL.FTZ R219, R219, R215 ;  /* 0x000000d7dbdb5220 */ /* 0x000fe20000410000 */
[----:B------:R-:W-:Y:S01]  /*2690*/  IMAD.MOV.U32 R152, RZ, RZ, R216 ;  /* 0x000000ffff987224 */ /* 0x000fe200078e00d8 */
[----:B------:R-:W-:Y:S01]  /*26a0*/  @!P3 MOV R152, R216 ;  /* 0x000000d80098b202 */ /* 0x000fe20000000f00 */
[----:B------:R-:W-:Y:S01]  /*26b0*/  IMAD.MOV.U32 R153, RZ, RZ, R217 ;  /* 0x000000ffff997224 */ /* 0x000fe200078e00d9 */
[----:B------:R-:W-:Y:S01]  /*26c0*/  MOV R154, R218 ;  /* 0x000000da009a7202 */ /* 0x000fe20000000f00 */
[----:B------:R1:W-:Y:S01]  /*26d0*/  @!P3 STG.E.128 desc[UR36][R226.64], R216 ;  /* 0x000000d8e200b986 */ /* 0x0003e2000c101d24 */
[----:B------:R-:W-:Y:S01]  /*26e0*/  IMAD.MOV.U32 R155, RZ, RZ, R219 ;  /* 0x000000ffff9b7224 */ /* 0x000fe200078e00db */
[----:B------:R-:W-:Y:S01]  /*26f0*/  @!P3 MOV R155, R219 ;  /* 0x000000db009bb202 */ /* 0x000fe20000000f00 */
[----:B------:R-:W-:-:S02]  /*2700*/  @!P3 IMAD.MOV.U32 R154, RZ, RZ, R218 ;  /* 0x000000ffff9ab224 */ /* 0x000fc400078e00da */
[----:B------:R-:W-:-:S07]  /*2710*/  @!P3 IMAD.MOV.U32 R153, RZ, RZ, R217 ;  /* 0x000000ffff99b224 */ /* 0x000fce00078e00d9 */
.L_x_879:
[----:B------:R-:W-:Y:S05]  /*2720*/  BSYNC B1 ;  /* 0x0000000000017941 */ /* 0x000fea0003800000 */
.L_x_878:
[----:B------:R-:W-:Y:S04]  /*2730*/  BSSY B1, `(.L_x_880) ;  /* 0x0000026000017945 */ /* 0x000fe80003800000 */
[----:B------:R-:W-:Y:S05]  /*2740*/  @P2 BRA `(.L_x_881) ;  /* 0x0000000000902947 */ /* 0x000fea0003800000 */
[----:B------:R-:W-:-:S04]  /*2750*/  IMAD R156, R3, 0x2, R224 ;  /* 0x00000002039c7824 */ /* 0x000fc800078e02e0 */
[----:B-1----:R-:W-:-:S05]  /*2760*/  IMAD.SHL.U32 R218, R156, 0x4, RZ ;  /* 0x000000049cda7824 */ /* 0x002fca00078e00ff */
[----:B------:R-:W-:-:S13]  /*2770*/  ISETP.GE.AND P3, PT, R218, R27, PT ;  /* 0x0000001bda00720c */ /* 0x000fda0003f66270 */
[----:B------:R-:W2:Y:S01]  /*2780*/  @!P3 LDG.E R158, desc[UR36][R230.64] ;  /* 0x00000024e69eb981 */ /* 0x000ea2000c1e1900 */
[----:B------:R-:W1:Y:S01]  /*2790*/  @!P3 LDC.64 R156, c[0x0][0x248] ;  /* 0x00009200ff9cbb82 */ /* 0x000e620000000a00 */
        /* <DEDUP_REMOVED lines=8> */
[----:B-1----:R-:W-:-:S04]  /*2820*/  @!P3 LEA R212, P1, R213, R156, 0x2 ;  /* 0x0000009cd5d4b211 */ /* 0x002fc800078210ff */
[----:B------:R-:W-:Y:S02]  /*2830*/  @!P3 LEA.HI.X R213, R213, R157, R214, 0x2, P1 ;  /* 0x0000009dd5d5b211 */ /* 0x000fe400008f14d6 */
[----:B------:R-:W-:-:S06]  /*2840*/  CS2R R156, SRZ ;  /* 0x00000000009c7805 */ /* 0x000fcc000001ff00 */
[----:B------:R2:W5:Y:S01]  /*2850*/  @!P3 LDG.E.128 R156, desc[UR36][R212.64] ;  /* 0x00000024d49cb981 */ /* 0x000562000c1e1d00 */
[----:B------:R-:W-:-:S06]  /*2860*/  UISETP.NE.AND UP0, UPT, UR5, URZ, UPT ;  /* 0x0000003f0500728c */ /* 0x000fcc000bf05270 */
[----:B------:R-:W-:-:S13]  /*2870*/  PLOP3.LUT P1, PT, PT, PT, UP0, 0x80, 0x0 ;  /* 0x000000000000781c */ /* 0x000fda0003f2f008 */
[----:B--2---:R-:W-:Y:S05]  /*2880*/  @P1 BRA `(.L_x_881) ;  /* 0x0000000000401947 */ /* 0x004fea0003800000 */
[----:B------:R-:W-:Y:S01]  /*2890*/  LOP3.LUT P5, RZ, R25, 0x8, RZ, 0xc0, !PT ;  /* 0x0000000819ff7812 */ /* 0x000fe200078ac0ff */
[----:B0-----:R-:W0:-:S12]  /*28a0*/  @!P3 LDC.64 R216, c[0x0][0x248] ;  /* 0x00009200ffd8bb82 */ /* 0x001e180000000a00 */
        /* <DEDUP_REMOVED lines=14> */
.L_x_881:
[----:B------:R-:W-:Y:S05]  /*2990*/  BSYNC B1 ;  /* 0x0000000000017941 */ /* 0x000fea0003800000 */
.L_x_880:
[----:B------:R-:W-:Y:S04]  /*29a0*/  BSSY B1, `(.L_x_882) ;  /* 0x0000027000017945 */ /* 0x000fe80003800000 */
[----:B------:R-:W-:Y:S05]  /*29b0*/  @P2 BRA `(.L_x_883) ;  /* 0x0000000000942947 */ /* 0x000fea0003800000 */
[----:B------:R-:W-:-:S05]  /*29c0*/  IMAD R160, R3, 0x3, R224 ;  /* 0x0000000303a07824 */ /* 0x000fca00078e02e0 */
[----:B-1----:R-:W-:-:S04]  /*29d0*/  SHF.L.U32 R226, R160, 0x2, RZ ;  /* 0x00000002a0e27819 */ /* 0x002fc800000006ff */
[----:B------:R-:W-:-:S13]  /*29e0*/  ISETP.GE.AND P1, PT, R226, R27, PT ;  /* 0x0000001be200720c */ /* 0x000fda0003f26270 */
[----:B------:R-:W3:Y:S01]  /*29f0*/  @!P1 LDG.E R162, desc[UR36][R230.64] ;  /* 0x00000024e6a29981 */ /* 0x000ee2000c1e1900 */
[----:B------:R-:W1:Y:S01]  /*2a00*/  @!P1 LDC.64 R160, c[0x0][0x248] ;  /* 0x00009200ffa09b82 */ /* 0x000e620000000a00 */
[----:B------:R-:W-:Y:S01]  /*2a10*/  @!P1 IMAD R214, R20, R3, RZ ;  /* 0x0000000314d69224 */ /* 0x000fe200078e02ff */
[----:B------:R-:W-:Y:S01]  /*2a20*/  UISETP.NE.AND UP0, UPT, UR5, URZ, UPT ;  /* 0x0000003f0500728c */ /* 0x000fe2000bf05270 */
[----:B---3--:R-:W-:-:S04]  /*2a30*/  @!P1 IMAD R162, R162, R223, RZ ;  /* 0x000000dfa2a29224 */ /* 0x008fc800078e02ff */
        /* <DEDUP_REMOVED lines=10> */
[----:B------:R-:W-:-:S13]  /*2ae0*/  PLOP3.LUT P1, PT, PT, PT, UP0, 0x80, 0x0 ;  /* 0x000000000000781c */ /* 0x000fda0003f2f008 */
[----:B---3--:R-:W-:Y:S05]  /*2af0*/  @P1 BRA `(.L_x_883) ;  /* 0x0000000000441947 */ /* 0x008fea0003800000 */
[----:B------:R-:W-:-:S13]  /*2b00*/  LOP3.LUT P5, RZ, R25, 0x8, RZ, 0xc0, !PT ;  /* 0x0000000819ff7812 */ /* 0x000fda00078ac0ff */
[----:B------:R-:W3:Y:S01]  /*2b10*/  @P5 LDG.E.128 R212, desc[UR36][R228.64+0x20] ;  /* 0x00002024e4d45981 */ /* 0x000ee2000c1e1d00 */
[----:B------:R-:W-:Y:S01]  /*2b20*/  ISETP.GE.AND P3, PT, R226, R27, PT ;  /* 0x0000001be200720c */ /* 0x000fe20003f66270 */
[----:B-----5:R-:W-:Y:S01]  /*2b30*/  FADD.FTZ R160, R100, R160 ;  /* 0x000000a064a07221 */ /* 0x020fe20000010000 */
[----:B------:R-:W-:Y:S01]  /*2b40*/  FADD.FTZ R161, R101, R161 ;  /* 0x000000a165a17221 */ /* 0x000fe20000010000 */
[----:B------:R-:W-:Y:S01]  /*2b50*/  FADD.FTZ R162, R102, R162 ;  /* 0x000000a266a27221 */ /* 0x000fe20000010000 */
[----:B------:R-:W-:-:S09]  /*2b60*/  FADD.FTZ R163, R103, R163 ;  /* 0x000000a367a37221 */ /* 0x000fd20000010000 */
[----:B0-2---:R-:W0:Y:S01]  /*2b70*/  @!P3 LDC.64 R216, c[0x0][0x248] ;  /* 0x00009200ffd8bb82 */ /* 0x005e220000000a00 */
[----:B------:R-:W-:-:S04]  /*2b80*/  @!P3 IADD3 R218, P4, R220, R226, RZ ;  /* 0x000000e2dcdab210 */ /* 0x000fc80007f9e0ff */
[----:B------:R-:W-:Y:S02]  /*2b90*/  @!P3 LEA.HI.X.SX32 R219, R226, R7, 0x1, P4 ;  /* 0x00000007e2dbb211 */ /* 0x000fe400020f0eff */
[----:B0-----:R-:W-:-:S04]  /*2ba0*/  @!P3 LEA R216, P4, R218, R216, 0x2 ;  /* 0x000000d8dad8b211 */ /* 0x001fc800078810ff */
[----:B------:R-:W-:Y:S01]  /*2bb0*/  @!P3 LEA.HI.X R217, R218, R217, R219, 0x2, P4 ;  /* 0x000000d9dad9b211 */ /* 0x000fe200020f14db */
[----:B---3--:R-:W-:Y:S01]  /*2bc0*/  @P5 FMUL.FTZ R160, R160, R212 ;  /* 0x000000d4a0a05220 */ /* 0x008fe20000410000 */
[----:B------:R-:W-:Y:S01]  /*2bd0*/  @P5 FMUL.FTZ R161, R161, R213 ;  /* 0x000000d5a1a15220 */ /* 0x000fe20000410000 */
[----:B------:R-:W-:Y:S01]  /*2be0*/  @P5 FMUL.FTZ R162, R162, R214 ;  /* 0x000000d6a2a25220 */ /* 0x000fe20000410000 */
[----:B------:R-:W-:-:S05]  /*2bf0*/  @P5 FMUL.FTZ R163, R163, R215 ;  /* 0x000000d7a3a35220 */ /* 0x000fca0000410000 */
[----:B------:R3:W-:Y:S02]  /*2c00*/  @!P3 STG.E.128 desc[UR36][R216.64], R160 ;  /* 0x000000a0d800b986 */ /* 0x0007e4000c101d24 */
.L_x_883:
[----:B------:R-:W-:Y:S05]  /*2c10*/  BSYNC B1 ;  /* 0x0000000000017941 */ /* 0x000fea0003800000 */
.L_x_882:
[----:B------:R-:W-:Y:S04]  /*2c20*/  BSSY B1, `(.L_x_884) ;  /* 0x0000028000017945 */ /* 0x000fe80003800000 */
[----:B------:R-:W-:Y:S05]  /*2c30*/  @P2 BRA `(.L_x_885) ;  /* 0x0000000000982947 */ /* 0x000fea0003800000 */
[----:B-1----:R-:W-:-:S04]  /*2c40*/  IMAD R218, R3, 0x4, R224 ;  /* 0x0000000403da7824 */ /* 0x002fc800078e02e0 */
[----:B------:R-:W-:-:S05]  /*2c50*/  IMAD.SHL.U32 R166, R218, 0x4, RZ ;  /* 0x00000004daa67824 */ /* 0x000fca00078e00ff */
[----:B------:R-:W-:-:S13]  /*2c60*/  ISETP.GE.AND P1, PT, R166, R27, PT ;  /* 0x0000001ba600720c */ /* 0x000fda0003f26270 */
[----:B------:R-:W4:Y:S01]  /*2c70*/  @!P1 LDG.E R212, desc[UR36][R230.64] ;  /* 0x00000024e6d49981 */ /* 0x000f22000c1e1900 */
[----:B------:R-:W1:Y:S01]  /*2c80*/  @!P1 LDC.64 R164, c[0x0][0x248] ;  /* 0x00009200ffa49b82 */ /* 0x000e620000000a00 */
[----:B------:R-:W-:Y:S01]  /*2c90*/  @!P1 IMAD R167, R20, R3, RZ ;  /* 0x0000000314a79224 */ /* 0x000fe200078e02ff */
[----:B------:R-:W-:Y:S01]  /*2ca0*/  UISETP.NE.AND UP0, UPT, UR5, URZ, UPT ;  /* 0x0000003f0500728c */ /* 0x000fe2000bf05270 */
[----:B----4-:R-:W-:-:S04]  /*2cb0*/  @!P1 IMAD R212, R212, R223, RZ ;  /* 0x000000dfd4d49224 */ /* 0x010fc800078e02ff */
        /* <DEDUP_REMOVED lines=11> */
[----:B----4-:R-:W-:Y:S05]  /*2d70*/  @P1 BRA `(.L_x_885) ;  /* 0x0000000000481947 */ /* 0x010fea0003800000 */
[----:B------:R-:W-:-:S13]  /*2d80*/  LOP3.LUT P5, RZ, R25, 0x8, RZ, 0xc0, !PT ;  /* 0x0000000819ff7812 */ /* 0x000fda00078ac0ff */
[----:B------:R-:W4:Y:S01]  /*2d90*/  @P5 LDG.E.128 R212, desc[UR36][R228.64+0x30] ;  /* 0x00003024e4d45981 */ /* 0x000f22000c1e1d00 */
[----:B------:R-:W-:Y:S01]  /*2da0*/  SHF.L.U32 R218, R218, 0x2, RZ ;  /* 0x00000002dada7819 */ /* 0x000fe200000006ff */
[----:B-----5:R-:W-:Y:S01]  /*2db0*/  FADD.FTZ R164, R104, R164 ;  /* 0x000000a468a47221 */ /* 0x020fe20000010000 */
[----:B------:R-:W-:Y:S01]  /*2dc0*/  FADD.FTZ R165, R105, R165 ;  /* 0x000000a569a57221 */ /* 0x000fe20000010000 */
[----:B------:R-:W-:Y:S01]  /*2dd0*/  FADD.FTZ R166, R106, R166 ;  /* 0x000000a66aa67221 */ /* 0x000fe20000010000 */
[----:B------:R-:W-:Y:S01]  /*2de0*/  ISETP.GE.AND P3, PT, R218, R27, PT ;  /* 0x0000001bda00720c */ /* 0x000fe20003f66270 */
[----:B------:R-:W-:-:S12]  /*2df0*/  FADD.FTZ R167, R107, R167 ;  /* 0x000000a76ba77221 */ /* 0x000fd80000010000 */
[----:B0-23--:R-:W0:Y:S01]  /*2e00*/  @!P3 LDC.64 R216, c[0x0][0x248] ;  /* 0x00009200ffd8bb82 */ /* 0x00de220000000a00 */
[----:B------:R-:W-:-:S04]  /*2e10*/  @!P3 IADD3 R219, P4, R220, R218, RZ ;  /* 0x000000dadcdbb210 */ /* 0x000fc80007f9e0ff */
[----:B------:R-:W-:Y:S02]  /*2e20*/  @!P3 LEA.HI.X.SX32 R218, R218, R7, 0x1, P4 ;  /* 0x00000007dadab211 */ /* 0x000fe400020f0eff */
[----:B0-----:R-:W-:-:S04]  /*2e30*/  @!P3 LEA R216, P4, R219, R216, 0x2 ;  /* 0x000000d8dbd8b211 */ /* 0x001fc800078810ff */
[----:B------:R-:W-:Y:S01]  /*2e40*/  @!P3 LEA.HI.X R217, R219, R217, R218, 0x2, P4 ;  /* 0x000000d9dbd9b211 */ /* 0x000fe200020f14da */
[----:B----4-:R-:W-:Y:S01]  /*2e50*/  @P5 FMUL.FTZ R164, R164, R212 ;  /* 0x000000d4a4a45220 */ /* 0x010fe20000410000 */
[----:B------:R-:W-:Y:S01]  /*2e60*/  @P5 FMUL.FTZ R165, R165, R213 ;  /* 0x000000d5a5a55220 */ /* 0x000fe20000410000 */
[----:B------:R-:W-:Y:S01]  /*2e70*/  @P5 FMUL.FTZ R166, R166, R214 ;  /* 0x000000d6a6a65220 */ /* 0x000fe20000410000 */
[----:B------:R-:W-:-:S05]  /*2e80*/  @P5 FMUL.FTZ R167, R167, R215 ;  /* 0x000000d7a7a75220 */ /* 0x000fca0000410000 */
[----:B------:R4:W-:Y:S02]  /*2e90*/  @!P3 STG.E.128 desc[UR36][R216.64], R164 ;  /* 0x000000a4d800b986 */ /* 0x0009e4000c101d24 */
.L_x_885:
[----:B------:R-:W-:Y:S05]  /*2ea0*/  BSYNC B1 ;  /* 0x0000000000017941 */ /* 0x000fea0003800000 */
.L_x_884:
[----:B------:R-:W-:Y:S04]  /*2eb0*/  BSSY B1, `(.L_x_886) ;  /* 0x0000027000017945 */ /* 0x000fe80003800000 */
[----:B------:R-:W-:Y:S05]  /*2ec0*/  @P2 BRA `(.L_x_887) ;  /* 0x0000000000942947 */ /* 0x000fea0003800000 */
[----:B------:R-:W-:-:S04]  /*2ed0*/  IMAD R168, R3, 0x5, R224 ;  /* 0x0000000503a87824 */ /* 0x000fc800078e02e0 */
[----:B-1----:R-:W-:-:S05]  /*2ee0*/  IMAD.SHL.U32 R226, R168, 0x4, RZ ;  /* 0x00000004a8e27824 */ /* 0x002fca00078e00ff */
[----:B------:R-:W-:-:S13]  /*2ef0*/  ISETP.GE.AND P1, PT, R226, R27, PT ;  /* 0x0000001be200720c */ /* 0x000fda0003f26270 */
[----:B------:R-:W2:Y:S01]  /*2f00*/  @!P1 LDG.E R170, desc[UR36][R230.64] ;  /* 0x00000024e6aa9981 */ /* 0x000ea2000c1e1900 */
[----:B------:R-:W1:Y:S01]  /*2f10*/  @!P1 LDC.64 R168, c[0x0][0x248] ;  /* 0x00009200ffa89b82 */ /* 0x000e620000000a00 */
[----:B------:R-:W-:Y:S01]  /*2f20*/  @!P1 IMAD R214, R20, R3, RZ ;  /* 0x0000000314d69224 */ /* 0x000fe200078e02ff */
[----:B------:R-:W-:Y:S01]  /*2f30*/  UISETP.NE.AND UP0, UPT, UR5, URZ, UPT ;  /* 0x0000003f0500728c */ /* 0x000fe2000bf05270 */
        /* <DEDUP_REMOVED lines=12> */
[----:B-1----:R-:W-:Y:S05]  /*3000*/  @P1 BRA `(.L_x_887) ;  /* 0x0000000000441947 */ /* 0x002fea0003800000 */
[----:B------:R-:W-:-:S13]  /*3010*/  LOP3.LUT P5, RZ, R25, 0x8, RZ, 0xc0, !PT ;  /* 0x0000000819ff7812 */ /* 0x000fda00078ac0ff */
[----:B------:R-:W2:Y:S01]  /*3020*/  @P5 LDG.E.128 R212, desc[UR36][R228.64+0x40] ;  /* 0x00004024e4d45981 */ /* 0x000ea2000c1e1d00 */
[----:B------:R-:W-:Y:S01]  /*3030*/  ISETP.GE.AND P3, PT, R226, R27, PT ;  /* 0x0000001be200720c */ /* 0x000fe20003f66270 */
[----:B-----5:R-:W-:Y:S01]  /*3040*/  FADD.FTZ R168, R108, R168 ;  /* 0x000000a86ca87221 */ /* 0x020fe20000010000 */
[----:B------:R-:W-:Y:S01]  /*3050*/  FADD.FTZ R169, R109, R169 ;  /* 0x000000a96da97221 */ /* 0x000fe20000010000 */
[----:B------:R-:W-:Y:S01]  /*3060*/  FADD.FTZ R170, R110, R170 ;  /* 0x000000aa6eaa7221 */ /* 0x000fe20000010000 */
[----:B------:R-:W-:-:S09]  /*3070*/  FADD.FTZ R171, R111, R171 ;  /* 0x000000ab6fab7221 */ /* 0x000fd20000010000 */
[----:B0--34-:R-:W0:Y:S01]  /*3080*/  @!P3 LDC.64 R216, c[0x0][0x248] ;  /* 0x00009200ffd8bb82 */ /* 0x019e220000000a00 */
[----:B------:R-:W-:-:S04]  /*3090*/  @!P3 IADD3 R218, P4, R220, R226, RZ ;  /* 0x000000e2dcdab210 */ /* 0x000fc80007f9e0ff */
[----:B------:R-:W-:Y:S02]  /*30a0*/  @!P3 LEA.HI.X.SX32 R219, R226, R7, 0x1, P4 ;  /* 0x00000007e2dbb211 */ /* 0x000fe400020f0eff */
[----:B0-----:R-:W-:-:S04]  /*30b0*/  @!P3 LEA R216, P4, R218, R216, 0x2 ;  /* 0x000000d8dad8b211 */ /* 0x001fc800078810ff */
[----:B------:R-:W-:Y:S01]  /*30c0*/  @!P3 LEA.HI.X R217, R218, R217, R219, 0x2, P4 ;  /* 0x000000d9dad9b211 */ /* 0x000fe200020f14db */
[----:B--2---:R-:W-:Y:S01]  /*30d0*/  @P5 FMUL.FTZ R168, R168, R212 ;  /* 0x000000d4a8a85220 */ /* 0x004fe20000410000 */
[----:B------:R-:W-:Y:S01]  /*30e0*/  @P5 FMUL.FTZ R169, R169, R213 ;  /* 0x000000d5a9a95220 */ /* 0x000fe20000410000 */
[----:B------:R-:W-:Y:S01]  /*30f0*/  @P5 FMUL.FTZ R170, R170, R214 ;  /* 0x000000d6aaaa5220 */ /* 0x000fe20000410000 */
[----:B------:R-:W-:-:S05]  /*3100*/  @P5 FMUL.FTZ R171, R171, R215 ;  /* 0x000000d7abab5220 */ /* 0x000fca0000410000 */
[----:B------:R0:W-:Y:S02]  /*3110*/  @!P3 STG.E.128 desc[UR36][R216.64], R168 ;  /* 0x000000a8d800b986 */ /* 0x0001e4000c101d24 */
.L_x_887:
[----:B------:R-:W-:Y:S05]  /*3120*/  BSYNC B1 ;  /* 0x0000000000017941 */ /* 0x000fea0003800000 */
.L_x_886:
        /* <DEDUP_REMOVED lines=39> */
.L_x_889:
[----:B------:R-:W-:Y:S05]  /*33a0*/  BSYNC B1 ;  /* 0x0000000000017941 */ /* 0x000fea0003800000 */
.L_x_888:
[----:B------:R-:W-:Y:S04]  /*33b0*/  BSSY B1, `(.L_x_890) ;  /* 0x0000027000017945 */ /* 0x000fe80003800000 */
[----:B------:R-:W-:Y:S05]  /*33c0*/  @P2 BRA `(.L_x_891) ;  /* 0x0000000000942947 */ /* 0x000fea0003800000 */
[----:B------:R-:W-:-:S05]  /*33d0*/  IMAD R176, R3, 0x7, R224 ;  /* 0x0000000703b07824 */ /* 0x000fca00078e02e0 */
[----:B-1----:R-:W-:-:S04]  /*33e0*/  SHF.L.U32 R226, R176, 0x2, RZ ;  /* 0x00000002b0e27819 */ /* 0x002fc800000006ff */
        /* <DEDUP_REMOVED lines=35> */
.L_x_891:
[----:B------:R-:W-:Y:S05]  /*3620*/  BSYNC B1 ;  /* 0x0000000000017941 */ /* 0x000fea0003800000 */
.L_x_890:
[----:B------:R-:W-:Y:S04]  /*3630*/  BSSY B1, `(.L_x_892) ;  /* 0x0000028000017945 */ /* 0x000fe80003800000 */
[----:B------:R-:W-:Y:S05]  /*3640*/  @P2 BRA `(.L_x_893) ;  /* 0x0000000000982947 */ /* 0x000fea0003800000 */
[----:B-1----:R-:W-:-:S04]  /*3650*/  IMAD R218, R3, 0x8, R224 ;  /* 0x0000000803da7824 */ /* 0x002fc800078e02e0 */
[----:B------:R-:W-:-:S05]  /*3660*/  IMAD.SHL.U32 R182, R218, 0x4, RZ ;  /* 0x00000004dab67824 */ /* 0x000fca00078e00ff */
        /* <DEDUP_REMOVED lines=20> */
[----:B------:R-:W-:Y:S01]  /*37b0*/  SHF.L.U32 R218, R218, 0x2, RZ ;  /* 0x00000002dada7819 */ /* 0x000fe200000006ff */
[----:B-----5:R-:W-:Y:S01]  /*37c0*/  FADD.FTZ R180, R120, R180 ;  /* 0x000000b478b47221 */ /* 0x020fe20000010000 */
[----:B------:R-:W-:Y:S01]  /*37d0*/  FADD.FTZ R181, R121, R181 ;  /* 0x000000b579b57221 */ /* 0x000fe20000010000 */
[----:B------:R-:W-:Y:S01]  /*37e0*/  FADD.FTZ R182, R122, R182 ;  /* 0x000000b67ab67221 */ /* 0x000fe20000010000 */
[----:B------:R-:W-:Y:S01]  /*37f0*/  ISETP.GE.AND P3, PT, R218, R27, PT ;  /* 0x0000001bda00720c */ /* 0x000fe20003f66270 */
[----:B------:R-:W-:-:S12]  /*3800*/  FADD.FTZ R183, R123, R183 ;  /* 0x000000b77bb77221 */ /* 0x000fd80000010000 */
        /* <DEDUP_REMOVED lines=10> */
.L_x_893:
[----:B------:R-:W-:Y:S05]  /*38b0*/  BSYNC B1 ;  /* 0x0000000000017941 */ /* 0x000fea0003800000 */
.L_x_892:
        /* <DEDUP_REMOVED lines=39> */
.L_x_895:
[----:B------:R-:W-:Y:S05]  /*3b30*/  BSYNC B1 ;  /* 0x0000000000017941 */ /* 0x000fea0003800000 */
.L_x_894:
        /* <DEDUP_REMOVED lines=39> */
.L_x_897:
[----:B------:R-:W-:Y:S05]  /*3db0*/  BSYNC B1 ;  /* 0x0000000000017941 */ /* 0x000fea0003800000 */
.L_x_896:
        /* <DEDUP_REMOVED lines=39> */
.L_x_899:
[----:B------:R-:W-:Y:S05]  /*4030*/  BSYNC B1 ;  /* 0x0000000000017941 */ /* 0x000fea0003800000 */
.L_x_898:
        /* <DEDUP_REMOVED lines=39> */
.L_x_901:
[----:B------:R-:W-:Y:S05]  /*42b0*/  BSYNC B1 ;  /* 0x0000000000017941 */ /* 0x000fea0003800000 */
.L_x_900:
        /* <DEDUP_REMOVED lines=39> */
.L_x_903:
[----:B------:R-:W-:Y:S05]  /*4530*/  BSYNC B1 ;  /* 0x0000000000017941 */ /* 0x000fea0003800000 */
.L_x_902:
        /* <DEDUP_REMOVED lines=39> */
.L_x_905:
[----:B------:R-:W-:Y:S05]  /*47b0*/  BSYNC B1 ;  /* 0x0000000000017941 */ /* 0x000fea0003800000 */
.L_x_904:
[----:B------:R-:W-:Y:S04]  /*47c0*/  BSSY B1, `(.L_x_906) ;  /* 0x0000027000017945 */ /* 0x000fe80003800000 */
[----:B------:R-:W-:Y:S05]  /*47d0*/  @P2 BRA `(.L_x_907) ;  /* 0x0000000000942947 */ /* 0x000fea0003800000 */
[----:B------:R-:W-:-:S04]  /*47e0*/  IMAD R224, R3, 0xf, R224 ;  /* 0x0000000f03e07824 */ /* 0x000fc800078e02e0 */
        /* <DEDUP_REMOVED lines=26> */
[----:B------:R-:W1:Y:S01]  /*4990*/  @!P3 LDC.64 R226, c[0x0][0x248] ;  /* 0x00009200ffe2bb82 */ /* 0x000e620000000a00 */
[----:B0--34-:R-:W-:-:S04]  /*49a0*/  @!P3 IADD3 R217, P4, R220, R224, RZ ;  /* 0x000000e0dcd9b210 */ /* 0x019fc80007f9e0ff */
[----:B------:R-:W-:Y:S02]  /*49b0*/  @!P3 LEA.HI.X.SX32 R218, R224, R7, 0x1, P4 ;  /* 0x00000007e0dab211 */ /* 0x000fe400020f0eff */
[----:B-1----:R-:W-:-:S04]  /*49c0*/  @!P3 LEA R216, P4, R217, R226, 0x2 ;  /* 0x000000e2d9d8b211 */ /* 0x002fc800078810ff */
[----:B------:R-:W-:Y:S01]  /*49d0*/  @!P3 LEA.HI.X R217, R217, R227, R218, 0x2, P4 ;  /* 0x000000e3d9d9b211 */ /* 0x000fe200020f14da */
[----:B--2---:R-:W-:Y:S01]  /*49e0*/  @P5 FMUL.FTZ R208, R208, R212 ;  /* 0x000000d4d0d05220 */ /* 0x004fe20000410000 */
[----:B------:R-:W-:Y:S01]  /*49f0*/  @P5 FMUL.FTZ R209, R209, R213 ;  /* 0x000000d5d1d15220 */ /* 0x000fe20000410000 */
[----:B------:R-:W-:Y:S01]  /*4a00*/  @P5 FMUL.FTZ R210, R210, R214 ;  /* 0x000000d6d2d25220 */ /* 0x000fe20000410000 */
[----:B------:R-:W-:-:S05]  /*4a10*/  @P5 FMUL.FTZ R211, R211, R215 ;  /* 0x000000d7d3d35220 */ /* 0x000fca0000410000 */
[----:B------:R0:W-:Y:S02]  /*4a20*/  @!P3 STG.E.128 desc[UR36][R216.64], R208 ;  /* 0x000000d0d800b986 */ /* 0x0001e4000c101d24 */
.L_x_907:
[----:B------:R-:W-:Y:S05]  /*4a30*/  BSYNC B1 ;  /* 0x0000000000017941 */ /* 0x000fea0003800000 */
.L_x_906:
[----:B------:R-:W-:Y:S04]  /*4a40*/  BSSY B1, `(.L_x_908) ;  /* 0x0000060000017945 */ /* 0x000fe80003800000 */
[----:B------:R-:W-:Y:S05]  /*4a50*/  @P2 BRA `(.L_x_909) ;  /* 0x0000000400782947 */ /* 0x000fea0003800000 */
[----:B------:R-:W2:Y:S01]  /*4a60*/  LDC.64 R212, c[0x0][0x2d8] ;  /* 0x0000b600ffd47b82 */ /* 0x000ea20000000a00 */
[----:B------:R-:W-:-:S04]  /*4a70*/  ISETP.NE.U32.AND P2, PT, RZ, UR12, PT ;  /* 0x0000000cff007c0c */ /* 0x000fc8000bf45070 */
[----:B------:R-:W-:-:S13]  /*4a80*/  ISETP.NE.AND.EX P3, PT, RZ, UR13, PT, P2 ;  /* 0x0000000dff007c0c */ /* 0x000fda000bf65320 */
[----:B-1----:R-:W1:Y:S01]  /*4a90*/  @P3 LDC R218, c[0x0][0x2d0] ;  /* 0x0000b400ffda3b82 */ /* 0x002e620000000800 */
[----:B--2---:R-:W-:-:S07]  /*4aa0*/  ISETP.NE.U32.AND P2, PT, R212, RZ, PT ;  /* 0x000000ffd400720c */ /* 0x004fce0003f45070 */
[----:B------:R-:W2:Y:S01]  /*4ab0*/  @P3 LDC.64 R214, c[0x0][0x2c8] ;  /* 0x0000b200ffd63b82 */ /* 0x000ea20000000a00 */
[----:B------:R-:W-:-:S13]  /*4ac0*/  ISETP.NE.AND.EX P2, PT, R213, RZ, PT, P2 ;  /* 0x000000ffd500720c */ /* 0x000fda0003f45320 */
[----:B0--34-:R-:W0:Y:S01]  /*4ad0*/  @P2 LDC.64 R216, c[0x0][0x2d8] ;  /* 0x0000b600ffd82b82 */ /* 0x019e220000000a00 */
[----:B-1----:R-:W-:-:S04]  /*4ae0*/  @P3 IMAD R212, R19, R218, R17 ;  /* 0x000000da13d43224 */ /* 0x002fc800078e0211 */
[----:B------:R-:W-:-:S04]  /*4af0*/  @P3 VIADD R213, R212, 0xffffffff ;  /* 0xffffffffd4d53836 */ /* 0x000fc80000000000 */
[----:B------:R-:W-:-:S04]  /*4b00*/  @P3 IMAD R213, R213, R218, R26 ;  /* 0x000000dad5d53224 */ /* 0x000fc800078e021a */
[----:B--2---:R-:W-:-:S05]  /*4b10*/  @P3 IMAD.WIDE R214, R213, 0x4, R214 ;  /* 0x00000004d5d63825 */ /* 0x004fca00078e02d6 */
[----:B------:R1:W2:Y:S01]  /*4b20*/  @P3 LDG.E R212, desc[UR36][R214.64] ;  /* 0x00000024d6d43981 */ /* 0x0002a2000c1e1900 */
[----:B0-----:R-:W-:-:S05]  /*4b30*/  @P2 IMAD.WIDE R216, R19, 0x4, R216 ;  /* 0x0000000413d82825 */ /* 0x001fca00078e02d8 */
[----:B------:R0:W3:Y:S01]  /*4b40*/  @P2 LDG.E R213, desc[UR36][R216.64] ;  /* 0x00000024d8d52981 */ /* 0x0000e2000c1e1900 */
[----:B-----5:R-:W-:Y:S01]  /*4b50*/  FMUL.FTZ R218, R29, R153 ;  /* 0x000000991dda7220 */ /* 0x020fe20000410000 */
[----:B------:R-:W-:Y:S01]  /*4b60*/  FMUL.FTZ R219, R28, R152 ;  /* 0x000000981cdb7220 */ /* 0x000fe20000410000 */
[----:B------:R-:W-:Y:S02]  /*4b70*/  FMUL.FTZ R223, R30, R154 ;  /* 0x0000009a1edf7220 */ /* 0x000fe40000410000 */
[----:B------:R-:W-:Y:S01]  /*4b80*/  FFMA.FTZ R218, R13, R9, R218 ;  /* 0x000000090dda7223 */ /* 0x000fe200000100da */
[----:B------:R-:W-:Y:S01]  /*4b90*/  FFMA.FTZ R219, R12, R8, R219 ;  /* 0x000000080cdb7223 */ /* 0x000fe200000100db */
[----:B------:R-:W-:Y:S02]  /*4ba0*/  FFMA.FTZ R223, R14, R10, R223 ;  /* 0x0000000a0edf7223 */ /* 0x000fe400000100df */
[----:B------:R-:W-:Y:S01]  /*4bb0*/  FFMA.FTZ R224, R33, R157, R218 ;  /* 0x0000009d21e07223 */ /* 0x000fe200000100da */
[----:B------:R-:W-:Y:S01]  /*4bc0*/  FFMA.FTZ R219, R32, R156, R219 ;  /* 0x0000009c20db7223 */ /* 0x000fe200000100db */
[----:B------:R-:W-:Y:S01]  /*4bd0*/  FMUL.FTZ R218, R31, R155 ;  /* 0x0000009b1fda7220 */ /* 0x000fe20000410000 */
[----:B------:R-:W-:Y:S01]  /*4be0*/  FFMA.FTZ R223, R34, R158, R223 ;  /* 0x0000009e22df7223 */ /* 0x000fe200000100df */
        /* <DEDUP_REMOVED lines=51> */
[----:B------:R-:W-:-:S02]  /*4f20*/  FFMA.FTZ R223, R86, R210, R223 ;  /* 0x000000d256df7223 */ /* 0x000fc400000100df */
[----:B------:R-:W-:Y:S01]  /*4f30*/  FADD.FTZ R224, R219, R224 ;  /* 0x000000e0dbe07221 */ /* 0x000fe20000010000 */
[----:B------:R-:W-:Y:S01]  /*4f40*/  FFMA.FTZ R218, R83, R207, R218 ;  /* 0x000000cf53da7223 */ /* 0x000fe200000100da */
[C---:B------:R-:W-:Y:S02]  /*4f50*/  @P2 ISETP.GE.AND P4, PT, R26.reuse, R21, PT ;  /* 0x000000151a00220c */ /* 0x040fe40003f86270 */
[----:B------:R-:W-:Y:S01]  /*4f60*/  FADD.FTZ R223, R223, R224 ;  /* 0x000000e0dfdf7221 */ /* 0x000fe20000010000 */
[----:B------:R-:W-:Y:S01]  /*4f70*/  FFMA.FTZ R218, R87, R211, R218 ;  /* 0x000000d357da7223 */ /* 0x000fe200000100da */
[----:B-1----:R-:W-:Y:S02]  /*4f80*/  @P2 IADD3 R215, R26, 0x1, -R17 ;  /* 0x000000011ad72810 */ /* 0x002fe40007ffe811 */
[----:B------:R-:W-:Y:S01]  /*4f90*/  @P2 SEL R214, R23, RZ, !P4 ;  /* 0x000000ff17d62207 */ /* 0x000fe20006000000 */
[----:B------:R-:W-:-:S03]  /*4fa0*/  FADD.FTZ R218, R218, R223 ;  /* 0x000000dfdada7221 */ /* 0x000fc60000010000 */
[----:B------:R-:W-:Y:S01]  /*4fb0*/  @P2 IADD3 R214, R214, R215, RZ ;  /* 0x000000d7d6d62210 */ /* 0x000fe20007ffe0ff */
[----:B------:R-:W-:Y:S01]  /*4fc0*/  FMUL.FTZ R215, R218, UR10 ;  /* 0x0000000adad77c20 */ /* 0x000fe20008410000 */
[----:B0-----:R-:W-:Y:S02]  /*4fd0*/  IMAD.IADD R217, R26, 0x1, -R5 ;  /* 0x000000011ad97824 */ /* 0x001fe400078e0a05 */
[----:B------:R-:W-:Y:S01]  /*4fe0*/  @P2 I2FP.F32.S32 R214, R214 ;  /* 0x000000d600d62245 */ /* 0x000fe20000201400 */
[----:B--2---:R-:W-:Y:S01]  /*4ff0*/  @P3 FADD.FTZ R215, R215, R212 ;  /* 0x000000d4d7d73221 */ /* 0x004fe20000010000 */
[----:B------:R-:W-:-:S03]  /*5000*/  IMAD R212, R217, 0x4, R6 ;  /* 0x00000004d9d47824 */ /* 0x000fc600078e0206 */
[----:B---3--:R-:W-:-:S05]  /*5010*/  @P2 FFMA.FTZ R215, R214, R213, R215 ;  /* 0x000000d5d6d72223 */ /* 0x008fca00000100d7 */
[----:B------:R0:W-:Y:S01]  /*5020*/  STS [R212], R215 ;  /* 0x000000d7d4007388 */ /* 0x0001e20000000800 */
[----:B------:R-:W-:-:S07]  /*5030*/  @!P0 FMNMX.FTZ R222, R222, R215, !PT ;  /* 0x000000d7dede8209 */ /* 0x000fce0007810000 */
.L_x_909:
[----:B------:R-:W-:Y:S05]  /*5040*/  BSYNC B1 ;  /* 0x0000000000017941 */ /* 0x000fea0003800000 */
.L_x_908:
[----:B------:R-:W-:-:S04]  /*5050*/  IADD3 R26, R26, 0x100, RZ ;  /* 0x000001001a1a7810 */ /* 0x000fc80007ffe0ff */
[----:B------:R-:W-:-:S13]  /*5060*/  ISETP.GE.AND P0, PT, R26, R221, PT ;  /* 0x000000dd1a00720c */ /* 0x000fda0003f06270 */
[----:B------:R-:W-:Y:S05]  /*5070*/  @!P0 BRA `(.L_x_910) ;  /* 0xffffffcc00ac8947 */ /* 0x000fea000383ffff */
.L_x_875:
[----:B------:R-:W-:Y:S05]  /*5080*/  BSYNC B0 ;  /* 0x0000000000007941 */ /* 0x000fea0003800000 */
.L_x_874:
[----:B------:R-:W2:Y:S01]  /*5090*/  SHFL.BFLY PT, R7, R222, 0x10, 0x1f ;  /* 0x0e001f00de077f89 */ /* 0x000ea200000e0000 */
[----:B------:R-:W-:Y:S01]  /*50a0*/  BSSY B0, `(.L_x_911) ;  /* 0x0000098000007945 */ /* 0x000fe20003800000 */
[----:B01----:R-:W0:Y:S01]  /*50b0*/  S2R R4, SR_TID.X ;  /* 0x0000000000047919 */ /* 0x003e220000002100 */
[----:B--2---:R-:W-:-:S05]  /*50c0*/  FMNMX.FTZ R7, R7, R222, !PT ;  /* 0x000000de07077209 */ /* 0x004fca0007810000 */
[----:B------:R-:W1:Y:S01]  /*50d0*/  SHFL.BFLY PT, R0, R7, 0x8, 0x1f ;  /* 0x0d001f0007007f89 */ /* 0x000e6200000e0000 */
[----:B0-----:R-:W-:-:S04]  /*50e0*/  SHF.R.S32.HI R13, RZ, 0x1f, R4 ;  /* 0x0000001fff0d7819 */ /* 0x001fc80000011404 */
[----:B-----5:R-:W-:-:S04]  /*50f0*/  LEA.HI R10, R13, R4, RZ, 0x5 ;  /* 0x000000040d0a7211 */ /* 0x020fc800078f28ff */
[----:B------:R-:W-:-:S05]  /*5100*/  LOP3.LUT R11, R10, 0xffffffe0, RZ, 0xc0, !PT ;  /* 0xffffffe00a0b7812 */ /* 0x000fca00078ec0ff */
[----:B------:R-:W-:Y:S01]  /*5110*/  IMAD.IADD R11, R4, 0x1, -R11 ;  /* 0x00000001040b7824 */ /* 0x000fe200078e0a0b */
[----:B-1----:R-:W-:-:S04]  /*5120*/  FMNMX.FTZ R0, R7, R0, !PT ;  /* 0x0000000007007209 */ /* 0x002fc80007810000 */
[C---:B------:R-:W-:Y:S02]  /*5130*/  ISETP.NE.AND P0, PT, R11.reuse, RZ, PT ;  /* 0x000000ff0b00720c */ /* 0x040fe40003f05270 */
[----:B------:R-:W-:Y:S01]  /*5140*/  ISETP.GT.AND P2, PT, R11, 0x7, PT ;  /* 0x000000070b00780c */ /* 0x000fe20003f44270 */
[----:B------:R-:W0:Y:S10]  /*5150*/  SHFL.BFLY PT, R9, R0, 0x4, 0x1f ;  /* 0x0c801f0000097f89 */ /* 0x000e3400000e0000 */
[----:B------:R-:W1:Y:S01]  /*5160*/  @!P0 S2R R15, SR_CgaCtaId ;  /* 0x00000000000f8919 */ /* 0x000e620000008800 */
[----:B------:R-:W-:-:S02]  /*5170*/  @!P0 SHF.R.S32.HI R10, RZ, 0x5, R10 ;  /* 0x00000005ff0a8819 */ /* 0x000fc4000001140a */
[----:B------:R-:W-:Y:S01]  /*5180*/  @!P2 MOV R12, 0x400 ;  /* 0x00000400000ca802 */ /* 0x000fe20000000f00 */
[----:B------:R-:W2:Y:S01]  /*5190*/  @!P2 S2R R19, SR_CgaCtaId ;  /* 0x000000000013a919 */ /* 0x000ea20000008800 */
[----:B0-----:R-:W-:Y:S02]  /*51a0*/  FMNMX.FTZ R9, R0, R9, !PT ;  /* 0x0000000900097209 */ /* 0x001fe40007810000 */
[----:B------:R-:W-:-:S03]  /*51b0*/  @!P0 MOV R0, 0x400 ;  /* 0x0000040000008802 */ /* 0x000fc60000000f00 */
[----:B------:R-:W0:Y:S01]  /*51c0*/  SHFL.BFLY PT, R8, R9, 0x2, 0x1f ;  /* 0x0c401f0009087f89 */ /* 0x000e2200000e0000 */
[----:B-1----:R-:W-:Y:S01]  /*51d0*/  @!P0 LEA R15, R15, R0, 0x18 ;  /* 0x000000000f0f8211 */ /* 0x002fe200078ec0ff */
[----:B------:R-:W-:Y:S01]  /*51e0*/  IMAD.MOV.U32 R0, RZ, RZ, -0x800001 ;  /* 0xff7fffffff007424 */ /* 0x000fe200078e00ff */
[----:B--2---:R-:W-:-:S03]  /*51f0*/  @!P2 LEA R12, R19, R12, 0x18 ;  /* 0x0000000c130ca211 */ /* 0x004fc600078ec0ff */
[----:B------:R-:W-:Y:S01]  /*5200*/  @!P0 IMAD R10, R10, 0x4, R15 ;  /* 0x000000040a0a8824 */ /* 0x000fe200078e020f */
[----:B------:R-:W-:Y:S01]  /*5210*/  @!P2 LEA R11, R11, R12, 0x2 ;  /* 0x0000000c0b0ba211 */ /* 0x000fe200078e10ff */
[----:B------:R-:W-:Y:S01]  /*5220*/  IMAD.IADD R12, R4, 0x1, R5 ;  /* 0x00000001040c7824 */ /* 0x000fe200078e0205 */
[----:B0-----:R-:W-:-:S05]  /*5230*/  FMNMX.FTZ R8, R9, R8, !PT ;  /* 0x0000000809087209 */ /* 0x001fca0007810000 */
[----:B------:R-:W0:Y:S02]  /*5240*/  SHFL.BFLY PT, R7, R8, 0x1, 0x1f ;  /* 0x0c201f0008077f89 */ /* 0x000e2400000e0000 */
[----:B0-----:R-:W-:-:S05]  /*5250*/  FMNMX.FTZ R15, R8, R7, !PT ;  /* 0x00000007080f7209 */ /* 0x001fca0007810000 */
[----:B------:R0:W-:Y:S01]  /*5260*/  @!P0 STS [R10], R15 ;  /* 0x0000000f0a008388 */ /* 0x0001e20000000800 */
[----:B------:R-:W-:Y:S01]  /*5270*/  BAR.SYNC.DEFER_BLOCKING 0x0 ;  /* 0x0000000000007b1d */ /* 0x000fe20000010000 */
[----:B0-----:R-:W-:-:S05]  /*5280*/  HFMA2.MMA R10, -RZ, RZ, 0, 0 ;  /* 0x00000000ff0a7435 */ /* 0x001fca00000001ff */
[----:B------:R-:W0:Y:S01]  /*5290*/  @!P2 LDS R0, [R11] ;  /* 0x000000000b00a984 */ /* 0x000e220000000800 */
[----:B------:R-:W-:-:S03]  /*52a0*/  ISETP.GE.AND P2, PT, R12, R17, PT ;  /* 0x000000110c00720c */ /* 0x000fc60003f46270 */
[----:B0-----:R-:W0:Y:S02]  /*52b0*/  SHFL.BFLY PT, R7, R0, 0x4, 0x1f ;  /* 0x0c801f0000077f89 */ /* 0x001e2400000e0000 */
        /* <DEDUP_REMOVED lines=9> */
[----:B------:R-:W-:Y:S02]  /*5350*/  IMAD.MOV.U32 R10, RZ, RZ, RZ ;  /* 0x000000ffff0a7224 */ /* 0x000fe400078e00ff */
[----:B------:R-:W-:-:S04]  /*5360*/  IADD3 R0, -R4, R17, R0 ;  /* 0x0000001104007210 */ /* 0x000fc80007ffe100 */
[----:B------:R-:W-:-:S04]  /*5370*/  LEA.HI R7, R0, 0x1, RZ, 0x18 ;  /* 0x0000000100077811 */ /* 0x000fc800078fc0ff */
[----:B------:R-:W-:-:S13]  /*5380*/  LOP3.LUT P0, R7, R7, 0x3, RZ, 0xc0, !PT ;  /* 0x0000000307077812 */ /* 0x000fda000780c0ff */
[----:B------:R-:W-:Y:S05]  /*5390*/  @!P0 BRA `(.L_x_914) ;  /* 0x00000000007c8947 */ /* 0x000fea0003800000 */
[----:B0-----:R-:W-:Y:S01]  /*53a0*/  IMAD R9, R2, R3, RZ ;  /* 0x0000000302097224 */ /* 0x001fe200078e02ff */
[----:B------:R-:W-:Y:S01]  /*53b0*/  ULDC.64 UR4, c[0x0][0x2b0] ;  /* 0x0000ac0000047ab9 */ /* 0x000fe20000000a00 */
[--C-:B------:R-:W-:Y:S02]  /*53c0*/  SHF.R.S32.HI R3, RZ, 0x1f, R12.reuse ;  /* 0x0000001fff037819 */ /* 0x100fe4000001140c */
[----:B------:R-:W-:Y:S02]  /*53d0*/  ISETP.NE.U32.AND P0, PT, RZ, UR4, PT ;  /* 0x00000004ff007c0c */ /* 0x000fe4000bf05070 */
[----:B------:R-:W-:Y:S02]  /*53e0*/  SHF.R.S32.HI R8, RZ, 0x1f, R9 ;  /* 0x0000001fff087819 */ /* 0x000fe40000011409 */
[----:B------:R-:W-:Y:S02]  /*53f0*/  IADD3 R14, P3, P4, R9, UR4, R12 ;  /* 0x00000004090e7c10 */ /* 0x000fe4000fc7e00c */
[----:B------:R-:W-:-:S02]  /*5400*/  ISETP.NE.AND.EX P0, PT, RZ, UR5, PT, P0 ;  /* 0x00000005ff007c0c */ /* 0x000fc4000bf05300 */
[----:B------:R-:W-:Y:S01]  /*5410*/  IADD3.X R9, R8, UR5, R3, P3, P4 ;  /* 0x0000000508097c10 */ /* 0x000fe20009fe8403 */
[----:B------:R-:W-:Y:S01]  /*5420*/  IMAD R3, R4, 0x4, R6 ;  /* 0x0000000404037824 */ /* 0x000fe200078e0206 */
[----:B------:R-:W-:-:S09]  /*5430*/  MOV R10, RZ ;  /* 0x000000ff000a7202 */ /* 0x000fd20000000f00 */
.L_x_918:
[----:B------:R-:W-:Y:S04]  /*5440*/  BSSY B2, `(.L_x_915) ;  /* 0x000000b000027945 */ /* 0x000fe80003800000 */
[----:B0-----:R-:W-:Y:S05]  /*5450*/  @!P0 BRA `(.L_x_916) ;  /* 0x0000000000148947 */ /* 0x001fea0003800000 */
[----:B------:R-:W-:-:S06]  /*5460*/  IMAD.MOV.U32 R8, RZ, RZ, R14 ;  /* 0x000000ffff087224 */ /* 0x000fcc00078e000e */
[----:B------:R-:W2:Y:S01]  /*5470*/  LDG.E.U8 R8, desc[UR36][R8.64] ;  /* 0x0000002408087981 */ /* 0x000ea2000c1e1100 */
[----:B------:R-:W-:Y:S01]  /*5480*/  IMAD.MOV.U32 R11, RZ, RZ, RZ ;  /* 0x000000ffff0b7224 */ /* 0x000fe200078e00ff */
[----:B--2---:R-:W-:-:S13]  /*5490*/  ISETP.NE.AND P3, PT, R8, RZ, PT ;  /* 0x000000ff0800720c */ /* 0x004fda0003f65270 */
[----:B------:R-:W-:Y:S05]  /*54a0*/  @P3 BRA `(.L_x_917) ;  /* 0x0000000000103947 */ /* 0x000fea0003800000 */
.L_x_916:
[----:B------:R-:W1:Y:S02]  /*54b0*/  LDS R8, [R3] ;  /* 0x0000000003087984 */ /* 0x000e640000000800 */
[----:B-1----:R-:W-:-:S04]  /*54c0*/  FADD.FTZ R8, -R19, R8 ;  /* 0x0000000813087221 */ /* 0x002fc80000010100 */
[----:B------:R-:W-:-:S04]  /*54d0*/  FMUL.FTZ R8, R8, 1.4426950216293334961 ;  /* 0x3fb8aa3b08087820 */ /* 0x000fc80000410000 */
[----:B------:R0:W2:Y:S03]  /*54e0*/  MUFU.EX2 R11, R8 ;  /* 0x00000008000b7308 */ /* 0x0000a60000000800 */
.L_x_917:
[----:B------:R-:W-:Y:S05]  /*54f0*/  BSYNC B2 ;  /* 0x0000000000027941 */ /* 0x000fea0003800000 */
.L_x_915:
[----:B------:R-:W-:Y:S01]  /*5500*/  IADD3 R7, R7, -0x1, RZ ;  /* 0xffffffff07077810 */ /* 0x000fe20007ffe0ff */
[----:B--2---:R2:W-:Y:S01]  /*5510*/  STS [R3], R11 ;  /* 0x0000000b03007388 */ /* 0x0045e20000000800 */
[----:B------:R-:W-:Y:S01]  /*5520*/  IADD3 R14, P4, R14, 0x100, RZ ;  /* 0x000001000e0e7810 */ /* 0x000fe20007f9e0ff */
[----:B------:R-:W-:Y:S01]  /*5530*/  FADD.FTZ R10, R11, R10 ;  /* 0x0000000a0b0a7221 */ /* 0x000fe20000010000 */
[----:B------:R-:W-:Y:S01]  /*5540*/  ISETP.NE.AND P3, PT, R7, RZ, PT ;  /* 0x000000ff0700720c */ /* 0x000fe20003f65270 */
[----:B------:R-:W-:Y:S01]  /*5550*/  VIADD R12, R12, 0x100 ;  /* 0x000001000c0c7836 */ /* 0x000fe20000000000 */
[----:B------:R-:W-:Y:S01]  /*5560*/  IADD3.X R9, RZ, R9, RZ, P4, !PT ;  /* 0x00000009ff097210 */ /* 0x000fe200027fe4ff */
[----:B--2---:R-:W-:-:S10]  /*5570*/  VIADD R3, R3, 0x400 ;  /* 0x0000040003037836 */ /* 0x004fd40000000000 */
[----:B------:R-:W-:Y:S05]  /*5580*/  @P3 BRA `(.L_x_918) ;  /* 0xfffffffc00ac3947 */ /* 0x000fea000383ffff */
.L_x_914:
[----:B------:R-:W-:Y:S05]  /*5590*/  BSYNC B1 ;  /* 0x0000000000017941 */ /* 0x000fea0003800000 */
.L_x_913:
[----:B------:R-:W-:-:S13]  /*55a0*/  ISETP.GE.U32.AND P0, PT, R0, 0x300, PT ;  /* 0x000003000000780c */ /* 0x000fda0003f06070 */
[----:B------:R-:W-:Y:S05]  /*55b0*/  @!P0 BRA `(.L_x_912) ;  /* 0x0000000400188947 */ /* 0x000fea0003800000 */
[----:B------:R-:W-:Y:S01]  /*55c0*/  ULDC UR4, c[0x0][0x284] ;  /* 0x0000a10000047ab9 */ /* 0x000fe20000000800 */
[----:B------:R-:W-:Y:S01]  /*55d0*/  LEA R0, R12, 0x800, 0x2 ;  /* 0x000008000c007811 */ /* 0x000fe200078e10ff */
[----:B------:R-:W-:Y:S01]  /*55e0*/  IMAD R7, R2, UR4, RZ ;  /* 0x0000000402077c24 */ /* 0x000fe2000f8e02ff */
[----:B------:R-:W-:Y:S02]  /*55f0*/  ULDC.64 UR6, c[0x0][0x2b0] ;  /* 0x0000ac0000067ab9 */ /* 0x000fe40000000a00 */
[----:B------:R-:W-:Y:S01]  /*5600*/  ISETP.NE.U32.AND P0, PT, RZ, UR6, PT ;  /* 0x00000006ff007c0c */ /* 0x000fe2000bf05070 */
[----:B------:R-:W-:Y:S01]  /*5610*/  IMAD R3, R5, -0x4, R0 ;  /* 0xfffffffc05037824 */ /* 0x000fe200078e0200 */
[----:B0-----:R-:W-:Y:S02]  /*5620*/  IADD3 R8, P3, P4, R12, UR6, R7 ;  /* 0x000000060c087c10 */ /* 0x001fe4000fc7e007 */
[----:B------:R-:W-:Y:S01]  /*5630*/  SHF.R.S32.HI R0, RZ, 0x1f, R12 ;  /* 0x0000001fff007819 */ /* 0x000fe2000001140c */
[----:B------:R-:W-:Y:S01]  /*5640*/  IMAD.IADD R3, R6, 0x1, R3 ;  /* 0x0000000106037824 */ /* 0x000fe200078e0203 */
[----:B------:R-:W-:-:S02]  /*5650*/  SHF.R.S32.HI R7, RZ, 0x1f, R7 ;  /* 0x0000001fff077819 */ /* 0x000fc40000011407 */
[----:B------:R-:W-:Y:S02]  /*5660*/  ISETP.NE.AND.EX P0, PT, RZ, UR7, PT, P0 ;  /* 0x00000007ff007c0c */ /* 0x000fe4000bf05300 */
[----:B------:R-:W-:-:S11]  /*5670*/  IADD3.X R9, R0, UR7, R7, P3, P4 ;  /* 0x0000000700097c10 */ /* 0x000fd60009fe8407 */
.L_x_931:
[----:B------:R-:W-:Y:S04]  /*5680*/  BSSY B1, `(.L_x_919) ;  /* 0x000000a000017945 */ /* 0x000fe80003800000 */
[----:B------:R-:W-:Y:S05]  /*5690*/  @!P0 BRA `(.L_x_920) ;  /* 0x0000000000108947 */ /* 0x000fea0003800000 */
[----:B------:R-:W2:Y:S02]  /*56a0*/  LDG.E.U8 R0, desc[UR36][R8.64] ;  /* 0x0000002408007981 */ /* 0x000ea4000c1e1100 */
[----:B--2---:R-:W-:-:S13]  /*56b0*/  ISETP.NE.AND P3, PT, R0, RZ, PT ;  /* 0x000000ff0000720c */ /* 0x004fda0003f65270 */
[----:B------:R-:W-:Y:S01]  /*56c0*/  @P3 IMAD.MOV.U32 R0, RZ, RZ, RZ ;  /* 0x000000ffff003224 */ /* 0x000fe200078e00ff */
[----:B------:R-:W-:Y:S06]  /*56d0*/  @P3 BRA `(.L_x_921) ;  /* 0x0000000000103947 */ /* 0x000fec0003800000 */
.L_x_920:
[----:B------:R-:W1:Y:S02]  /*56e0*/  LDS R0, [R3+-0x800] ;  /* 0xfff8000003007984 */ /* 0x000e640000000800 */
[----:B-1----:R-:W-:-:S04]  /*56f0*/  FADD.FTZ R0, -R19, R0 ;  /* 0x0000000013007221 */ /* 0x002fc80000010100 */
[----:B------:R-:W-:-:S06]  /*5700*/  FMUL.FTZ R0, R0, 1.4426950216293334961 ;  /* 0x3fb8aa3b00007820 */ /* 0x000fcc0000410000 */
[----:B------:R-:W0:Y:S02]  /*5710*/  MUFU.EX2 R0, R0 ;  /* 0x0000000000007308 */ /* 0x000e240000000800 */
.L_x_921:
[----:B------:R-:W-:Y:S05]  /*5720*/  BSYNC B1 ;  /* 0x0000000000017941 */ /* 0x000fea0003800000 */
.L_x_919:
[----:B0-----:R0:W-:Y:S01]  /*5730*/  STS [R3+-0x800], R0 ;  /* 0xfff8000003007388 */ /* 0x0011e20000000800 */
[----:B------:R-:W-:Y:S01]  /*5740*/  BSSY B1, `(.L_x_922) ;  /* 0x000000b000017945 */ /* 0x000fe20003800000 */
[----:B------:R-:W-:-:S03]  /*5750*/  FADD.FTZ R7, R0, R10 ;  /* 0x0000000a00077221 */ /* 0x000fc60000010000 */
[----:B------:R-:W-:Y:S05]  /*5760*/  @!P0 BRA `(.L_x_923) ;  /* 0x0000000000108947 */ /* 0x000fea0003800000 */
[----:B0-----:R-:W2:Y:S02]  /*5770*/  LDG.E.U8 R0, desc[UR36][R8.64+0x100] ;  /* 0x0001002408007981 */ /* 0x001ea4000c1e1100 */
[----:B--2---:R-:W-:-:S13]  /*5780*/  ISETP.NE.AND P3, PT, R0, RZ, PT ;  /* 0x000000ff0000720c */ /* 0x004fda0003f65270 */
[----:B------:R-:W-:Y:S01]  /*5790*/  @P3 MOV R0, RZ ;  /* 0x000000ff00003202 */ /* 0x000fe20000000f00 */
[----:B------:R-:W-:Y:S06]  /*57a0*/  @P3 BRA `(.L_x_924) ;  /* 0x0000000000103947 */ /* 0x000fec0003800000 */
.L_x_923:
[----:B0-----:R-:W1:Y:S02]  /*57b0*/  LDS R0, [R3+-0x400] ;  /* 0xfffc000003007984 */ /* 0x001e640000000800 */
[----:B-1----:R-:W-:-:S04]  /*57c0*/  FADD.FTZ R0, -R19, R0 ;  /* 0x0000000013007221 */ /* 0x002fc80000010100 */
[----:B------:R-:W-:-:S06]  /*57d0*/  FMUL.FTZ R0, R0, 1.4426950216293334961 ;  /* 0x3fb8aa3b00007820 */ /* 0x000fcc0000410000 */
[----:B------:R-:W0:Y:S02]  /*57e0*/  MUFU.EX2 R0, R0 ;  /* 0x0000000000007308 */ /* 0x000e240000000800 */
.L_x_924:
[----:B------:R-:W-:Y:S05]  /*57f0*/  BSYNC B1 ;  /* 0x0000000000017941 */ /* 0x000fea0003800000 */
.L_x_922:
[----:B0-----:R0:W-:Y:S01]  /*5800*/  STS [R3+-0x400], R0 ;  /* 0xfffc000003007388 */ /* 0x0011e20000000800 */
[----:B------:R-:W-:Y:S01]  /*5810*/  BSSY B1, `(.L_x_925) ;  /* 0x000000b000017945 */ /* 0x000fe20003800000 */
[----:B------:R-:W-:-:S03]  /*5820*/  FADD.FTZ R7, R7, R0 ;  /* 0x0000000007077221 */ /* 0x000fc60000010000 */
[----:B------:R-:W-:Y:S05]  /*5830*/  @!P0 BRA `(.L_x_926) ;  /* 0x0000000000108947 */ /* 0x000fea0003800000 */
[----:B0-----:R-:W2:Y:S02]  /*5840*/  LDG.E.U8 R0, desc[UR36][R8.64+0x200] ;  /* 0x0002002408007981 */ /* 0x001ea4000c1e1100 */
[----:B--2---:R-:W-:Y:S01]  /*5850*/  ISETP.NE.AND P3, PT, R0, RZ, PT ;  /* 0x000000ff0000720c */ /* 0x004fe20003f65270 */
[----:B------:R-:W-:-:S12]  /*5860*/  IMAD.MOV.U32 R0, RZ, RZ, RZ ;  /* 0x000000ffff007224 */ /* 0x000fd800078e00ff */
[----:B------:R-:W-:Y:S05]  /*5870*/  @P3 BRA `(.L_x_927) ;  /* 0x0000000000103947 */ /* 0x000fea0003800000 */
.L_x_926:
[----:B0-----:R-:W1:Y:S02]  /*5880*/  LDS R0, [R3] ;  /* 0x0000000003007984 */ /* 0x001e640000000800 */
[----:B-1----:R-:W-:-:S04]  /*5890*/  FADD.FTZ R0, -R19, R0 ;  /* 0x0000000013007221 */ /* 0x002fc80000010100 */
[----:B------:R-:W-:-:S06]  /*58a0*/  FMUL.FTZ R0, R0, 1.4426950216293334961 ;  /* 0x3fb8aa3b00007820 */ /* 0x000fcc0000410000 */
[----:B------:R-:W0:Y:S02]  /*58b0*/  MUFU.EX2 R0, R0 ;  /* 0x0000000000007308 */ /* 0x000e240000000800 */
.L_x_927:
[----:B------:R-:W-:Y:S05]  /*58c0*/  BSYNC B1 ;  /* 0x0000000000017941 */ /* 0x000fea0003800000 */
.L_x_925:
[----:B0-----:R0:W-:Y:S01]  /*58d0*/  STS [R3], R0 ;  /* 0x0000000003007388 */ /* 0x0011e20000000800 */
[----:B------:R-:W-:Y:S01]  /*58e0*/  BSSY B1, `(.L_x_928) ;  /* 0x000000b000017945 */ /* 0x000fe20003800000 */
[----:B------:R-:W-:-:S03]  /*58f0*/  FADD.FTZ R7, R7, R0 ;  /* 0x0000000007077221 */ /* 0x000fc60000010000 */
[----:B------:R-:W-:Y:S05]  /*5900*/  @!P0 BRA `(.L_x_929) ;  /* 0x0000000000108947 */ /* 0x000fea0003800000 */
[----:B0-----:R-:W2:Y:S02]  /*5910*/  LDG.E.U8 R0, desc[UR36][R8.64+0x300] ;  /* 0x0003002408007981 */ /* 0x001ea4000c1e1100 */
[----:B--2---:R-:W-:-:S13]  /*5920*/  ISETP.NE.AND P3, PT, R0, RZ, PT ;  /* 0x000000ff0000720c */ /* 0x004fda0003f65270 */
[----:B------:R-:W-:Y:S01]  /*5930*/  @P3 IMAD.MOV.U32 R0, RZ, RZ, RZ ;  /* 0x000000ffff003224 */ /* 0x000fe200078e00ff */
[----:B------:R-:W-:Y:S06]  /*5940*/  @P3 BRA `(.L_x_930) ;  /* 0x0000000000103947 */ /* 0x000fec0003800000 */
.L_x_929:
[----:B0-----:R-:W1:Y:S02]  /*5950*/  LDS R0, [R3+0x400] ;  /* 0x0004000003007984 */ /* 0x001e640000000800 */
[----:B-1----:R-:W-:-:S04]  /*5960*/  FADD.FTZ R0, -R19, R0 ;  /* 0x0000000013007221 */ /* 0x002fc80000010100 */
[----:B------:R-:W-:-:S06]  /*5970*/  FMUL.FTZ R0, R0, 1.4426950216293334961 ;  /* 0x3fb8aa3b00007820 */ /* 0x000fcc0000410000 */
[----:B------:R-:W0:Y:S02]  /*5980*/  MUFU.EX2 R0, R0 ;  /* 0x0000000000007308 */ /* 0x000e240000000800 */
.L_x_930:
[----:B------:R-:W-:Y:S05]  /*5990*/  BSYNC B1 ;  /* 0x0000000000017941 */ /* 0x000fea0003800000 */
.L_x_928:
[----:B------:R-:W-:Y:S01]  /*59a0*/  IADD3 R12, R12, 0x400, RZ ;  /* 0x000004000c0c7810 */ /* 0x000fe20007ffe0ff */
[----:B0-----:R0:W-:Y:S01]  /*59b0*/  STS [R3+0x400], R0 ;  /* 0x0004000003007388 */ /* 0x0011e20000000800 */
[----:B------:R-:W-:Y:S01]  /*59c0*/  IADD3 R8, P4, R8, 0x400, RZ ;  /* 0x0000040008087810 */ /* 0x000fe20007f9e0ff */
[----:B------:R-:W-:Y:S01]  /*59d0*/  FADD.FTZ R10, R7, R0 ;  /* 0x00000000070a7221 */ /* 0x000fe20000010000 */
[----:B------:R-:W-:-:S03]  /*59e0*/  ISETP.GE.AND P3, PT, R12, R17, PT ;  /* 0x000000110c00720c */ /* 0x000fc60003f66270 */
[----:B------:R-:W-:Y:S02]  /*59f0*/  IMAD.X R9, RZ, RZ, R9, P4 ;  /* 0x000000ffff097224 */ /* 0x000fe400020e0609 */
[----:B0-----:R-:W-:-:S08]  /*5a00*/  VIADD R3, R3, 0x1000 ;  /* 0x0000100003037836 */ /* 0x001fd00000000000 */
[----:B------:R-:W-:Y:S05]  /*5a10*/  @!P3 BRA `(.L_x_931) ;  /* 0xfffffffc0018b947 */ /* 0x000fea000383ffff */
.L_x_912:
[----:B------:R-:W-:Y:S05]  /*5a20*/  BSYNC B0 ;  /* 0x0000000000007941 */ /* 0x000fea0003800000 */
.L_x_911:
[----:B------:R-:W2:Y:S01]  /*5a30*/  SHFL.BFLY PT, R3, R10, 0x10, 0x1f ;  /* 0x0e001f000a037f89 */ /* 0x000ea200000e0000 */
[----:B------:R-:W-:Y:S01]  /*5a40*/  LOP3.LUT P0, R11, R4, 0x1f, RZ, 0xc0, !PT ;  /* 0x0000001f040b7812 */ /* 0x000fe2000780c0ff */
[----:B------:R-:W-:-:S03]  /*5a50*/  ULDC.U8 UR4, c[0x0][0x31c] ;  /* 0x0000c70000047ab9 */ /* 0x000fc60000000000 */
[----:B------:R-:W-:-:S09]  /*5a60*/  ISETP.GT.U32.AND P3, PT, R11, 0x7, PT ;  /* 0x000000070b00780c */ /* 0x000fd20003f64070 */
[----:B------:R-:W5:Y:S04]  /*5a70*/  @!P0 S2R R15, SR_CgaCtaId ;  /* 0x00000000000f8919 */ /* 0x000f680000008800 */
[----:B-1----:R-:W1:Y:S01]  /*5a80*/  @!P3 S2R R19, SR_CgaCtaId ;  /* 0x000000000013b919 */ /* 0x002e620000008800 */
[----:B--2---:R-:W-:Y:S01]  /*5a90*/  FADD.FTZ R3, R3, R10 ;  /* 0x0000000a03037221 */ /* 0x004fe20000010000 */
[----:B------:R-:W-:-:S04]  /*5aa0*/  @!P0 MOV R10, 0x400 ;  /* 0x00000400000a8802 */ /* 0x000fc80000000f00 */
[----:B------:R-:W2:Y:S02]  /*5ab0*/  SHFL.BFLY PT, R0, R3, 0x8, 0x1f ;  /* 0x0d001f0003007f89 */ /* 0x000ea400000e0000 */
[----:B--2---:R-:W-:Y:S01]  /*5ac0*/  FADD.FTZ R0, R3, R0 ;  /* 0x0000000003007221 */ /* 0x004fe20000010000 */
[----:B------:R-:W-:-:S04]  /*5ad0*/  @!P0 SHF.R.U32.HI R3, RZ, 0x3, R4 ;  /* 0x00000003ff038819 */ /* 0x000fc80000011604 */
[----:B------:R-:W2:Y:S01]  /*5ae0*/  SHFL.BFLY PT, R7, R0, 0x4, 0x1f ;  /* 0x0c801f0000077f89 */ /* 0x000ea200000e0000 */
[----:B------:R-:W-:Y:S01]  /*5af0*/  @!P0 LOP3.LUT R3, R3, 0x1ffffffc, RZ, 0xc0, !PT ;  /* 0x1ffffffc03038812 */ /* 0x000fe200078ec0ff */
[----:B--2---:R-:W-:Y:S01]  /*5b00*/  FADD.FTZ R7, R0, R7 ;  /* 0x0000000700077221 */ /* 0x004fe20000010000 */
[----:B-----5:R-:W-:Y:S02]  /*5b10*/  @!P0 LEA R0, R15, R10, 0x18 ;  /* 0x0000000a0f008211 */ /* 0x020fe400078ec0ff */
[----:B------:R-:W-:Y:S02]  /*5b20*/  @!P3 MOV R10, 0x400 ;  /* 0x00000400000ab802 */ /* 0x000fe40000000f00 */
[----:B0-----:R-:W0:Y:S01]  /*5b30*/  SHFL.BFLY PT, R8, R7, 0x2, 0x1f ;  /* 0x0c401f0007087f89 */ /* 0x001e2200000e0000 */
[----:B------:R-:W-:Y:S02]  /*5b40*/  @!P0 IADD3 R0, R3, R0, RZ ;  /* 0x0000000003008210 */ /* 0x000fe40007ffe0ff */
[----:B-1----:R-:W-:-:S05]  /*5b50*/  @!P3 LEA R10, R19, R10, 0x18 ;  /* 0x0000000a130ab211 */ /* 0x002fca00078ec0ff */
        /* <DEDUP_REMOVED lines=19> */
[----:B------:R-:W2:Y:S08]  /*5c90*/  LDC R3, c[0x0][0x318] ;  /* 0x0000c600ff037b82 */ /* 0x000eb00000000800 */
[----:B------:R-:W2:Y:S08]  /*5ca0*/  LDC R0, c[0x0][0x29c] ;  /* 0x0000a700ff007b82 */ /* 0x000eb00000000800 */
[----:B------:R-:W5:Y:S01]  /*5cb0*/  LDC R7, c[0x0][0x284] ;  /* 0x0000a100ff077b82 */ /* 0x000f620000000800 */
[----:B--2---:R-:W-:-:S04]  /*5cc0*/  IMAD R18, R18, R3, R0 ;  /* 0x0000000312127224 */ /* 0x004fc800078e0200 */
[----:B-----5:R-:W-:-:S05]  /*5cd0*/  IMAD R8, R18, R7, RZ ;  /* 0x0000000712087224 */ /* 0x020fca00078e02ff */
[----:B------:R-:W-:-:S07]  /*5ce0*/  SHF.R.S32.HI R9, RZ, 0x1f, R8 ;  /* 0x0000001fff097819 */ /* 0x000fce0000011408 */
.L_x_932:
[----:B------:R-:W-:Y:S04]  /*5cf0*/  BSSY B0, `(.L_x_933) ;  /* 0x0000042000007945 */ /* 0x000fe80003800000 */
[----:B------:R-:W-:Y:S05]  /*5d00*/  @P2 BRA `(.L_x_934) ;  /* 0x0000000400002947 */ /* 0x000fea0003800000 */
[----:B------:R-:W-:Y:S01]  /*5d10*/  LOP3.LUT R0, RZ, R5, RZ, 0x33, !PT ;  /* 0x00000005ff007212 */ /* 0x000fe200078e33ff */
[----:B------:R-:W-:Y:S03]  /*5d20*/  BSSY B1, `(.L_x_935) ;  /* 0x000001b000017945 */ /* 0x000fe60003800000 */
[----:B------:R-:W-:-:S04]  /*5d30*/  IADD3 R0, -R4, R17, R0 ;  /* 0x0000001104007210 */ /* 0x000fc80007ffe100 */
[C---:B------:R-:W-:Y:S02]  /*5d40*/  LEA.HI R3, R0.reuse, 0x1, RZ, 0x18 ;  /* 0x0000000100037811 */ /* 0x040fe400078fc0ff */
[----:B------:R-:W-:Y:S02]  /*5d50*/  ISETP.GE.U32.AND P2, PT, R0, 0x300, PT ;  /* 0x000003000000780c */ /* 0x000fe40003f46070 */
[----:B------:R-:W-:Y:S01]  /*5d60*/  LOP3.LUT P3, R7, R3, 0x3, RZ, 0xc0, !PT ;  /* 0x0000000303077812 */ /* 0x000fe2000786c0ff */
[----:B------:R-:W-:-:S12]  /*5d70*/  IMAD.IADD R3, R4, 0x1, R5 ;  /* 0x0000000104037824 */ /* 0x000fd800078e0205 */
[----:B------:R-:W-:Y:S05]  /*5d80*/  @!P3 BRA `(.L_x_936) ;  /* 0x000000000050b947 */ /* 0x000fea0003800000 */
[----:B------:R-:W-:Y:S01]  /*5d90*/  IADD3 R15, P3, R3, R8, RZ ;  /* 0x00000008030f7210 */ /* 0x000fe20007f7e0ff */
[----:B------:R-:W-:Y:S01]  /*5da0*/  ULDC.64 UR6, c[0x0][0x310] ;  /* 0x0000c40000067ab9 */ /* 0x000fe20000000a00 */
[----:B------:R-:W-:Y:S01]  /*5db0*/  MOV R0, R7 ;  /* 0x0000000700007202 */ /* 0x000fe20000000f00 */
[----:B------:R-:W-:Y:S01]  /*5dc0*/  IMAD R7, R4, 0x4, R6 ;  /* 0x0000000404077824 */ /* 0x000fe200078e0206 */
[----:B0-----:R-:W-:Y:S02]  /*5dd0*/  LEA R12, P4, R15, UR6, 0x2 ;  /* 0x000000060f0c7c11 */ /* 0x001fe4000f8810ff */
[----:B------:R-:W-:-:S04]  /*5de0*/  LEA.HI.X.SX32 R10, R3, R9, 0x1, P3 ;  /* 0x00000009030a7211 */ /* 0x000fc800018f0eff */
[----:B------:R-:W-:-:S07]  /*5df0*/  LEA.HI.X R15, R15, UR7, R10, 0x2, P4 ;  /* 0x000000070f0f7c11 */ /* 0x000fce000a0f140a */
.L_x_937:
[----:B--2---:R-:W1:Y:S01]  /*5e00*/  LDS R10, [R7] ;  /* 0x00000000070a7984 */ /* 0x004e620000000800 */
[----:B------:R-:W-:Y:S01]  /*5e10*/  @P0 IMAD.MOV.U32 R11, RZ, RZ, R15 ;  /* 0x000000ffff0b0224 */ /* 0x000fe200078e000f */
[----:B------:R-:W-:Y:S01]  /*5e20*/  IADD3 R0, R0, -0x1, RZ ;  /* 0xffffffff00007810 */ /* 0x000fe20007ffe0ff */
[----:B------:R-:W-:-:S03]  /*5e30*/  VIADD R3, R3, 0x100 ;  /* 0x0000010003037836 */ /* 0x000fc60000000000 */
[----:B------:R-:W-:Y:S01]  /*5e40*/  ISETP.NE.AND P4, PT, R0, RZ, PT ;  /* 0x000000ff0000720c */ /* 0x000fe20003f85270 */
[----:B-1----:R-:W-:Y:S01]  /*5e50*/  FMUL.FTZ R14, R10, R19 ;  /* 0x000000130a0e7220 */ /* 0x002fe20000410000 */
[----:B------:R-:W-:Y:S02]  /*5e60*/  @P0 MOV R10, R12 ;  /* 0x0000000c000a0202 */ /* 0x000fe40000000f00 */
[----:B------:R-:W-:Y:S02]  /*5e70*/  IADD3 R12, P3, R12, 0x400, RZ ;  /* 0x000004000c0c7810 */ /* 0x000fe40007f7e0ff */
[----:B------:R0:W-:Y:S02]  /*5e80*/  STS [R7], R14 ;  /* 0x0000000e07007388 */ /* 0x0001e40000000800 */
[----:B------:R-:W-:Y:S02]  /*5e90*/  IADD3.X R15, RZ, R15, RZ, P3, !PT ;  /* 0x0000000fff0f7210 */ /* 0x000fe40001ffe4ff */
[----:B------:R2:W-:Y:S01]  /*5ea0*/  @P0 STG.E desc[UR36][R10.64], R14 ;  /* 0x0000000e0a000986 */ /* 0x0005e2000c101924 */
[----:B0-----:R-:W-:-:S02]  /*5eb0*/  VIADD R7, R7, 0x400 ;  /* 0x0000040007077836 */ /* 0x001fc40000000000 */
[----:B------:R-:W-:Y:S05]  /*5ec0*/  @P4 BRA `(.L_x_937) ;  /* 0xfffffffc00cc4947 */ /* 0x000fea000383ffff */
.L_x_936:
[----:B------:R-:W-:Y:S05]  /*5ed0*/  BSYNC B1 ;  /* 0x0000000000017941 */ /* 0x000fea0003800000 */
.L_x_935:
[----:B------:R-:W-:Y:S05]  /*5ee0*/  @!P2 BRA `(.L_x_934) ;  /* 0x000000000088a947 */ /* 0x000fea0003800000 */
[----:B------:R-:W-:Y:S01]  /*5ef0*/  SHF.L.U32 R0, R5, 0x2, RZ ;  /* 0x0000000205007819 */ /* 0x000fe200000006ff */
[----:B------:R-:W-:Y:S01]  /*5f00*/  ULDC.64 UR6, c[0x0][0x310] ;  /* 0x0000c40000067ab9 */ /* 0x000fe20000000a00 */
[C---:B------:R-:W-:Y:S02]  /*5f10*/  IADD3 R15, P0, R3.reuse, R8, RZ ;  /* 0x00000008030f7210 */ /* 0x040fe40007f1e0ff */
[----:B------:R-:W-:Y:S01]  /*5f20*/  ISETP.NE.AND P3, PT, RZ, UR4, PT ;  /* 0x00000004ff007c0c */ /* 0x000fe2000bf65270 */
[----:B------:R-:W-:Y:S01]  /*5f30*/  IMAD R7, R3, 0x4, -R0 ;  /* 0x0000000403077824 */ /* 0x000fe200078e0a00 */
[----:B0-----:R-:W-:Y:S02]  /*5f40*/  LEA R12, P2, R15, UR6, 0x2 ;  /* 0x000000060f0c7c11 */ /* 0x001fe4000f8410ff */
[----:B------:R-:W-:Y:S02]  /*5f50*/  LEA.HI.X.SX32 R8, R3, R9, 0x1, P0 ;  /* 0x0000000903087211 */ /* 0x000fe400000f0eff */
[----:B------:R-:W-:-:S02]  /*5f60*/  IADD3 R7, R6, R7, RZ ;  /* 0x0000000706077210 */ /* 0x000fc40007ffe0ff */
[----:B------:R-:W-:-:S07]  /*5f70*/  LEA.HI.X R15, R15, UR7, R8, 0x2, P2 ;  /* 0x000000070f0f7c11 */ /* 0x000fce00090f1408 */
.L_x_938:
[----:B------:R-:W1:Y:S01]  /*5f80*/  LDS R8, [R7+0xc00] ;  /* 0x000c000007087984 */ /* 0x000e620000000800 */
[----:B------:R-:W-:Y:S01]  /*5f90*/  MOV R9, R15 ;  /* 0x0000000f00097202 */ /* 0x000fe20000000f00 */
[----:B------:R-:W-:Y:S02]  /*5fa0*/  VIADD R3, R3, 0x400 ;  /* 0x0000040003037836 */ /* 0x000fe40000000000 */
[----:B------:R-:W0:Y:S03]  /*5fb0*/  LDS R0, [R7] ;  /* 0x0000000007007984 */ /* 0x000e260000000800 */
[----:B------:R-:W-:Y:S01]  /*5fc0*/  ISETP.GE.AND P0, PT, R3, R17, PT ;  /* 0x000000110300720c */ /* 0x000fe20003f06270 */
[----:B--2---:R-:W2:Y:S04]  /*5fd0*/  LDS R10, [R7+0x400] ;  /* 0x00040000070a7984 */ /* 0x004ea80000000800 */
[----:B------:R-:W5:Y:S01]  /*5fe0*/  LDS R11, [R7+0x800] ;  /* 0x00080000070b7984 */ /* 0x000f620000000800 */
[----:B-1----:R-:W-:Y:S01]  /*5ff0*/  FMUL.FTZ R18, R8, R19 ;  /* 0x0000001308127220 */ /* 0x002fe20000410000 */
[----:B------:R-:W-:-:S02]  /*6000*/  IMAD.MOV.U32 R8, RZ, RZ, R12 ;  /* 0x000000ffff087224 */ /* 0x000fc400078e000c */
[-C--:B0-----:R-:W-:Y:S01]  /*6010*/  FMUL.FTZ R14, R0, R19.reuse ;  /* 0x00000013000e7220 */ /* 0x081fe20000410000 */
[----:B------:R-:W-:Y:S02]  /*6020*/  IADD3 R0, R7, 0x1000, RZ ;  /* 0x0000100007007810 */ /* 0x000fe40007ffe0ff */
[----:B------:R-:W-:Y:S01]  /*6030*/  @P3 STG.E desc[UR36][R8.64+0xc00], R18 ;  /* 0x000c001208003986 */ /* 0x000fe2000c101924 */
[----:B------:R-:W-:Y:S01]  /*6040*/  IADD3 R12, P2, R8, 0x1000, RZ ;  /* 0x00001000080c7810 */ /* 0x000fe20007f5e0ff */
[-C--:B--2---:R-:W-:Y:S02]  /*6050*/  FMUL.FTZ R10, R10, R19.reuse ;  /* 0x000000130a0a7220 */ /* 0x084fe40000410000 */
[----:B------:R-:W-:Y:S01]  /*6060*/  @P3 STG.E desc[UR36][R8.64], R14 ;  /* 0x0000000e08003986 */ /* 0x000fe2000c101924 */
[----:B-----5:R-:W-:Y:S01]  /*6070*/  FMUL.FTZ R11, R11, R19 ;  /* 0x000000130b0b7220 */ /* 0x020fe20000410000 */
[----:B------:R-:W-:Y:S02]  /*6080*/  IMAD.X R15, RZ, RZ, R9, P2 ;  /* 0x000000ffff0f7224 */ /* 0x000fe400010e0609 */
[----:B------:R-:W-:Y:S04]  /*6090*/  @P3 STG.E desc[UR36][R8.64+0x400], R10 ;  /* 0x0004000a08003986 */ /* 0x000fe8000c101924 */
[----:B------:R-:W-:Y:S04]  /*60a0*/  @P3 STG.E desc[UR36][R8.64+0x800], R11 ;  /* 0x0008000b08003986 */ /* 0x000fe8000c101924 */
[----:B------:R-:W-:Y:S04]  /*60b0*/  STS [R7+0xc00], R18 ;  /* 0x000c001207007388 */ /* 0x000fe80000000800 */
[----:B------:R-:W-:Y:S04]  /*60c0*/  STS [R7], R14 ;  /* 0x0000000e07007388 */ /* 0x000fe80000000800 */
[----:B------:R-:W-:Y:S04]  /*60d0*/  STS [R7+0x400], R10 ;  /* 0x0004000a07007388 */ /* 0x000fe80000000800 */
[----:B------:R0:W-:Y:S02]  /*60e0*/  STS [R7+0x800], R11 ;  /* 0x0008000b07007388 */ /* 0x0001e40000000800 */
[----:B0-----:R-:W-:Y:S01]  /*60f0*/  MOV R7, R0 ;  /* 0x0000000000077202 */ /* 0x001fe20000000f00 */
[----:B------:R-:W-:Y:S06]  /*6100*/  @!P0 BRA `(.L_x_938) ;  /* 0xfffffffc009c8947 */ /* 0x000fec000383ffff */
.L_x_934:
[----:B------:R-:W-:Y:S05]  /*6110*/  BSYNC B0 ;  /* 0x0000000000007941 */ /* 0x000fea0003800000 */
.L_x_933:
[----:B------:R-:W5:Y:S01]  /*6120*/  S2R R7, SR_CTAID.X ;  /* 0x0000000000077919 */ /* 0x000f620000002500 */
[----:B------:R-:W-:Y:S01]  /*6130*/  LEA.HI R13, R13, R4, RZ, 0x4 ;  /* 0x000000040d0d7211 */ /* 0x000fe200078f20ff */
[----:B------:R-:W0:Y:S01]  /*6140*/  S2UR UR5, SR_CgaCtaId ;  /* 0x00000000000579c3 */ /* 0x000e220000008800 */
[----:B------:R-:W-:Y:S01]  /*6150*/  SHF.R.S32.HI R3, RZ, 0x1f, R22 ;  /* 0x0000001fff037819 */ /* 0x000fe20000011416 */
[----:B------:R-:W-:Y:S01]  /*6160*/  ULDC UR6, c[0x0][0x288] ;  /* 0x0000a20000067ab9 */ /* 0x000fe20000000800 */
[----:B------:R-:W-:Y:S01]  /*6170*/  LOP3.LUT R21, R13, 0xfffffff0, RZ, 0xc0, !PT ;  /* 0xfffffff00d157812 */ /* 0x000fe200078ec0ff */
[----:B------:R-:W-:Y:S01]  /*6180*/  UMOV UR4, 0x400 ;  /* 0x0000040000047882 */ /* 0x000fe20000000000 */
[----:B------:R-:W-:Y:S01]  /*6190*/  LEA.HI R3, R3, R22, RZ, 0x4 ;  /* 0x0000001603037211 */ /* 0x000fe200078f20ff */
[----:B------:R-:W-:Y:S01]  /*61a0*/  UIADD3 UR4, UR4, 0x140, URZ ;  /* 0x0000014004047890 */ /* 0x000fe2000fffe03f */
[----:B------:R-:W-:Y:S01]  /*61b0*/  SHF.R.S32.HI R26, RZ, 0x4, R13 ;  /* 0x00000004ff1a7819 */ /* 0x000fe2000001140d */
[----:B------:R-:W1:Y:S01]  /*61c0*/  LDC R33, c[0x0][0x284] ;  /* 0x0000a100ff217b82 */ /* 0x000e620000000800 */
[----:B------:R-:W-:Y:S01]  /*61d0*/  IMAD.IADD R21, R4, 0x1, -R21 ;  /* 0x0000000104157824 */ /* 0x000fe200078e0a15 */
[----:B------:R-:W-:Y:S01]  /*61e0*/  LOP3.LUT R3, R3, 0xfffffff0, RZ, 0xc0, !PT ;  /* 0xfffffff003037812 */ /* 0x000fe200078ec0ff */
[----:B------:R-:W-:Y:S01]  /*61f0*/  BSSY B0, `(.L_x_939) ;  /* 0x000001e000007945 */ /* 0x000fe20003800000 */
[----:B------:R-:W-:Y:S01]  /*6200*/  IMAD.MOV.U32 R15, RZ, RZ, RZ ;  /* 0x000000ffff0f7224 */ /* 0x000fe200078e00ff */
[----:B--2---:R-:W-:-:S02]  /*6210*/  CS2R R10, SRZ ;  /* 0x00000000000a7805 */ /* 0x004fc4000001ff00 */
[----:B------:R-:W-:Y:S02]  /*6220*/  IADD3 R3, R22, -R3, RZ ;  /* 0x8000000316037210 */ /* 0x000fe40007ffe0ff */
[----:B------:R-:W-:Y:S02]  /*6230*/  CS2R R8, SRZ ;  /* 0x0000000000087805 */ /* 0x000fe4000001ff00 */
[C---:B------:R-:W-:Y:S02]  /*6240*/  ISETP.GT.OR P2, PT, R21.reuse, 0xb, P1 ;  /* 0x0000000b1500780c */ /* 0x040fe40000f44670 */
[CC--:B------:R-:W-:Y:S02]  /*6250*/  ISETP.NE.AND P0, PT, R26.reuse, R3.reuse, PT ;  /* 0x000000031a00720c */ /* 0x0c0fe40003f05270 */
[----:B------:R-:W-:Y:S02]  /*6260*/  ISETP.NE.OR P2, PT, R26, R3, P2 ;  /* 0x000000031a00720c */ /* 0x000fe40001745670 */
[C---:B------:R-:W-:Y:S01]  /*6270*/  SHF.L.U32 R18, R21.reuse, 0x2, RZ ;  /* 0x0000000215127819 */ /* 0x040fe200000006ff */
[----:B0-----:R-:W-:Y:S01]  /*6280*/  ULEA UR4, UR5, UR4, 0x18 ;  /* 0x0000000405047291 */ /* 0x001fe2000f8ec03f */
[----:B------:R-:W-:Y:S01]  /*6290*/  ISETP.GT.AND P3, PT, R21, 0xb, PT ;  /* 0x0000000b1500780c */ /* 0x000fe20003f64270 */
[----:B-----5:R-:W-:-:S04]  /*62a0*/  IMAD R3, R2, UR6, R7 ;  /* 0x0000000602037c24 */ /* 0x020fc8000f8e0207 */
[----:B------:R-:W-:Y:S01]  /*62b0*/  LEA R27, R21, UR4, 0x4 ;  /* 0x00000004151b7c11 */ /* 0x000fe2000f8e20ff */
[----:B-1----:R-:W-:Y:S02]  /*62c0*/  IMAD R30, R20, R33, R18 ;  /* 0x00000021141e7224 */ /* 0x002fe400078e0212 */
[----:B------:R-:W-:-:S03]  /*62d0*/  IMAD R19, R3, 0x30, RZ ;  /* 0x0000003003137824 */ /* 0x000fc600078e02ff */
[----:B------:R-:W-:Y:S01]  /*62e0*/  SHF.R.S32.HI R23, RZ, 0x1f, R30 ;  /* 0x0000001fff177819 */ /* 0x000fe2000001141e */
[----:B------:R-:W-:-:S05]  /*62f0*/  IMAD R19, R19, R33, R18 ;  /* 0x0000002113137224 */ /* 0x000fca00078e0212 */
[----:B------:R-:W-:Y:S01]  /*6300*/  SHF.R.S32.HI R20, RZ, 0x1f, R19 ;  /* 0x0000001fff147819 */ /* 0x000fe20000011413 */
[----:B------:R-:W-:Y:S06]  /*6310*/  @P2 BRA `(.L_x_940) ;  /* 0x00000000002c2947 */ /* 0x000fec0003800000 */
[----:B------:R-:W-:Y:S01]  /*6320*/  ULDC.64 UR4, c[0x0][0x240] ;  /* 0x0000900000047ab9 */ /* 0x000fe20000000a00 */
[----:B------:R-:W-:Y:S02]  /*6330*/  CS2R R10, SRZ ;  /* 0x00000000000a7805 */ /* 0x000fe4000001ff00 */
[----:B------:R-:W-:Y:S02]  /*6340*/  ISETP.NE.U32.AND P2, PT, RZ, UR4, PT ;  /* 0x00000004ff007c0c */ /* 0x000fe4000bf45070 */
[----:B------:R-:W-:Y:S02]  /*6350*/  CS2R R8, SRZ ;  /* 0x0000000000087805 */ /* 0x000fe4000001ff00 */
[----:B------:R-:W-:-:S13]  /*6360*/  ISETP.NE.AND.EX P2, PT, RZ, UR5, PT, P2 ;  /* 0x00000005ff007c0c */ /* 0x000fda000bf45320 */
[----:B------:R-:W-:Y:S05]  /*6370*/  @!P2 BRA `(.L_x_941) ;  /* 0x000000000010a947 */ /* 0x000fea0003800000 */
[----:B------:R-:W0:Y:S01]  /*6380*/  LDC.64 R8, c[0x0][0x240] ;  /* 0x00009000ff087b82 */ /* 0x000e220000000a00 */
[----:B------:R-:W-:-:S04]  /*6390*/  IMAD R11, R7, 0x30, R18 ;  /* 0x00000030070b7824 */ /* 0x000fc800078e0212 */
[----:B0-----:R-:W-:-:S06]  /*63a0*/  IMAD.WIDE R8, R11, 0x4, R8 ;  /* 0x000000040b087825 */ /* 0x001fcc00078e0208 */
[----:B------:R-:W5:Y:S02]  /*63b0*/  LDG.E.128 R8, desc[UR36][R8.64] ;  /* 0x0000002408087981 */ /* 0x000f64000c1e1d00 */
.L_x_941:
[----:B-----5:R0:W-:Y:S02]  /*63c0*/  STS.128 [R27], R8 ;  /* 0x000000081b007388 */ /* 0x0201e40000000c00 */
.L_x_940:
[----:B------:R-:W-:Y:S05]  /*63d0*/  BSYNC B0 ;  /* 0x0000000000007941 */ /* 0x000fea0003800000 */
.L_x_939:
[----:B------:R-:W-:Y:S01]  /*63e0*/  BAR.SYNC.DEFER_BLOCKING 0x0 ;  /* 0x0000000000007b1d */ /* 0x000fe20000010000 */
[----:B------:R-:W-:Y:S01]  /*63f0*/  IMAD.MOV.U32 R14, RZ, RZ, RZ ;  /* 0x000000ffff0e7224 */ /* 0x000fe200078e00ff */
[----:B------:R-:W-:-:S04]  /*6400*/  CS2R R12, SRZ ;  /* 0x00000000000c7805 */ /* 0x000fc8000001ff00 */
[----:B------:R-:W-:Y:S04]  /*6410*/  BSSY B0, `(.L_x_942) ;  /* 0x0000182000007945 */ /* 0x000fe80003800000 */
[----:B------:R-:W-:Y:S05]  /*6420*/  @P3 BRA `(.L_x_943) ;  /* 0x0000001800003947 */ /* 0x000fea0003800000 */
[----:B------:R-:W-:Y:S01]  /*6430*/  IADD3 R31, R26, R5, RZ ;  /* 0x000000051a1f7210 */ /* 0x000fe20007ffe0ff */
[----:B------:R-:W-:Y:S01]  /*6440*/  ULDC.64 UR4, c[0x0][0x250] ;  /* 0x0000940000047ab9 */ /* 0x000fe20000000a00 */
[----:B------:R-:W-:Y:S01]  /*6450*/  VIMNMX R40, R22, R33, PT ;  /* 0x0000002116287248 */ /* 0x000fe20003fe0100 */
[----:B------:R-:W-:Y:S01]  /*6460*/  IMAD.U32 R60, RZ, RZ, UR4 ;  /* 0x00000004ff3c7e24 */ /* 0x000fe2000f8e00ff */
[----:B------:R-:W-:Y:S01]  /*6470*/  MOV R61, UR5 ;  /* 0x00000005003d7c02 */ /* 0x000fe20008000f00 */
[----:B------:R-:W-:Y:S01]  /*6480*/  IMAD R0, R31, 0x30, RZ ;  /* 0x000000301f007824 */ /* 0x000fe200078e02ff */
[----:B------:R-:W-:Y:S01]  /*6490*/  BSSY B1, `(.L_x_944) ;  /* 0x0000092000017945 */ /* 0x000fe20003800000 */
[----:B------:R-:W-:Y:S01]  /*64a0*/  IMAD R41, R26, 0x4, R6 ;  /* 0x000000041a297824 */ /* 0x000fe200078e0206 */
[----:B------:R-:W-:Y:S02]  /*64b0*/  CS2R R14, SRZ ;  /* 0x00000000000e7805 */ /* 0x000fe4000001ff00 */
[----:B------:R-:W-:-:S04]  /*64c0*/  IADD3 R12, P2, R19, R0, RZ ;  /* 0x00000000130c7210 */ /* 0x000fc80007f5e0ff */
[----:B------:R-:W-:Y:S02]  /*64d0*/  LEA.HI.X.SX32 R13, R0, R20, 0x1, P2 ;  /* 0x00000014000d7211 */ /* 0x000fe400010f0eff */
[----:B------:R-:W-:Y:S02]  /*64e0*/  ISETP.GE.AND P2, PT, R31, R40, PT ;  /* 0x000000281f00720c */ /* 0x000fe40003f46270 */
[----:B------:R-:W-:-:S04]  /*64f0*/  LEA R28, P4, R12, R60, 0x2 ;  /* 0x0000003c0c1c7211 */ /* 0x000fc800078810ff */
[----:B------:R-:W-:Y:S02]  /*6500*/  LEA.HI.X R29, R12, R61, R13, 0x2, P4 ;  /* 0x0000003d0c1d7211 */ /* 0x000fe400020f140d */
[----:B------:R-:W-:-:S05]  /*6510*/  CS2R R12, SRZ ;  /* 0x00000000000c7805 */ /* 0x000fca000001ff00 */
[----:B------:R-:W-:Y:S05]  /*6520*/  @P2 BRA `(.L_x_945) ;  /* 0x0000000800202947 */ /* 0x000fea0003800000 */
[----:B------:R-:W-:Y:S01]  /*6530*/  LOP3.LUT R14, RZ, R33, RZ, 0x33, !PT ;  /* 0x00000021ff0e7212 */ /* 0x000fe200078e33ff */
[----:B------:R-:W1:Y:S01]  /*6540*/  LDC.64 R12, c[0x0][0x2e8] ;  /* 0x0000ba00ff0c7b82 */ /* 0x000e620000000a00 */
[----:B------:R-:W-:Y:S01]  /*6550*/  IADD3 R15, -R17, RZ, RZ ;  /* 0x000000ff110f7210 */ /* 0x000fe20007ffe1ff */
[----:B------:R-:W-:Y:S01]  /*6560*/  IMAD R37, R16, UR6, R7 ;  /* 0x0000000610257c24 */ /* 0x000fe2000f8e0207 */
[----:B------:R-:W-:Y:S01]  /*6570*/  IADD3 R0, -R5, -0x2, -R26 ;  /* 0xfffffffe05007810 */ /* 0x000fe20007ffe91a */
[----:B------:R-:W-:Y:S01]  /*6580*/  BSSY B2, `(.L_x_946) ;  /* 0x0000030000027945 */ /* 0x000fe20003800000 */
[----:B------:R-:W-:Y:S01]  /*6590*/  VIMNMX R15, R14, R15, !PT ;  /* 0x0000000f0e0f7248 */ /* 0x000fe20007fe0100 */
[----:B------:R-:W-:Y:S01]  /*65a0*/  IMAD R37, R37, 0x30, R18 ;  /* 0x0000003025257824 */ /* 0x000fe200078e0212 */
[----:B------:R-:W-:-:S03]  /*65b0*/  MOV R43, R31 ;  /* 0x0000001f002b7202 */ /* 0x000fc60000000f00 */
[----:B------:R-:W-:Y:S01]  /*65c0*/  IMAD.IADD R32, R0, 0x1, -R15 ;  /* 0x0000000100207824 */ /* 0x000fe200078e0a0f */
[----:B------:R-:W-:-:S04]  /*65d0*/  CS2R R14, SRZ ;  /* 0x00000000000e7805 */ /* 0x000fc8000001ff00 */
[----:B------:R-:W-:Y:S01]  /*65e0*/  LOP3.LUT P2, RZ, R32, 0x10, RZ, 0xc0, !PT ;  /* 0x0000001020ff7812 */ /* 0x000fe2000784c0ff */
[----:B-1----:R-:W-:Y:S01]  /*65f0*/  IMAD.WIDE R36, R37, 0x4, R12 ;  /* 0x0000000425247825 */ /* 0x002fe200078e020c */
[----:B------:R-:W-:-:S11]  /*6600*/  CS2R R12, SRZ ;  /* 0x00000000000c7805 */ /* 0x000fd6000001ff00 */
        /* <DEDUP_REMOVED lines=10> */
[----:B--2---:R-:W-:-:S04]  /*66b0*/  IMAD R0, R12, UR6, RZ ;  /* 0x000000060c007c24 */ /* 0x004fc8000f8e02ff */
[----:B------:R-:W-:-:S04]  /*66c0*/  IMAD R0, R0, R33, R31 ;  /* 0x0000002100007224 */ /* 0x000fc800078e021f */
[----:B------:R-:W-:-:S05]  /*66d0*/  IMAD R0, R0, 0x30, RZ ;  /* 0x0000003000007824 */ /* 0x000fca00078e02ff */
[----:B------:R-:W-:-:S04]  /*66e0*/  IADD3 R15, P1, R30, R0, RZ ;  /* 0x000000001e0f7210 */ /* 0x000fc80007f3e0ff */
[----:B------:R-:W-:Y:S02]  /*66f0*/  LEA.HI.X.SX32 R0, R0, R23, 0x1, P1 ;  /* 0x0000001700007211 */ /* 0x000fe400008f0eff */
[----:B------:R-:W-:-:S04]  /*6700*/  LEA R14, P1, R15, R60, 0x2 ;  /* 0x0000003c0f0e7211 */ /* 0x000fc800078210ff */
[----:B------:R-:W-:Y:S02]  /*6710*/  LEA.HI.X R15, R15, R61, R0, 0x2, P1 ;  /* 0x0000003d0f0f7211 */ /* 0x000fe400008f1400 */
[----:B------:R1:W2:Y:S04]  /*6720*/  LDS R0, [R41] ;  /* 0x0000000029007984 */ /* 0x0002a80000000800 */
[----:B------:R1:W5:Y:S01]  /*6730*/  LDG.E.128 R44, desc[UR36][R14.64] ;  /* 0x000000240e2c7981 */ /* 0x000362000c1e1d00 */
[----:B------:R-:W-:-:S06]  /*6740*/  UISETP.NE.AND UP0, UPT, UR4, URZ, UPT ;  /* 0x0000003f0400728c */ /* 0x000fcc000bf05270 */
[----:B------:R-:W-:-:S13]  /*6750*/  PLOP3.LUT P1, PT, PT, PT, UP0, 0x80, 0x0 ;  /* 0x000000000000781c */ /* 0x000fda0003f2f008 */
[----:B-1----:R-:W-:Y:S05]  /*6760*/  @P1 BRA `(.L_x_948) ;  /* 0x0000000000301947 */ /* 0x002fea0003800000 */
[----:B------:R-:W-:Y:S01]  /*6770*/  LOP3.LUT P5, RZ, R25, 0x8, RZ, 0xc0, !PT ;  /* 0x0000000819ff7812 */ /* 0x000fe200078ac0ff */
[----:B------:R-:W1:-:S12]  /*6780*/  LDS.128 R12, [R27] ;  /* 0x000000001b0c7984 */ /* 0x000e580000000c00 */
[----:B------:R-:W3:Y:S01]  /*6790*/  @P5 LDG.E.128 R48, desc[UR36][R36.64] ;  /* 0x0000002424305981 */ /* 0x000ee2000c1e1d00 */
[----:B-1---5:R-:W-:Y:S01]  /*67a0*/  FADD.FTZ R44, R44, R12 ;  /* 0x0000000c2c2c7221 */ /* 0x022fe20000010000 */
[----:B------:R-:W-:Y:S01]  /*67b0*/  FADD.FTZ R45, R45, R13 ;  /* 0x0000000d2d2d7221 */ /* 0x000fe20000010000 */
[----:B------:R-:W-:Y:S01]  /*67c0*/  FADD.FTZ R46, R46, R14 ;  /* 0x0000000e2e2e7221 */ /* 0x000fe20000010000 */
[----:B------:R-:W-:Y:S01]  /*67d0*/  FADD.FTZ R47, R47, R15 ;  /* 0x0000000f2f2f7221 */ /* 0x000fe20000010000 */
[----:B---3--:R-:W-:Y:S01]  /*67e0*/  @P5 FMUL.FTZ R44, R44, R48 ;  /* 0x000000302c2c5220 */ /* 0x008fe20000410000 */
[----:B------:R-:W-:Y:S01]  /*67f0*/  @P5 FMUL.FTZ R45, R45, R49 ;  /* 0x000000312d2d5220 */ /* 0x000fe20000410000 */
[----:B------:R-:W-:Y:S01]  /*6800*/  @P5 FMUL.FTZ R46, R46, R50 ;  /* 0x000000322e2e5220 */ /* 0x000fe20000410000 */
[----:B------:R-:W-:-:S05]  /*6810*/  @P5 FMUL.FTZ R47, R47, R51 ;  /* 0x000000332f2f5220 */ /* 0x000fca0000410000 */
[----:B------:R1:W-:Y:S02]  /*6820*/  STG.E.128 desc[UR36][R28.64], R44 ;  /* 0x0000002c1c007986 */ /* 0x0003e4000c101d24 */
.L_x_948:
[C---:B--2--5:R-:W-:Y:S01]  /*6830*/  FFMA.FTZ R12, R0.reuse, R44, RZ ;  /* 0x0000002c000c7223 */ /* 0x064fe200000100ff */
[C---:B------:R-:W-:Y:S01]  /*6840*/  FFMA.FTZ R13, R0.reuse, R45, RZ ;  /* 0x0000002d000d7223 */ /* 0x040fe200000100ff */
[C---:B------:R-:W-:Y:S01]  /*6850*/  FFMA.FTZ R14, R0.reuse, R46, RZ ;  /* 0x0000002e000e7223 */ /* 0x040fe200000100ff */
[----:B------:R-:W-:Y:S01]  /*6860*/  FFMA.FTZ R15, R0, R47, RZ ;  /* 0x0000002f000f7223 */ /* 0x000fe200000100ff */
[----:B------:R-:W-:-:S07]  /*6870*/  VIADD R43, R31, 0x10 ;  /* 0x000000101f2b7836 */ /* 0x000fce0000000000 */
.L_x_947:
[----:B------:R-:W-:Y:S05]  /*6880*/  BSYNC B2 ;  /* 0x0000000000027941 */ /* 0x000fea0003800000 */
.L_x_946:
[----:B------:R-:W-:-:S13]  /*6890*/  LOP3.LUT P2, RZ, R32, 0xfffffff0, RZ, 0xc0, !PT ;  /* 0xfffffff020ff7812 */ /* 0x000fda000784c0ff */
[----:B------:R-:W-:Y:S05]  /*68a0*/  @!P2 BRA `(.L_x_945) ;  /* 0x000000040040a947 */ /* 0x000fea0003800000 */
[----:B------:R-:W2:Y:S01]  /*68b0*/  LDC.64 R60, c[0x0][0x250] ;  /* 0x00009400ff3c7b82 */ /* 0x000ea20000000a00 */
[----:B------:R-:W-:Y:S01]  /*68c0*/  IMAD R38, R2, R33, RZ ;  /* 0x0000002102267224 */ /* 0x000fe200078e02ff */
[----:B------:R-:W-:Y:S01]  /*68d0*/  SHF.R.S32.HI R0, RZ, 0x1f, R43 ;  /* 0x0000001fff007819 */ /* 0x000fe2000001142b */
[----:B------:R-:W-:Y:S01]  /*68e0*/  ULDC UR4, c[0x0][0x29c] ;  /* 0x0000a70000047ab9 */ /* 0x000fe20000000800 */
[C---:B------:R-:W-:Y:S01]  /*68f0*/  LEA R32, R43.reuse, 0x40, 0x2 ;  /* 0x000000402b207811 */ /* 0x040fe200078e10ff */
[----:B------:R-:W-:Y:S01]  /*6900*/  UISETP.NE.AND UP0, UPT, UR4, URZ, UPT ;  /* 0x0000003f0400728c */ /* 0x000fe2000bf05270 */
[C---:B------:R-:W-:Y:S01]  /*6910*/  IADD3 R35, P1, R38.reuse, R43, RZ ;  /* 0x0000002b26237210 */ /* 0x040fe20007f3e0ff */
[----:B-1----:R-:W-:Y:S01]  /*6920*/  IMAD R45, R43, 0x30, RZ ;  /* 0x000000302b2d7824 */ /* 0x002fe200078e02ff */
[----:B------:R-:W-:Y:S02]  /*6930*/  ULDC.64 UR4, c[0x0][0x258] ;  /* 0x0000960000047ab9 */ /* 0x000fe40000000a00 */
[----:B------:R-:W-:Y:S01]  /*6940*/  LEA.HI.X.SX32 R38, R38, R0, 0x1, P1 ;  /* 0x0000000026267211 */ /* 0x000fe200008f0eff */
[----:B------:R-:W-:Y:S01]  /*6950*/  IMAD R0, R33, UR6, RZ ;  /* 0x0000000621007c24 */ /* 0x000fe2000f8e02ff */
[----:B------:R-:W-:Y:S01]  /*6960*/  LEA R34, P2, R35, UR4, 0x2 ;  /* 0x0000000423227c11 */ /* 0x000fe2000f8410ff */
[----:B------:R-:W-:Y:S01]  /*6970*/  IMAD R33, R5, -0x4, R32 ;  /* 0xfffffffc05217824 */ /* 0x000fe200078e0220 */
[----:B------:R-:W-:Y:S01]  /*6980*/  PLOP3.LUT P1, PT, PT, PT, UP0, 0x80, 0x0 ;  /* 0x000000000000781c */ /* 0x000fe20003f2f008 */
[----:B------:R-:W-:Y:S01]  /*6990*/  IMAD R0, R0, 0x30, RZ ;  /* 0x0000003000007824 */ /* 0x000fe200078e02ff */
[----:B------:R-:W-:-:S02]  /*69a0*/  LEA.HI.X R35, R35, UR5, R38, 0x2, P2 ;  /* 0x0000000523237c11 */ /* 0x000fc400090f1426 */
[----:B------:R-:W-:-:S09]  /*69b0*/  IADD3 R42, R6, R33, RZ ;  /* 0x00000021062a7210 */ /* 0x000fd20007ffe0ff */
.L_x_951:
[----:B------:R-:W-:Y:S01]  /*69c0*/  IMAD.MOV.U32 R32, RZ, RZ, R34 ;  /* 0x000000ffff207224 */ /* 0x000fe200078e0022 */
[----:B------:R-:W-:Y:S02]  /*69d0*/  MOV R33, R35 ;  /* 0x0000002300217202 */ /* 0x000fe40000000f00 */
[----:B------:R-:W-:-:S03]  /*69e0*/  LOP3.LUT P5, RZ, R25, 0x8, RZ, 0xc0, !PT ;  /* 0x0000000819ff7812 */ /* 0x000fc600078ac0ff */
[----:B------:R-:W3:Y:S01]  /*69f0*/  LDG.E R34, desc[UR36][R32.64] ;  /* 0x0000002420227981 */ /* 0x000ee2000c1e1900 */
[----:B------:R-:W-:-:S04]  /*6a00*/  IADD3 R35, P4, R19, R45, RZ ;  /* 0x0000002d13237210 */ /* 0x000fc80007f9e0ff */
[----:B------:R-:W-:Y:S02]  /*6a10*/  LEA.HI.X.SX32 R44, R45, R20, 0x1, P4 ;  /* 0x000000142d2c7211 */ /* 0x000fe400020f0eff */
[----:B-12---:R-:W-:-:S04]  /*6a20*/  LEA R38, P4, R35, R60, 0x2 ;  /* 0x0000003c23267211 */ /* 0x006fc800078810ff */
[----:B------:R-:W-:Y:S01]  /*6a30*/  LEA.HI.X R39, R35, R61, R44, 0x2, P4 ;  /* 0x0000003d23277211 */ /* 0x000fe200020f142c */
[----:B---3--:R-:W-:-:S05]  /*6a40*/  IMAD R34, R0, R34, R45 ;  /* 0x0000002200227224 */ /* 0x008fca00078e022d */
[----:B------:R-:W-:-:S04]  /*6a50*/  IADD3 R46, P2, R30, R34, RZ ;  /* 0x000000221e2e7210 */ /* 0x000fc80007f5e0ff */
[----:B------:R-:W-:Y:S02]  /*6a60*/  LEA.HI.X.SX32 R47, R34, R23, 0x1, P2 ;  /* 0x00000017222f7211 */ /* 0x000fe400010f0eff */
[----:B------:R-:W-:-:S04]  /*6a70*/  LEA R34, P2, R46, R60, 0x2 ;  /* 0x0000003c2e227211 */ /* 0x000fc800078410ff */
[----:B------:R-:W-:-:S05]  /*6a80*/  LEA.HI.X R35, R46, R61, R47, 0x2, P2 ;  /* 0x0000003d2e237211 */ /* 0x000fca00010f142f */
[----:B------:R1:W5:Y:S01]  /*6a90*/  LDG.E.128 R48, desc[UR36][R34.64] ;  /* 0x0000002422307981 */ /* 0x000362000c1e1d00 */
[----:B------:R-:W-:Y:S05]  /*6aa0*/  @P1 BRA `(.L_x_949) ;  /* 0x00000000002c1947 */ /* 0x000fea0003800000 */
[----:B------:R-:W2:Y:S04]  /*6ab0*/  @P5 LDG.E.128 R56, desc[UR36][R36.64] ;  /* 0x0000002424385981 */ /* 0x000ea8000c1e1d00 */
[----:B------:R-:W3:Y:S02]  /*6ac0*/  LDS.128 R52, [R27] ;  /* 0x000000001b347984 */ /* 0x000ee40000000c00 */
[----:B---3-5:R-:W-:Y:S01]  /*6ad0*/  FADD.FTZ R48, R48, R52 ;  /* 0x0000003430307221 */ /* 0x028fe20000010000 */
[----:B------:R-:W-:Y:S01]  /*6ae0*/  FADD.FTZ R49, R49, R53 ;  /* 0x0000003531317221 */ /* 0x000fe20000010000 */
[----:B------:R-:W-:Y:S01]  /*6af0*/  FADD.FTZ R50, R50, R54 ;  /* 0x0000003632327221 */ /* 0x000fe20000010000 */
[----:B------:R-:W-:Y:S01]  /*6b00*/  FADD.FTZ R51, R51, R55 ;  /* 0x0000003733337221 */ /* 0x000fe20000010000 */
[----:B--2---:R-:W-:Y:S01]  /*6b10*/  @P5 FMUL.FTZ R48, R48, R56 ;  /* 0x0000003830305220 */ /* 0x004fe20000410000 */
[----:B------:R-:W-:Y:S01]  /*6b20*/  @P5 FMUL.FTZ R49, R49, R57 ;  /* 0x0000003931315220 */ /* 0x000fe20000410000 */
[----:B------:R-:W-:Y:S01]  /*6b30*/  @P5 FMUL.FTZ R50, R50, R58 ;  /* 0x0000003a32325220 */ /* 0x000fe20000410000 */
[----:B------:R-:W-:-:S05]  /*6b40*/  @P5 FMUL.FTZ R51, R51, R59 ;  /* 0x0000003b33335220 */ /* 0x000fca0000410000 */
[----:B------:R2:W-:Y:S02]  /*6b50*/  STG.E.128 desc[UR36][R38.64], R48 ;  /* 0x0000003026007986 */ /* 0x0005e4000c101d24 */
.L_x_949:
[----:B-1----:R-:W3:Y:S04]  /*6b60*/  LDG.E R34, desc[UR36][R32.64+0x40] ;  /* 0x0000402420227981 */ /* 0x002ee8000c1e1900 */
[----:B------:R-:W1:Y:S01]  /*6b70*/  LDS R47, [R42+-0x40] ;  /* 0xffffc0002a2f7984 */ /* 0x000e620000000800 */
[----:B---3--:R-:W-:-:S04]  /*6b80*/  IMAD R34, R0, R34, R45 ;  /* 0x0000002200227224 */ /* 0x008fc800078e022d */
[----:B------:R-:W-:-:S05]  /*6b90*/  VIADD R34, R34, 0x300 ;  /* 0x0000030022227836 */ /* 0x000fca0000000000 */
[----:B------:R-:W-:-:S04]  /*6ba0*/  IADD3 R35, P2, R30, R34, RZ ;  /* 0x000000221e237210 */ /* 0x000fc80007f5e0ff */
[----:B------:R-:W-:Y:S02]  /*6bb0*/  LEA.HI.X.SX32 R44, R34, R23, 0x1, P2 ;  /* 0x00000017222c7211 */ /* 0x000fe400010f0eff */
[----:B------:R-:W-:-:S04]  /*6bc0*/  LEA R34, P2, R35, R60, 0x2 ;  /* 0x0000003c23227211 */ /* 0x000fc800078410ff */
[----:B------:R-:W-:-:S05]  /*6bd0*/  LEA.HI.X R35, R35, R61, R44, 0x2, P2 ;  /* 0x0000003d23237211 */ /* 0x000fca00010f142c */
[----:B------:R3:W5:Y:S02]  /*6be0*/  LDG.E.128 R52, desc[UR36][R34.64] ;  /* 0x0000002422347981 */ /* 0x000764000c1e1d00 */
[C---:B-1---5:R-:W-:Y:S01]  /*6bf0*/  FFMA.FTZ R44, R47.reuse, R49, R13 ;  /* 0x000000312f2c7223 */ /* 0x062fe2000001000d */
[C---:B--2---:R-:W-:Y:S01]  /*6c00*/  FFMA.FTZ R48, R47.reuse, R48, R12 ;  /* 0x000000302f307223 */ /* 0x044fe2000001000c */
[C---:B------:R-:W-:Y:S01]  /*6c10*/  FFMA.FTZ R49, R47.reuse, R50, R14 ;  /* 0x000000322f317223 */ /* 0x040fe2000001000e */
[----:B------:R-:W-:Y:S01]  /*6c20*/  FFMA.FTZ R46, R47, R51, R15 ;  /* 0x000000332f2e7223 */ /* 0x000fe2000001000f */
[----:B------:R-:W-:Y:S06]  /*6c30*/  @P1 BRA `(.L_x_950) ;  /* 0x00000000002c1947 */ /* 0x000fec0003800000 */
[----:B------:R-:W2:Y:S04]  /*6c40*/  @P5 LDG.E.128 R12, desc[UR36][R36.64] ;  /* 0x00000024240c5981 */ /* 0x000ea8000c1e1d00 */
[----:B------:R-:W1:Y:S02]  /*6c50*/  LDS.128 R56, [R27] ;  /* 0x000000001b387984 */ /* 0x000e640000000c00 */
[----:B-1----:R-:W-:Y:S01]  /*6c60*/  FADD.FTZ R52, R56, R52 ;  /* 0x0000003438347221 */ /* 0x002fe20000010000 */
        /* <DEDUP_REMOVED lines=8> */
.L_x_950:
[----:B------:R2:W5:Y:S01]  /*6cf0*/  LDS R15, [R42] ;  /* 0x000000002a0f7984 */ /* 0x0005620000000800 */
[----:B---3--:R-:W-:Y:S02]  /*6d00*/  IADD3 R34, P2, R32, 0x80, RZ ;  /* 0x0000008020227810 */ /* 0x008fe40007f5e0ff */
[----:B------:R-:W-:Y:S02]  /*6d10*/  IADD3 R43, R43, 0x20, RZ ;  /* 0x000000202b2b7810 */ /* 0x000fe40007ffe0ff */
[----:B------:R-:W-:Y:S01]  /*6d20*/  IADD3 R45, R45, 0x600, RZ ;  /* 0x000006002d2d7810 */ /* 0x000fe20007ffe0ff */
[----:B------:R-:W-:Y:S01]  /*6d30*/  IMAD.X R35, RZ, RZ, R33, P2 ;  /* 0x000000ffff237224 */ /* 0x000fe200010e0621 */
[----:B------:R-:W-:Y:S01]  /*6d40*/  ISETP.GE.AND P2, PT, R43, R40, PT ;  /* 0x000000282b00720c */ /* 0x000fe20003f46270 */
[----:B--2---:R-:W-:Y:S02]  /*6d50*/  VIADD R42, R42, 0x80 ;  /* 0x000000802a2a7836 */ /* 0x004fe40000000000 */
[C---:B-----5:R-:W-:Y:S01]  /*6d60*/  FFMA.FTZ R12, R15.reuse, R52, R48 ;  /* 0x000000340f0c7223 */ /* 0x060fe20000010030 */
[C---:B------:R-:W-:Y:S01]  /*6d70*/  FFMA.FTZ R13, R15.reuse, R53, R44 ;  /* 0x000000350f0d7223 */ /* 0x040fe2000001002c */
[C---:B------:R-:W-:Y:S01]  /*6d80*/  FFMA.FTZ R14, R15.reuse, R54, R49 ;  /* 0x000000360f0e7223 */ /* 0x040fe20000010031 */
[----:B------:R-:W-:-:S07]  /*6d90*/  FFMA.FTZ R15, R15, R55, R46 ;  /* 0x000000370f0f7223 */ /* 0x000fce000001002e */
[----:B------:R-:W-:Y:S05]  /*6da0*/  @!P2 BRA `(.L_x_951) ;  /* 0xfffffffc0004a947 */ /* 0x000fea000383ffff */
.L_x_945:
[----:B------:R-:W-:Y:S05]  /*6db0*/  BSYNC B1 ;  /* 0x0000000000017941 */ /* 0x000fea0003800000 */
.L_x_944:
[----:B------:R-:W-:-:S13]  /*6dc0*/  ISETP.GE.AND P2, PT, R31, R22, PT ;  /* 0x000000161f00720c */ /* 0x000fda0003f46270 */
[----:B------:R-:W-:Y:S05]  /*6dd0*/  @P2 BRA `(.L_x_943) ;  /* 0x0000000c00942947 */ /* 0x000fea0003800000 */
[----:B------:R-:W2:Y:S01]  /*6de0*/  LDC R37, c[0x0][0x288] ;  /* 0x0000a200ff257b82 */ /* 0x000ea20000000800 */
[----:B------:R-:W-:Y:S01]  /*6df0*/  IADD3 R0, -R26, -0x2, R17 ;  /* 0xfffffffe1a007810 */ /* 0x000fe20007ffe111 */
[----:B------:R-:W-:Y:S03]  /*6e00*/  BSSY B1, `(.L_x_952) ;  /* 0x000004a000017945 */ /* 0x000fe60003800000 */
[----:B------:R-:W-:-:S03]  /*6e10*/  IADD3 R0, R0, -R5, RZ ;  /* 0x8000000500007210 */ /* 0x000fc60007ffe0ff */
[----:B------:R-:W5:Y:S01]  /*6e20*/  LDC.64 R32, c[0x0][0x2e8] ;  /* 0x0000ba00ff207b82 */ /* 0x000f620000000a00 */
[----:B------:R-:W-:Y:S01]  /*6e30*/  LOP3.LUT P2, RZ, R0, 0x10, RZ, 0xc0, !PT ;  /* 0x0000001000ff7812 */ /* 0x000fe2000784c0ff */
[----:B--2---:R-:W-:-:S04]  /*6e40*/  IMAD R35, R16, R37, R7 ;  /* 0x0000002510237224 */ /* 0x004fc800078e0207 */
[----:B------:R-:W-:-:S04]  /*6e50*/  IMAD R35, R35, 0x30, R18 ;  /* 0x0000003023237824 */ /* 0x000fc800078e0212 */
[----:B-----5:R-:W-:-:S04]  /*6e60*/  IMAD.WIDE R32, R35, 0x4, R32 ;  /* 0x0000000423207825 */ /* 0x020fc800078e0220 */
[----:B------:R-:W-:Y:S05]  /*6e70*/  @P2 BRA `(.L_x_953) ;  /* 0x0000000400082947 */ /* 0x000fea0003800000 */
[----:B-1----:R-:W1:Y:S01]  /*6e80*/  LDC R39, c[0x0][0x284] ;  /* 0x0000a100ff277b82 */ /* 0x002e620000000800 */
[----:B------:R-:W-:Y:S01]  /*6e90*/  BSSY B2, `(.L_x_954) ;  /* 0x000003f000027945 */ /* 0x000fe20003800000 */
[----:B-1----:R-:W-:-:S13]  /*6ea0*/  ISETP.GE.AND P2, PT, R31, R39, PT ;  /* 0x000000271f00720c */ /* 0x002fda0003f46270 */
        /* <DEDUP_REMOVED lines=8> */
[----:B-1----:R-:W-:-:S06]  /*6f30*/  VIADD R38, R36, 0xffffffe ;  /* 0x0ffffffe24267836 */ /* 0x002fcc0000000000 */
[----:B------:R-:W1:Y:S02]  /*6f40*/  F2I.FTZ.U32.TRUNC.NTZ R35, R38 ;  /* 0x0000002600237305 */ /* 0x000e64000021f000 */
[----:B-1----:R-:W-:-:S05]  /*6f50*/  IADD3 R34, RZ, -R35, RZ ;  /* 0x80000023ff227210 */ /* 0x002fca0007ffe0ff */
[----:B------:R-:W-:Y:S02]  /*6f60*/  IMAD R45, R34, R43, RZ ;  /* 0x0000002b222d7224 */ /* 0x000fe400078e02ff */
[----:B------:R-:W-:-:S04]  /*6f70*/  IMAD.MOV.U32 R34, RZ, RZ, RZ ;  /* 0x000000ffff227224 */ /* 0x000fc800078e00ff */
[----:B------:R-:W-:Y:S01]  /*6f80*/  IMAD.HI.U32 R34, R35, R45, R34 ;  /* 0x0000002d23227227 */ /* 0x000fe200078e0022 */
[----:B------:R-:W-:Y:S01]  /*6f90*/  MOV R35, R40 ;  /* 0x0000002800237202 */ /* 0x000fe20000000f00 */
[----:B------:R1:W2:Y:S04]  /*6fa0*/  LDS R45, [R41] ;  /* 0x00000000292d7984 */ /* 0x0002a80000000800 */
        /* <DEDUP_REMOVED lines=8> */
[----:B------:R-:W-:-:S05]  /*7030*/  MOV R36, R34 ;  /* 0x0000002200247202 */ /* 0x000fca0000000f00 */
        /* <DEDUP_REMOVED lines=19> */
[----:B-12---:R-:W-:Y:S05]  /*7170*/  @P1 BRA `(.L_x_956) ;  /* 0x0000000000301947 */ /* 0x006fea0003800000 */
[----:B------:R-:W-:Y:S01]  /*7180*/  LOP3.LUT P5, RZ, R25, 0x8, RZ, 0xc0, !PT ;  /* 0x0000000819ff7812 */ /* 0x000fe200078ac0ff */
[----:B------:R-:W1:-:S12]  /*7190*/  LDS.128 R48, [R27] ;  /* 0x000000001b307984 */ /* 0x000e580000000c00 */
[----:B------:R-:W2:Y:S01]  /*71a0*/  @P5 LDG.E.128 R40, desc[UR36][R32.64] ;  /* 0x0000002420285981 */ /* 0x000ea2000c1e1d00 */
[----:B-1---5:R-:W-:Y:S01]  /*71b0*/  FADD.FTZ R36, R48, R36 ;  /* 0x0000002430247221 */ /* 0x022fe20000010000 */
        /* <DEDUP_REMOVED lines=8> */
.L_x_956:
[C---:B-----5:R-:W-:Y:S01]  /*7240*/  FFMA.FTZ R12, R45.reuse, R36, R12 ;  /* 0x000000242d0c7223 */ /* 0x060fe2000001000c */
[C---:B------:R-:W-:Y:S01]  /*7250*/  FFMA.FTZ R13, R45.reuse, R37, R13 ;  /* 0x000000252d0d7223 */ /* 0x040fe2000001000d */
[C---:B------:R-:W-:Y:S01]  /*7260*/  FFMA.FTZ R14, R45.reuse, R38, R14 ;  /* 0x000000262d0e7223 */ /* 0x040fe2000001000e */
[----:B------:R-:W-:-:S07]  /*7270*/  FFMA.FTZ R15, R45, R39, R15 ;  /* 0x000000272d0f7223 */ /* 0x000fce000001000f */
.L_x_955:
[----:B------:R-:W-:Y:S05]  /*7280*/  BSYNC B2 ;  /* 0x0000000000027941 */ /* 0x000fea0003800000 */
.L_x_954:
[----:B------:R-:W-:-:S07]  /*7290*/  IADD3 R31, R31, 0x10, RZ ;  /* 0x000000101f1f7810 */ /* 0x000fce0007ffe0ff */
.L_x_953:
[----:B------:R-:W-:Y:S05]  /*72a0*/  BSYNC B1 ;  /* 0x0000000000017941 */ /* 0x000fea0003800000 */
.L_x_952:
[----:B------:R-:W-:-:S13]  /*72b0*/  LOP3.LUT P2, RZ, R0, 0xfffffff0, RZ, 0xc0, !PT ;  /* 0xfffffff000ff7812 */ /* 0x000fda000784c0ff */
[----:B------:R-:W-:Y:S05]  /*72c0*/  @!P2 BRA `(.L_x_943) ;  /* 0x000000080058a947 */ /* 0x000fea0003800000 */
[----:B------:R-:W-:Y:S01]  /*72d0*/  HFMA2.MMA R0, -RZ, RZ, 0, 2.86102294921875e-06 ;  /* 0x00000030ff007435 */ /* 0x000fe200000001ff */
[----:B-1----:R-:W-:Y:S01]  /*72e0*/  IMAD.SHL.U32 R28, R5, 0x4, RZ ;  /* 0x00000004051c7824 */ /* 0x002fe200078e00ff */
[----:B------:R-:W-:-:S03]  /*72f0*/  MOV R38, RZ ;  /* 0x000000ff00267202 */ /* 0x000fc60000000f00 */
[----:B------:R-:W-:-:S04]  /*7300*/  IMAD R29, R31, 0x4, -R28 ;  /* 0x000000041f1d7824 */ /* 0x000fc800078e0a1c */
[----:B------:R-:W-:Y:S02]  /*7310*/  IMAD.IADD R53, R6, 0x1, R29 ;  /* 0x0000000106357824 */ /* 0x000fe400078e021d */
[----:B------:R-:W-:-:S07]  /*7320*/  IMAD R0, R31, R0, 0x300 ;  /* 0x000003001f007424 */ /* 0x000fce00078e0200 */
.L_x_963:
[----:B-1----:R-:W1:Y:S01]  /*7330*/  LDC R57, c[0x0][0x284] ;  /* 0x0000a100ff397b82 */ /* 0x002e620000000800 */
        /* <DEDUP_REMOVED lines=32> */
[----:B------:R-:W-:-:S05]  /*7540*/  IMAD.MOV.U32 R34, RZ, RZ, R28 ;  /* 0x000000ffff227224 */ /* 0x000fca00078e001c */
        /* <DEDUP_REMOVED lines=34> */
.L_x_959:
[C---:B--2--5:R-:W-:Y:S01]  /*7770*/  FFMA.FTZ R12, R39.reuse, R40, R12 ;  /* 0x00000028270c7223 */ /* 0x064fe2000001000c */
[C---:B------:R-:W-:Y:S01]  /*7780*/  FFMA.FTZ R13, R39.reuse, R41, R13 ;  /* 0x00000029270d7223 */ /* 0x040fe2000001000d */
[C---:B------:R-:W-:Y:S01]  /*7790*/  FFMA.FTZ R14, R39.reuse, R42, R14 ;  /* 0x0000002a270e7223 */ /* 0x040fe2000001000e */
[----:B------:R-:W-:-:S07]  /*77a0*/  FFMA.FTZ R15, R39, R43, R15 ;  /* 0x0000002b270f7223 */ /* 0x000fce000001000f */
.L_x_958:
[----:B------:R-:W-:Y:S05]  /*77b0*/  BSYNC B1 ;  /* 0x0000000000017941 */ /* 0x000fea0003800000 */
.L_x_957:
[----:B------:R-:W-:Y:S01]  /*77c0*/  VIADD R34, R31, 0x10 ;  /* 0x000000101f227836 */ /* 0x000fe20000000000 */
[----:B------:R-:W-:Y:S04]  /*77d0*/  BSSY B1, `(.L_x_960) ;  /* 0x0000040000017945 */ /* 0x000fe80003800000 */
[----:B------:R-:W-:-:S13]  /*77e0*/  ISETP.GE.AND P2, PT, R34, R57, PT ;  /* 0x000000392200720c */ /* 0x000fda0003f46270 */
[----:B------:R-:W-:Y:S05]  /*77f0*/  @!P2 BRA `(.L_x_961) ;  /* 0x0000000000f4a947 */ /* 0x000fea0003800000 */
[----:B------:R-:W-:Y:S01]  /*7800*/  IABS R35, R57 ;  /* 0x0000003900237213 */ /* 0x000fe20000000000 */
[----:B------:R-:W-:Y:S01]  /*7810*/  ULDC.64 UR4, c[0x0][0x258] ;  /* 0x0000960000047ab9 */ /* 0x000fe20000000a00 */
[----:B-1----:R-:W-:Y:S02]  /*7820*/  IABS R42, R34 ;  /* 0x00000022002a7213 */ /* 0x002fe40000000000 */
        /* <DEDUP_REMOVED lines=37> */
[----:B------:R1:W2:Y:S04]  /*7a80*/  LDS R39, [R52+0x40] ;  /* 0x0000400034277984 */ /* 0x0002a80000000800 */
        /* <DEDUP_REMOVED lines=16> */
.L_x_962:
[C---:B--2--5:R-:W-:Y:S01]  /*7b90*/  FFMA.FTZ R12, R39.reuse, R40, R12 ;  /* 0x00000028270c7223 */ /* 0x064fe2000001000c */
[C---:B------:R-:W-:Y:S01]  /*7ba0*/  FFMA.FTZ R13, R39.reuse, R41, R13 ;  /* 0x00000029270d7223 */ /* 0x040fe2000001000d */
[C---:B------:R-:W-:Y:S01]  /*7bb0*/  FFMA.FTZ R14, R39.reuse, R42, R14 ;  /* 0x0000002a270e7223 */ /* 0x040fe2000001000e */
[----:B------:R-:W-:-:S07]  /*7bc0*/  FFMA.FTZ R15, R39, R43, R15 ;  /* 0x0000002b270f7223 */ /* 0x000fce000001000f */
.L_x_961:
[----:B------:R-:W-:Y:S05]  /*7bd0*/  BSYNC B1 ;  /* 0x0000000000017941 */ /* 0x000fea0003800000 */
.L_x_960:
[----:B------:R-:W-:Y:S01]  /*7be0*/  VIADD R31, R31, 0x20 ;  /* 0x000000201f1f7836 */ /* 0x000fe20000000000 */
[----:B------:R-:W-:Y:S01]  /*7bf0*/  IADD3 R38, R38, 0x80, RZ ;  /* 0x0000008026267810 */ /* 0x000fe20007ffe0ff */
[----:B------:R-:W-:-:S03]  /*7c00*/  VIADD R0, R0, 0x600 ;  /* 0x0000060000007836 */ /* 0x000fc60000000000 */
[----:B------:R-:W-:-:S13]  /*7c10*/  ISETP.GE.AND P2, PT, R31, R22, PT ;  /* 0x000000161f00720c */ /* 0x000fda0003f46270 */
[----:B------:R-:W-:Y:S05]  /*7c20*/  @!P2 BRA `(.L_x_963) ;  /* 0xfffffff400c0a947 */ /* 0x000fea000383ffff */
.L_x_943:
[----:B------:R-:W-:Y:S05]  /*7c30*/  BSYNC B0 ;  /* 0x0000000000007941 */ /* 0x000fea0003800000 */
.L_x_942:
[----:B------:R-:W-:Y:S01]  /*7c40*/  ISETP.GT.OR P0, PT, R21, 0xb, P0 ;  /* 0x0000000b1500780c */ /* 0x000fe20000704670 */
[----:B------:R-:W-:-:S12]  /*7c50*/  BSSY B0, `(.L_x_964) ;  /* 0x000002e000007945 */ /* 0x000fd80003800000 */
[----:B------:R-:W-:Y:S05]  /*7c60*/  @P0 BRA `(.L_x_965) ;  /* 0x0000000000b00947 */ /* 0x000fea0003800000 */
[----:B-1----:R-:W1:Y:S01]  /*7c70*/  LDC.64 R36, c[0x0][0x250] ;  /* 0x00009400ff247b82 */ /* 0x002e620000000a00 */
[----:B------:R-:W-:-:S10]  /*7c80*/  HFMA2.MMA R0, -RZ, RZ, 0, 2.86102294921875e-06 ;  /* 0x00000030ff007435 */ /* 0x000fd400000001ff */
[----:B------:R-:W-:-:S05]  /*7c90*/  IMAD R17, R17, R0, -0x30 ;  /* 0xffffffd011117424 */ /* 0x000fca00078e0200 */
[----:B------:R-:W-:-:S04]  /*7ca0*/  IADD3 R0, P0, R19, R17, RZ ;  /* 0x0000001113007210 */ /* 0x000fc80007f1e0ff */
[----:B------:R-:W-:Y:S02]  /*7cb0*/  LEA.HI.X.SX32 R17, R17, R20, 0x1, P0 ;  /* 0x0000001411117211 */ /* 0x000fe400000f0eff */
[----:B-1----:R-:W-:-:S04]  /*7cc0*/  LEA R28, P0, R0, R36, 0x2 ;  /* 0x00000024001c7211 */ /* 0x002fc800078010ff */
[----:B------:R-:W-:-:S05]  /*7cd0*/  LEA.HI.X R29, R0, R37, R17, 0x2, P0 ;  /* 0x00000025001d7211 */ /* 0x000fca00000f1411 */
[----:B------:R1:W5:Y:S01]  /*7ce0*/  LDG.E.128 R32, desc[UR36][R28.64] ;  /* 0x000000241c207981 */ /* 0x000362000c1e1d00 */
[----:B------:R-:W-:Y:S04]  /*7cf0*/  BSSY B1, `(.L_x_966) ;  /* 0x0000017000017945 */ /* 0x000fe80003800000 */
[----:B------:R-:W-:Y:S05]  /*7d00*/  @P1 BRA `(.L_x_967) ;  /* 0x0000000000541947 */ /* 0x000fea0003800000 */
[----:B------:R-:W-:-:S13]  /*7d10*/  LOP3.LUT P2, RZ, R25, 0x8, RZ, 0xc0, !PT ;  /* 0x0000000819ff7812 */ /* 0x000fda000784c0ff */
[----:B------:R-:W2:Y:S08]  /*7d20*/  @P2 LDC R0, c[0x0][0x288] ;  /* 0x0000a200ff002b82 */ /* 0x000eb00000000800 */
[----:B-1----:R-:W1:Y:S01]  /*7d30*/  @P2 LDC.64 R28, c[0x0][0x2e8] ;  /* 0x0000ba00ff1c2b82 */ /* 0x002e620000000a00 */
[----:B--2---:R-:W-:-:S04]  /*7d40*/  @P2 IMAD R7, R16, R0, R7 ;  /* 0x0000000010072224 */ /* 0x004fc800078e0207 */
[----:B------:R-:W-:-:S04]  /*7d50*/  @P2 IMAD R7, R7, 0x30, R18 ;  /* 0x0000003007072824 */ /* 0x000fc800078e0212 */
[----:B-1----:R-:W-:-:S06]  /*7d60*/  @P2 IMAD.WIDE R28, R7, 0x4, R28 ;  /* 0x00000004071c2825 */ /* 0x002fcc00078e021c */
[----:B------:R-:W2:Y:S01]  /*7d70*/  @P2 LDG.E.128 R28, desc[UR36][R28.64] ;  /* 0x000000241c1c2981 */ /* 0x000ea2000c1e1d00 */
[----:B------:R-:W-:Y:S02]  /*7d80*/  IMAD R24, R24, 0x30, RZ ;  /* 0x0000003018187824 */ /* 0x000fe400078e02ff */
[----:B-----5:R-:W-:Y:S01]  /*7d90*/  FADD.FTZ R32, R32, R8 ;  /* 0x0000000820207221 */ /* 0x020fe20000010000 */
[----:B------:R-:W-:Y:S01]  /*7da0*/  FADD.FTZ R33, R33, R9 ;  /* 0x0000000921217221 */ /* 0x000fe20000010000 */
[----:B------:R-:W-:Y:S01]  /*7db0*/  FADD.FTZ R34, R34, R10 ;  /* 0x0000000a22227221 */ /* 0x000fe20000010000 */
[----:B------:R-:W-:Y:S01]  /*7dc0*/  FADD.FTZ R35, R35, R11 ;  /* 0x0000000b23237221 */ /* 0x000fe20000010000 */
[----:B------:R-:W-:-:S04]  /*7dd0*/  IADD3 R19, P0, R19, R24, RZ ;  /* 0x0000001813137210 */ /* 0x000fc80007f1e0ff */
[----:B------:R-:W-:Y:S02]  /*7de0*/  LEA.HI.X.SX32 R20, R24, R20, 0x1, P0 ;  /* 0x0000001418147211 */ /* 0x000fe400000f0eff */
[----:B------:R-:W-:-:S04]  /*7df0*/  LEA R6, P0, R19, R36, 0x2 ;  /* 0x0000002413067211 */ /* 0x000fc800078010ff */
[----:B------:R-:W-:Y:S01]  /*7e00*/  LEA.HI.X R7, R19, R37, R20, 0x2, P0 ;  /* 0x0000002513077211 */ /* 0x000fe200000f1414 */
[----:B--2---:R-:W-:Y:S01]  /*7e10*/  @P2 FMUL.FTZ R32, R32, R28 ;  /* 0x0000001c20202220 */ /* 0x004fe20000410000 */
[----:B------:R-:W-:Y:S01]  /*7e20*/  @P2 FMUL.FTZ R33, R33, R29 ;  /* 0x0000001d21212220 */ /* 0x000fe20000410000 */
[----:B------:R-:W-:Y:S01]  /*7e30*/  @P2 FMUL.FTZ R34, R34, R30 ;  /* 0x0000001e22222220 */ /* 0x000fe20000410000 */
[----:B------:R-:W-:-:S05]  /*7e40*/  @P2 FMUL.FTZ R35, R35, R31 ;  /* 0x0000001f23232220 */ /* 0x000fca0000410000 */
[----:B------:R2:W-:Y:S02]  /*7e50*/  STG.E.128 desc[UR36][R6.64], R32 ;  /* 0x0000002006007986 */ /* 0x0005e4000c101d24 */
.L_x_967:
[----:B------:R-:W-:Y:S05]  /*7e60*/  BSYNC B1 ;  /* 0x0000000000017941 */ /* 0x000fea0003800000 */
.L_x_966:
[----:B------:R-:W0:Y:S01]  /*7e70*/  S2UR UR5, SR_CgaCtaId ;  /* 0x00000000000579c3 */ /* 0x000e220000008800 */
[----:B------:R-:W-:Y:S01]  /*7e80*/  UMOV UR4, 0x400 ;  /* 0x0000040000047882 */ /* 0x000fe20000000000 */
[----:B------:R-:W-:Y:S01]  /*7e90*/  IMAD.IADD R5, R22, 0x1, -R5 ;  /* 0x0000000116057824 */ /* 0x000fe200078e0a05 */
[----:B------:R-:W-:-:S04]  /*7ea0*/  UIADD3 UR4, UR4, 0x240, URZ ;  /* 0x0000024004047890 */ /* 0x000fc8000fffe03f */
[----:B0-----:R-:W-:-:S06]  /*7eb0*/  ULEA UR4, UR5, UR4, 0x18 ;  /* 0x0000000405047291 */ /* 0x001fcc000f8ec03f */
[----:B--2---:R-:W-:-:S05]  /*7ec0*/  MOV R6, UR4 ;  /* 0x0000000400067c02 */ /* 0x004fca0008000f00 */
[----:B------:R-:W-:-:S06]  /*7ed0*/  IMAD R5, R5, 0x4, R6 ;  /* 0x0000000405057824 */ /* 0x000fcc00078e0206 */
[----:B------:R-:W0:Y:S02]  /*7ee0*/  LDS R5, [R5] ;  /* 0x0000000005057984 */ /* 0x000e240000000800 */
[C---:B0----5:R-:W-:Y:S01]  /*7ef0*/  FFMA.FTZ R12, R5.reuse, R32, R12 ;  /* 0x00000020050c7223 */ /* 0x061fe2000001000c */
[C---:B------:R-:W-:Y:S01]  /*7f00*/  FFMA.FTZ R13, R5.reuse, R33, R13 ;  /* 0x00000021050d7223 */ /* 0x040fe2000001000d */
[C---:B------:R-:W-:Y:S01]  /*7f10*/  FFMA.FTZ R14, R5.reuse, R34, R14 ;  /* 0x00000022050e7223 */ /* 0x040fe2000001000e */
[----:B------:R-:W-:-:S07]  /*7f20*/  FFMA.FTZ R15, R5, R35, R15 ;  /* 0x00000023050f7223 */ /* 0x000fce000001000f */
.L_x_965:
[----:B------:R-:W-:Y:S05]  /*7f30*/  BSYNC B0 ;  /* 0x0000000000007941 */ /* 0x000fea0003800000 */
.L_x_964:
[----:B------:R-:W-:Y:S01]  /*7f40*/  IADD3 R0, R4, 0xf, RZ ;  /* 0x0000000f04007810 */ /* 0x000fe20007ffe0ff */
[----:B------:R-:W-:Y:S03]  /*7f50*/  BAR.SYNC.DEFER_BLOCKING 0x0 ;  /* 0x0000000000007b1d */ /* 0x000fe60000010000 */
[----:B------:R-:W-:-:S03]  /*7f60*/  ISETP.GT.U32.OR P0, PT, R0, 0x1e, P3 ;  /* 0x0000001e0000780c */ /* 0x000fc60001f04470 */
[----:B------:R-:W-:Y:S10]  /*7f70*/  @P3 BRA `(.L_x_968) ;  /* 0x0000000000bc3947 */ /* 0x000ff40003800000 */
[----:B------:R-:W-:Y:S01]  /*7f80*/  LOP3.LUT R0, R4, 0xffffff80, RZ, 0xc0, !PT ;  /* 0xffffff8004007812 */ /* 0x000fe200078ec0ff */
[----:B------:R-:W-:Y:S01]  /*7f90*/  IMAD R5, R26, 0x30, R18 ;  /* 0x000000301a057824 */ /* 0x000fe200078e0212 */
[----:B------:R-:W-:Y:S05]  /*7fa0*/  WARPSYNC.ALL ;  /* 0x0000000000007948 */ /* 0x000fea0003800000 */
[----:B------:R-:W-:Y:S01]  /*7fb0*/  ISETP.NE.AND P1, PT, R0, 0x80, PT ;  /* 0x000000800000780c */ /* 0x000fe20003f25270 */
[----:B------:R-:W-:Y:S01]  /*7fc0*/  IMAD R5, R5, 0x4, R6 ;  /* 0x0000000405057824 */ /* 0x000fe200078e0206 */
[C---:B------:R-:W-:Y:S02]  /*7fd0*/  ISETP.GT.AND P2, PT, R4.reuse, 0x7f, PT ;  /* 0x0000007f0400780c */ /* 0x040fe40003f44270 */
[----:B------:R-:W-:-:S02]  /*7fe0*/  LOP3.LUT R0, R4, 0xffffffc0, RZ, 0xc0, !PT ;  /* 0xffffffc004007812 */ /* 0x000fc400078ec0ff */
[C---:B------:R-:W-:Y:S02]  /*7ff0*/  ISETP.GT.AND P3, PT, R4.reuse, 0x3f, PT ;  /* 0x0000003f0400780c */ /* 0x040fe40003f64270 */
[----:B------:R-:W-:-:S05]  /*8000*/  ISETP.GT.AND P4, PT, R4, 0x1f, PT ;  /* 0x0000001f0400780c */ /* 0x000fca0003f84270 */
[----:B------:R-:W-:Y:S01]  /*8010*/  @!P1 STS.128 [R5+-0x600], R12 ;  /* 0xfffa000c05009388 */ /* 0x000fe20000000c00 */
[----:B------:R-:W-:Y:S01]  /*8020*/  BAR.SYNC.DEFER_BLOCKING 0x0 ;  /* 0x0000000000007b1d */ /* 0x000fe20000010000 */
[----:B------:R-:W-:Y:S02]  /*8030*/  ISETP.NE.AND P1, PT, R0, 0x40, PT ;  /* 0x000000400000780c */ /* 0x000fe40003f25270 */
[----:B------:R-:W-:-:S03]  /*8040*/  LOP3.LUT R0, R4, 0xffffffe0, RZ, 0xc0, !PT ;  /* 0xffffffe004007812 */ /* 0x000fc600078ec0ff */
[----:B0-----:R-:W0:Y:S02]  /*8050*/  @!P2 LDS.128 R8, [R5] ;  /* 0x000000000508a984 */ /* 0x001e240000000c00 */
[----:B0-----:R-:W-:Y:S01]  /*8060*/  @!P2 FADD.FTZ R12, R12, R8 ;  /* 0x000000080c0ca221 */ /* 0x001fe20000010000 */
[----:B------:R-:W-:Y:S01]  /*8070*/  @!P2 FADD.FTZ R13, R13, R9 ;  /* 0x000000090d0da221 */ /* 0x000fe20000010000 */
[----:B------:R-:W-:Y:S01]  /*8080*/  @!P2 FADD.FTZ R14, R14, R10 ;  /* 0x0000000a0e0ea221 */ /* 0x000fe20000010000 */
[----:B------:R-:W-:Y:S01]  /*8090*/  @!P2 FADD.FTZ R15, R15, R11 ;  /* 0x0000000b0f0fa221 */ /* 0x000fe20000010000 */
[----:B------:R-:W-:Y:S01]  /*80a0*/  BAR.SYNC.DEFER_BLOCKING 0x0 ;  /* 0x0000000000007b1d */ /* 0x000fe20000010000 */
[----:B------:R-:W-:-:S05]  /*80b0*/  ISETP.GT.AND P2, PT, R4, 0xf, PT ;  /* 0x0000000f0400780c */ /* 0x000fca0003f44270 */
[----:B------:R-:W-:Y:S02]  /*80c0*/  @!P1 STS.128 [R5+-0x300], R12 ;  /* 0xfffd000c05009388 */ /* 0x000fe40000000c00 */
[----:B------:R-:W-:Y:S01]  /*80d0*/  BAR.SYNC.DEFER_BLOCKING 0x0 ;  /* 0x0000000000007b1d */ /* 0x000fe20000010000 */
[----:B------:R-:W-:Y:S02]  /*80e0*/  ISETP.NE.AND P1, PT, R0, 0x20, PT ;  /* 0x000000200000780c */ /* 0x000fe40003f25270 */
[----:B------:R-:W-:-:S03]  /*80f0*/  LOP3.LUT R0, R4, 0xfffffff0, RZ, 0xc0, !PT ;  /* 0xfffffff004007812 */ /* 0x000fc600078ec0ff */
[----:B------:R-:W0:Y:S02]  /*8100*/  @!P3 LDS.128 R8, [R5] ;  /* 0x000000000508b984 */ /* 0x000e240000000c00 */
[----:B0-----:R-:W-:Y:S01]  /*8110*/  @!P3 FADD.FTZ R12, R12, R8 ;  /* 0x000000080c0cb221 */ /* 0x001fe20000010000 */
[----:B------:R-:W-:Y:S01]  /*8120*/  @!P3 FADD.FTZ R13, R13, R9 ;  /* 0x000000090d0db221 */ /* 0x000fe20000010000 */
[----:B------:R-:W-:Y:S01]  /*8130*/  @!P3 FADD.FTZ R14, R14, R10 ;  /* 0x0000000a0e0eb221 */ /* 0x000fe20000010000 */
[----:B------:R-:W-:Y:S01]  /*8140*/  @!P3 FADD.FTZ R15, R15, R11 ;  /* 0x0000000b0f0fb221 */ /* 0x000fe20000010000 */
[----:B------:R-:W-:Y:S06]  /*8150*/  BAR.SYNC.DEFER_BLOCKING 0x0 ;  /* 0x0000000000007b1d */ /* 0x000fec0000010000 */
[----:B------:R-:W-:Y:S02]  /*8160*/  @!P1 STS.128 [R5+-0x180], R12 ;  /* 0xfffe800c05009388 */ /* 0x000fe40000000c00 */
[----:B------:R-:W-:Y:S01]  /*8170*/  BAR.SYNC.DEFER_BLOCKING 0x0 ;  /* 0x0000000000007b1d */ /* 0x000fe20000010000 */
[----:B------:R-:W-:-:S05]  /*8180*/  ISETP.NE.AND P1, PT, R0, 0x10, PT ;  /* 0x000000100000780c */ /* 0x000fca0003f25270 */
[----:B------:R-:W0:Y:S02]  /*8190*/  @!P4 LDS.128 R8, [R5] ;  /* 0x000000000508c984 */ /* 0x000e240000000c00 */
[----:B0-----:R-:W-:Y:S01]  /*81a0*/  @!P4 FADD.FTZ R12, R12, R8 ;  /* 0x000000080c0cc221 */ /* 0x001fe20000010000 */
[----:B------:R-:W-:Y:S01]  /*81b0*/  @!P4 FADD.FTZ R13, R13, R9 ;  /* 0x000000090d0dc221 */ /* 0x000fe20000010000 */
[----:B------:R-:W-:Y:S01]  /*81c0*/  @!P4 FADD.FTZ R14, R14, R10 ;  /* 0x0000000a0e0ec221 */ /* 0x000fe20000010000 */
[----:B------:R-:W-:Y:S01]  /*81d0*/  @!P4 FADD.FTZ R15, R15, R11 ;  /* 0x0000000b0f0fc221 */ /* 0x000fe20000010000 */
[----:B------:R-:W-:Y:S06]  /*81e0*/  BAR.SYNC.DEFER_BLOCKING 0x0 ;  /* 0x0000000000007b1d */ /* 0x000fec0000010000 */
[----:B------:R-:W-:Y:S02]  /*81f0*/  @!P1 STS.128 [R5+-0xc0], R12 ;  /* 0xffff400c05009388 */ /* 0x000fe40000000c00 */
[----:B------:R-:W-:Y:S06]  /*8200*/  BAR.SYNC.DEFER_BLOCKING 0x0 ;  /* 0x0000000000007b1d */ /* 0x000fec0000010000 */
[----:B------:R-:W0:Y:S02]  /*8210*/  @!P2 LDS.128 R8, [R5] ;  /* 0x000000000508a984 */ /* 0x000e240000000c00 */
[----:B0-----:R-:W-:Y:S01]  /*8220*/  @!P2 FADD.FTZ R12, R12, R8 ;  /* 0x000000080c0ca221 */ /* 0x001fe20000010000 */
[----:B------:R-:W-:Y:S01]  /*8230*/  @!P2 FADD.FTZ R13, R13, R9 ;  /* 0x000000090d0da221 */ /* 0x000fe20000010000 */
[----:B------:R-:W-:Y:S01]  /*8240*/  @!P2 FADD.FTZ R14, R14, R10 ;  /* 0x0000000a0e0ea221 */ /* 0x000fe20000010000 */
[----:B------:R-:W-:Y:S01]  /*8250*/  @!P2 FADD.FTZ R15, R15, R11 ;  /* 0x0000000b0f0fa221 */ /* 0x000fe20000010000 */
[----:B------:R-:W-:Y:S06]  /*8260*/  BAR.SYNC.DEFER_BLOCKING 0x0 ;  /* 0x0000000000007b1d */ /* 0x000fec0000010000 */
.L_x_968:
[----:B------:R-:W-:Y:S05]  /*8270*/  @P0 EXIT ;  /* 0x000000000000094d */ /* 0x000fea0003800000 */
[----:B------:R-:W2:Y:S02]  /*8280*/  LDC R0, c[0x0][0x308] ;  /* 0x0000c200ff007b82 */ /* 0x000ea40000000800 */
[----:B--2---:R-:W-:-:S13]  /*8290*/  ISETP.NE.AND P0, PT, R0, 0x2, PT ;  /* 0x000000020000780c */ /* 0x004fda0003f05270 */
[----:B------:R-:W2:Y:S01]  /*82a0*/  @P0 LDC.64 R4, c[0x0][0x210] ;  /* 0x00008400ff040b82 */ /* 0x000ea20000000a00 */
[----:B------:R-:W-:-:S04]  /*82b0*/  @P0 IMAD R7, R3, 0x30, R18 ;  /* 0x0000003003070824 */ /* 0x000fc800078e0212 */
[----:B--2---:R-:W-:-:S05]  /*82c0*/  @P0 IMAD.WIDE R4, R7, 0x4, R4 ;  /* 0x0000000407040825 */ /* 0x004fca00078e0204 */
[----:B------:R2:W-:Y:S01]  /*82d0*/  @P0 STG.E.128 desc[UR36][R4.64], R12 ;  /* 0x0000000c04000986 */ /* 0x0005e2000c101d24 */
[----:B------:R-:W-:Y:S05]  /*82e0*/  @P0 EXIT ;  /* 0x000000000000094d */ /* 0x000fea0003800000 */
[----:B--2---:R-:W2:Y:S01]  /*82f0*/  LDC.64 R4, c[0x0][0x300] ;  /* 0x0000c000ff047b82 */ /* 0x004ea20000000a00 */
[----:B------:R-:W-:Y:S01]  /*8300*/  IMAD R3, R3, 0x30, R18 ;  /* 0x0000003003037824 */ /* 0x000fe200078e0212 */
[----:B------:R-:W-:Y:S01]  /*8310*/  ULDC.64 UR4, c[0x0][0x210] ;  /* 0x0000840000047ab9 */ /* 0x000fe20000000a00 */
[----:B--2---:R-:W2:Y:S02]  /*8320*/  LDG.E R4, desc[UR36][R4.64] ;  /* 0x0000002404047981 */ /* 0x004ea4000c1e1900 */
[C---:B--2---:R-:W-:Y:S01]  /*8330*/  FMUL.FTZ R12, R4.reuse, R12 ;  /* 0x0000000c040c7220 */ /* 0x044fe20000410000 */
[C---:B------:R-:W-:Y:S01]  /*8340*/  FMUL.FTZ R13, R4.reuse, R13 ;  /* 0x0000000d040d7220 */ /* 0x040fe20000410000 */
[C---:B------:R-:W-:Y:S01]  /*8350*/  FMUL.FTZ R14, R4.reuse, R14 ;  /* 0x0000000e040e7220 */ /* 0x040fe20000410000 */
[----:B------:R-:W-:-:S03]  /*8360*/  FMUL.FTZ R15, R4, R15 ;  /* 0x0000000f040f7220 */ /* 0x000fc60000410000 */
[----:B------:R-:W2:Y:S08]  /*8370*/  F2I.S8.NTZ R12, R12 ;  /* 0x0000000c000c7305 */ /* 0x000eb00000202100 */
[----:B------:R-:W5:Y:S01]  /*8380*/  F2I.S8.NTZ R13, R13 ;  /* 0x0000000d000d7305 */ /* 0x000f620000202100 */
[----:B--2---:R-:W-:-:S07]  /*8390*/  PRMT R0, R12, 0x8880, RZ ;  /* 0x000088800c007816 */ /* 0x004fce00000000ff */
[----:B------:R-:W2:Y:S01]  /*83a0*/  F2I.S8.NTZ R14, R14 ;  /* 0x0000000e000e7305 */ /* 0x000ea20000202100 */
[----:B------:R-:W-:Y:S02]  /*83b0*/  PRMT R0, R0, 0x7710, RZ ;  /* 0x0000771000007816 */ /* 0x000fe400000000ff */
[----:B-----5:R-:W-:-:S05]  /*83c0*/  PRMT R2, R13, 0x8880, RZ ;  /* 0x000088800d027816 */ /* 0x020fca00000000ff */
[----:B------:R-:W5:Y:S01]  /*83d0*/  F2I.S8.NTZ R15, R15 ;  /* 0x0000000f000f7305 */ /* 0x000f620000202100 */
[----:B------:R-:W-:Y:S02]  /*83e0*/  LOP3.LUT R5, R0, 0xff, RZ, 0xc0, !PT ;  /* 0x000000ff00057812 */ /* 0x000fe400078ec0ff */
[----:B------:R-:W-:Y:S02]  /*83f0*/  PRMT R2, R2, 0x7710, RZ ;  /* 0x0000771002027816 */ /* 0x000fe400000000ff */
[----:B--2---:R-:W-:Y:S02]  /*8400*/  PRMT R0, R14, 0x8880, RZ ;  /* 0x000088800e007816 */ /* 0x004fe400000000ff */
[----:B------:R-:W-:Y:S02]  /*8410*/  PRMT R5, R2, 0x7604, R5 ;  /* 0x0000760402057816 */ /* 0x000fe40000000005 */
[----:B------:R-:W-:Y:S02]  /*8420*/  PRMT R0, R0, 0x7710, RZ ;  /* 0x0000771000007816 */ /* 0x000fe400000000ff */
[----:B------:R-:W-:-:S02]  /*8430*/  IADD3 R2, P0, R3, UR4, RZ ;  /* 0x0000000403027c10 */ /* 0x000fc4000ff1e0ff */
[----:B-----5:R-:W-:Y:S02]  /*8440*/  PRMT R4, R15, 0x8880, RZ ;  /* 0x000088800f047816 */ /* 0x020fe400000000ff */
[----:B------:R-:W-:Y:S02]  /*8450*/  PRMT R5, R0, 0x7054, R5 ;  /* 0x0000705400057816 */ /* 0x000fe40000000005 */
[----:B------:R-:W-:Y:S02]  /*8460*/  PRMT R4, R4, 0x7710, RZ ;  /* 0x0000771004047816 */ /* 0x000fe400000000ff */
[----:B------:R-:W-:Y:S02]  /*8470*/  LEA.HI.X.SX32 R3, R3, UR5, 0x1, P0 ;  /* 0x0000000503037c11 */ /* 0x000fe400080f0eff */
[----:B------:R-:W-:-:S05]  /*8480*/  PRMT R5, R4, 0x654, R5 ;  /* 0x0000065404057816 */ /* 0x000fca0000000005 */
[----:B------:R-:W-:Y:S01]  /*8490*/  STG.E desc[UR36][R2.64], R5 ;  /* 0x0000000502007986 */ /* 0x000fe2000c101924 */
[----:B------:R-:W-:Y:S05]  /*84a0*/  EXIT ;  /* 0x000000000000794d */ /* 0x000fea0003800000 */
.L_x_870:
[----:B------:R-:W-:Y:S01]  /*84b0*/  HFMA2.MMA R12, -RZ, RZ, 0, 9.5367431640625e-07 ;  /* 0x00000010ff0c7435 */ /* 0x000fe200000001ff */
[----:B-1----:R-:W-:Y:S01]  /*84c0*/  IMAD.MOV.U32 R11, RZ, RZ, 0x1f ;  /* 0x0000001fff0b7424 */ /* 0x002fe200078e00ff */
[----:B------:R-:W-:-:S09]  /*84d0*/  MOV R15, 0xffffffff ;  /* 0xffffffff000f7802 */ /* 0x000fd20000000f00 */
[----:B------:R-:W-:Y:S05]  /*84e0*/  WARPSYNC.COLLECTIVE R15, `(.L_x_969) ;  /* 0x000000000f087348 */ /* 0x000fea0003c00000 */
[----:B------:R0:W1:Y:S02]  /*84f0*/  SHFL.BFLY P6, R14, R13, R12, R11 ;  /* 0x0c00000c0d0e7389 */ /* 0x00006400000c000b */
[----:B01----:R-:W-:Y:S01]  /*8500*/  ENDCOLLECTIVE ;  /* 0x000000000000791b */ /* 0x003fe20003800000 */
.L_x_969:
[----:B------:R-:W-:Y:S01]  /*8510*/  HFMA2.MMA R12, -RZ, RZ, 0, 4.76837158203125e-07 ;  /* 0x00000008ff0c7435 */ /* 0x000fe200000001ff */
[----:B------:R-:W-:-:S04]  /*8520*/  FADD.FTZ R0, R13, R14 ;  /* 0x0000000e0d007221 */ /* 0x000fc80000010000 */
[----:B------:R-:W-:-:S07]  /*8530*/  IMAD.MOV.U32 R13, RZ, RZ, R0 ;  /* 0x000000ffff0d7224 */ /* 0x000fce00078e0000 */
[----:B------:R-:W-:Y:S05]  /*8540*/  WARPSYNC.COLLECTIVE R15, `(.L_x_970) ;  /* 0x000000000f087348 */ /* 0x000fea0003c00000 */
[----:B------:R0:W1:Y:S02]  /*8550*/  SHFL.BFLY P6, R14, R13, R12, R11 ;  /* 0x0c00000c0d0e7389 */ /* 0x00006400000c000b */
[----:B01----:R-:W-:Y:S01]  /*8560*/  ENDCOLLECTIVE ;  /* 0x000000000000791b */ /* 0x003fe20003800000 */
.L_x_970:
[----:B------:R-:W-:Y:S01]  /*8570*/  MOV R12, 0x4 ;  /* 0x00000004000c7802 */ /* 0x000fe20000000f00 */
[----:B------:R-:W-:-:S04]  /*8580*/  FADD.FTZ R4, R0, R14 ;  /* 0x0000000e00047221 */ /* 0x000fc80000010000 */
[----:B------:R-:W-:-:S07]  /*8590*/  IMAD.MOV.U32 R13, RZ, RZ, R4 ;  /* 0x000000ffff0d7224 */ /* 0x000fce00078e0004 */
[----:B------:R-:W-:Y:S05]  /*85a0*/  WARPSYNC.COLLECTIVE R15, `(.L_x_971) ;  /* 0x000000000f087348 */ /* 0x000fea0003c00000 */
[----:B------:R0:W1:Y:S02]  /*85b0*/  SHFL.BFLY P6, R14, R13, R12, R11 ;  /* 0x0c00000c0d0e7389 */ /* 0x00006400000c000b */
[----:B01----:R-:W-:Y:S01]  /*85c0*/  ENDCOLLECTIVE ;  /* 0x000000000000791b */ /* 0x003fe20003800000 */
.L_x_971:
[----:B------:R-:W-:Y:S01]  /*85d0*/  HFMA2.MMA R12, -RZ, RZ, 0, 1.1920928955078125e-07 ;  /* 0x00000002ff0c7435 */ /* 0x000fe200000001ff */
[----:B------:R-:W-:-:S04]  /*85e0*/  FADD.FTZ R6, R4, R14 ;  /* 0x0000000e04067221 */ /* 0x000fc80000010000 */
[----:B------:R-:W-:-:S07]  /*85f0*/  IMAD.MOV.U32 R13, RZ, RZ, R6 ;  /* 0x000000ffff0d7224 */ /* 0x000fce00078e0006 */
[----:B------:R-:W-:Y:S05]  /*8600*/  WARPSYNC.COLLECTIVE R15, `(.L_x_972) ;  /* 0x000000000f087348 */ /* 0x000fea0003c00000 */
[----:B------:R0:W1:Y:S02]  /*8610*/  SHFL.BFLY P6, R14, R13, R12, R11 ;  /* 0x0c00000c0d0e7389 */ /* 0x00006400000c000b */
[----:B01----:R-:W-:Y:S01]  /*8620*/  ENDCOLLECTIVE ;  /* 0x000000000000791b */ /* 0x003fe20003800000 */
.L_x_972:
[----:B------:R-:W-:Y:S01]  /*8630*/  MOV R12, 0x1 ;  /* 0x00000001000c7802 */ /* 0x000fe20000000f00 */
[----:B------:R-:W-:-:S04]  /*8640*/  FADD.FTZ R7, R6, R14 ;  /* 0x0000000e06077221 */ /* 0x000fc80000010000 */
[----:B------:R-:W-:-:S07]  /*8650*/  IMAD.MOV.U32 R13, RZ, RZ, R7 ;  /* 0x000000ffff0d7224 */ /* 0x000fce00078e0007 */
[----:B------:R-:W-:Y:S05]  /*8660*/  WARPSYNC.COLLECTIVE R15, `(.L_x_973) ;  /* 0x000000000f087348 */ /* 0x000fea0003c00000 */
[----:B------:R0:W1:Y:S02]  /*8670*/  SHFL.BFLY P6, R14, R13, R12, R11 ;  /* 0x0c00000c0d0e7389 */ /* 0x00006400000c000b */
[----:B01----:R-:W-:Y:S01]  /*8680*/  ENDCOLLECTIVE ;  /* 0x000000000000791b */ /* 0x003fe20003800000 */
.L_x_973:
[----:B------:R-:W-:Y:S05]  /*8690*/  BRA `(.L_x_974) ;  /* 0xffffff9000a07947 */ /* 0x000fea000383ffff */
.L_x_975:
        /* <DEDUP_REMOVED lines=14> */
.L_x_2845:


//--------------------- .text._ZN4mmha33masked_multihead_attention_kernelIfLi48ELi64ELi2ELi16ELi128ELb1ELb1EEEv26Multihead_attention_paramsIT_XT5_EE --------------------------
	.section	.text._ZN4mmha33masked_multihead_attention_kernelIfLi48ELi64ELi2ELi16ELi128ELb1ELb1EEEv26Multihead_attention_paramsIT_XT5_EE,"ax",@progbits
	.align	128
        .global         _ZN4mmha33masked_multihead_attention_kernelIfLi48ELi64ELi2ELi16ELi128ELb1ELb1EEEv26Multihead_attention_paramsIT_XT5_EE
        .type           _ZN4mmha33masked_multihead_attention_kernelIfLi48ELi64ELi2ELi16ELi128ELb1ELb1EEEv26Multihead_attention_paramsIT_XT5_EE,@function
        .size           _ZN4mmha33masked_multihead_attention_kernelIfLi48ELi64ELi2ELi16ELi128ELb1ELb1EEEv26Multihead_attention_paramsIT_XT5_EE,(.L_x_2846 - _ZN4mmha33masked_multihead_attention_kernelIfLi48ELi64ELi2ELi16ELi128ELb1ELb1EEEv26Multihead_attention_paramsIT_XT5_EE)
        .other          _ZN4mmha33masked_multihead_attention_kernelIfLi48ELi64ELi2ELi16ELi128ELb1ELb1EEEv26Multihead_attention_paramsIT_XT5_EE,@"STO_CUDA_ENTRY STV_DEFAULT"
_ZN4mmha33masked_multihead_attention_kernelIfLi48ELi64ELi2ELi16ELi128ELb1ELb1EEEv26Multihead_attention_paramsIT_XT5_EE:
.text._ZN4mmha33masked_multihead_attention_kernelIfLi48ELi64ELi2ELi16ELi128ELb1ELb1EEEv26Multihead_attention_paramsIT_XT5_EE:
        /* <DEDUP_REMOVED lines=12> */
.L_x_976:
[----:B------:R-:W0:Y:S01]  /*00c0*/  LDC R12, c[0x0][0x280] ;  /* 0x0000a000ff0c7b82 */ /* 0x000e220000000800 */
[----:B------:R-:W-:-:S07]  /*00d0*/  HFMA2.MMA R22, -RZ, RZ, 0, 0 ;  /* 0x00000000ff167435 */ /* 0x000fce00000001ff */
[----:B------:R-:W1:Y:S01]  /*00e0*/  LDC R35, c[0x0][0x29c] ;  /* 0x0000a700ff237b82 */ /* 0x000e620000000800 */
[----:B------:R-:W2:Y:S01]  /*00f0*/  S2R R18, SR_TID.X ;  /* 0x0000000000127919 */ /* 0x000ea20000002100 */
[----:B------:R-:W-:Y:S01]  /*0100*/  ULDC UR4, c[0x0][0x288] ;  /* 0x0000a20000047ab9 */ /* 0x000fe20000000800 */
[----:B------:R-:W3:Y:S05]  /*0110*/  S2R R25, SR_CTAID.X ;  /* 0x0000000000197919 */ /* 0x000eea0000002500 */
[----:B------:R-:W4:Y:S01]  /*0120*/  LDC.64 R14, c[0x0][0x2a8] ;  /* 0x0000aa00ff0e7b82 */ /* 0x000f220000000a00 */
[----:B0-----:R-:W-:-:S04]  /*0130*/  IABS R5, R12 ;  /* 0x0000000c00057213 */ /* 0x001fc80000000000 */
[----:B------:R-:W0:Y:S01]  /*0140*/  I2F.RP R0, R5 ;  /* 0x0000000500007306 */ /* 0x000e220000209400 */
[----:B-1----:R-:W-:-:S07]  /*0150*/  ISETP.NE.AND P5, PT, R35, RZ, PT ;  /* 0x000000ff2300720c */ /* 0x002fce0003fa5270 */
[----:B0-----:R-:W0:Y:S02]  /*0160*/  MUFU.RCP R0, R0 ;  /* 0x0000000000007308 */ /* 0x001e240000001000 */
[----:B0-----:R-:W-:-:S06]  /*0170*/  VIADD R2, R0, 0xffffffe ;  /* 0x0ffffffe00027836 */ /* 0x001fcc0000000000 */
[----:B------:R0:W1:Y:S02]  /*0180*/  F2I.FTZ.U32.TRUNC.NTZ R3, R2 ;  /* 0x0000000200037305 */ /* 0x000064000021f000 */
[----:B0-----:R-:W-:Y:S02]  /*0190*/  IMAD.MOV.U32 R2, RZ, RZ, RZ ;  /* 0x000000ffff027224 */ /* 0x001fe400078e00ff */
[----:B-1----:R-:W-:-:S04]  /*01a0*/  IMAD.MOV R4, RZ, RZ, -R3 ;  /* 0x000000ffff047224 */ /* 0x002fc800078e0a03 */
[----:B------:R-:W-:Y:S01]  /*01b0*/  IMAD R7, R4, R5, RZ ;  /* 0x0000000504077224 */ /* 0x000fe200078e02ff */
[----:B------:R-:W-:-:S03]  /*01c0*/  IABS R4, R23 ;  /* 0x0000001700047213 */ /* 0x000fc60000000000 */
[----:B------:R-:W-:Y:S02]  /*01d0*/  IMAD.HI.U32 R3, R3, R7, R2 ;  /* 0x0000000703037227 */ /* 0x000fe400078e0002 */
[----:B------:R-:W0:Y:S04]  /*01e0*/  LDC.64 R6, c[0x0][0x2f0] ;  /* 0x0000bc00ff067b82 */ /* 0x000e280000000a00 */
[----:B------:R-:W-:Y:S01]  /*01f0*/  IMAD.HI.U32 R0, R3, R4, RZ ;  /* 0x0000000403007227 */ /* 0x000fe200078e00ff */
[----:B------:R-:W-:-:S03]  /*0200*/  P2R R3, PR, RZ, 0x20 ;  /* 0x00000020ff037803 */ /* 0x000fc60000000000 */
[----:B------:R-:W-:-:S04]  /*0210*/  IMAD.MOV R2, RZ, RZ, -R0 ;  /* 0x000000ffff027224 */ /* 0x000fc800078e0a00 */
[----:B------:R-:W-:-:S05]  /*0220*/  IMAD R2, R5, R2, R4 ;  /* 0x0000000205027224 */ /* 0x000fca00078e0204 */
[----:B------:R-:W-:Y:S02]  /*0230*/  ISETP.GT.U32.AND P1, PT, R5, R2, PT ;  /* 0x000000020500720c */ /* 0x000fe40003f24070 */
[----:B0-----:R-:W-:Y:S02]  /*0240*/  ISETP.NE.U32.AND P0, PT, R6, RZ, PT ;  /* 0x000000ff0600720c */ /* 0x001fe40003f05070 */
[----:B------:R-:W-:Y:S02]  /*0250*/  LOP3.LUT R6, R23, R12, RZ, 0x3c, !PT ;  /* 0x0000000c17067212 */ /* 0x000fe400078e3cff */
[----:B------:R-:W-:-:S07]  /*0260*/  ISETP.NE.AND.EX P3, PT, R7, RZ, !P5, P0 ;  /* 0x000000ff0700720c */ /* 0x000fce0006f65300 */
[-C--:B------:R-:W-:Y:S01]  /*0270*/  @!P1 IADD3 R2, R2, -R5.reuse, RZ ;  /* 0x8000000502029210 */ /* 0x080fe20007ffe0ff */
[----:B------:R-:W-:Y:S01]  /*0280*/  @!P1 VIADD R0, R0, 0x1 ;  /* 0x0000000100009836 */ /* 0x000fe20000000000 */
[----:B------:R-:W-:Y:S02]  /*0290*/  ISETP.GE.AND P2, PT, R6, RZ, PT ;  /* 0x000000ff0600720c */ /* 0x000fe40003f46270 */
[----:B------:R-:W-:Y:S01]  /*02a0*/  ISETP.GE.U32.AND P0, PT, R2, R5, PT ;  /* 0x000000050200720c */ /* 0x000fe20003f06070 */
[----:B------:R-:W0:Y:S01]  /*02b0*/  LDC R6, c[0x0][0x278] ;  /* 0x00009e00ff067b82 */ /* 0x000e220000000800 */
[----:B------:R-:W-:Y:S01]  /*02c0*/  ISETP.NE.AND P1, PT, R12, RZ, PT ;  /* 0x000000ff0c00720c */ /* 0x000fe20003f25270 */
[----:B---3--:R-:W-:Y:S01]  /*02d0*/  IMAD R24, R23, UR4, R25 ;  /* 0x0000000417187c24 */ /* 0x008fe2000f8e0219 */
[----:B------:R-:W-:Y:S01]  /*02e0*/  BSSY B0, `(.L_x_977) ;  /* 0x0000025000007945 */ /* 0x000fe20003800000 */
[----:B------:R-:W-:-:S04]  /*02f0*/  P2R R125, PR, RZ, 0x8 ;  /* 0x00000008ff7d7803 */ /* 0x000fc80000000000 */
[----:B------:R-:W1:Y:S04]  /*0300*/  @P3 LDC.64 R4, c[0x0][0x2f0] ;  /* 0x0000bc00ff043b82 */ /* 0x000e680000000a00 */
[----:B------:R-:W-:-:S04]  /*0310*/  @P0 VIADD R0, R0, 0x1 ;  /* 0x0000000100000836 */ /* 0x000fc80000000000 */
[----:B------:R-:W-:Y:S01]  /*0320*/  IMAD.MOV.U32 R39, RZ, RZ, R0 ;  /* 0x000000ffff277224 */ /* 0x000fe200078e0000 */
[----:B------:R-:W3:Y:S03]  /*0330*/  LDC.64 R2, c[0x0][0x328] ;  /* 0x0000ca00ff027b82 */ /* 0x000ee60000000a00 */
[----:B------:R-:W-:Y:S01]  /*0340*/  @!P2 IMAD.MOV R39, RZ, RZ, -R39 ;  /* 0x000000ffff27a224 */ /* 0x000fe200078e0a27 */
[----:B------:R-:W-:-:S05]  /*0350*/  @!P1 LOP3.LUT R39, RZ, R12, RZ, 0x33, !PT ;  /* 0x0000000cff279212 */ /* 0x000fca00078e33ff */
[----:B-1----:R-:W-:-:S05]  /*0360*/  @P3 IMAD.WIDE R4, R39, 0x4, R4 ;  /* 0x0000000427043825 */ /* 0x002fca00078e0204 */
[----:B------:R-:W5:Y:S01]  /*0370*/  @P3 LDG.E R22, desc[UR36][R4.64] ;  /* 0x0000002404163981 */ /* 0x000f62000c1e1900 */
[----:B--2---:R-:W-:Y:S01]  /*0380*/  ISETP.GT.AND P0, PT, R18, 0x17, PT ;  /* 0x000000171200780c */ /* 0x004fe20003f04270 */
[----:B------:R-:W-:Y:S02]  /*0390*/  IMAD R0, R25, 0x30, RZ ;  /* 0x0000003019007824 */ /* 0x000fe400078e02ff */
[----:B---3--:R-:W-:Y:S01]  /*03a0*/  IMAD.WIDE R2, R23, 0x4, R2 ;  /* 0x0000000417027825 */ /* 0x008fe200078e0202 */
[----:B0-----:R-:W-:-:S03]  /*03b0*/  ISETP.NE.AND P1, PT, R6, RZ, PT ;  /* 0x000000ff0600720c */ /* 0x001fc60003f25270 */
[----:B------:R-:W-:Y:S01]  /*03c0*/  IMAD R83, R24, 0x30, RZ ;  /* 0x0000003018537824 */ /* 0x000fe200078e02ff */
[----:B------:R0:W5:Y:S01]  /*03d0*/  LDG.E R19, desc[UR36][R2.64] ;  /* 0x0000002402137981 */ /* 0x000162000c1e1900 */
[----:B------:R-:W-:Y:S01]  /*03e0*/  CS2R R32, SRZ ;  /* 0x0000000000207805 */ /* 0x000fe2000001ff00 */
[----:B------:R-:W-:Y:S02]  /*03f0*/  IMAD.SHL.U32 R11, R18, 0x2, RZ ;  /* 0x00000002120b7824 */ /* 0x000fe400078e00ff */
[----:B0-----:R-:W-:-:S05]  /*0400*/  IMAD R2, R23, R6, R0 ;  /* 0x0000000617027224 */ /* 0x001fca00078e0200 */
[----:B------:R-:W-:Y:S01]  /*0410*/  SEL R2, R83, R2, !P1 ;  /* 0x0000000253027207 */ /* 0x000fe20004800000 */
[----:B----4-:R-:W-:Y:S06]  /*0420*/  @P0 BRA `(.L_x_978) ;  /* 0x0000000000400947 */ /* 0x010fec0003800000 */
        /* <DEDUP_REMOVED lines=16> */
.L_x_978:
[----:B------:R-:W-:Y:S05]  /*0530*/  BSYNC B0 ;  /* 0x0000000000007941 */ /* 0x000fea0003800000 */
.L_x_977:
[----:B------:R-:W0:Y:S01]  /*0540*/  LDC R20, c[0x0][0x284] ;  /* 0x0000a100ff147b82 */ /* 0x000e220000000800 */
[C---:B------:R-:W-:Y:S01]  /*0550*/  LEA.HI R27, R18.reuse, R18, RZ, 0x1 ;  /* 0x00000012121b7211 */ /* 0x040fe200078f08ff */
[----:B-----5:R-:W-:Y:S01]  /*0560*/  VIADD R17, R19, 0xffffffff ;  /* 0xffffffff13117836 */ /* 0x020fe20000000000 */
[----:B------:R-:W-:Y:S02]  /*0570*/  ISETP.LT.AND P2, PT, R18, 0x20, P3 ;  /* 0x000000201200780c */ /* 0x000fe40001f41270 */
[----:B------:R-:W-:Y:S02]  /*0580*/  CS2R R30, SRZ ;  /* 0x00000000001e7805 */ /* 0x000fe4000001ff00 */
[----:B------:R-:W-:Y:S01]  /*0590*/  LOP3.LUT R5, R27, 0x7ffffffe, RZ, 0xc0, !PT ;  /* 0x7ffffffe1b057812 */ /* 0x000fe200078ec0ff */
[----:B------:R-:W-:Y:S01]  /*05a0*/  ULDC.64 UR6, c[0x0][0x220] ;  /* 0x0000880000067ab9 */ /* 0x000fe20000000a00 */
[----:B------:R-:W-:Y:S01]  /*05b0*/  ISETP.NE.U32.AND P3, PT, R14, RZ, PT ;  /* 0x000000ff0e00720c */ /* 0x000fe20003f65070 */
[----:B------:R-:W1:Y:S01]  /*05c0*/  @!P0 LDC.64 R2, c[0x0][0x248] ;  /* 0x00009200ff028b82 */ /* 0x000e620000000a00 */
[----:B------:R-:W-:Y:S01]  /*05d0*/  SHF.R.S32.HI R27, RZ, 0x1, R27 ;  /* 0x00000001ff1b7819 */ /* 0x000fe2000001141b */
[----:B------:R-:W-:Y:S01]  /*05e0*/  IMAD.IADD R26, R18, 0x1, -R5 ;  /* 0x00000001121a7824 */ /* 0x000fe200078e0a05 */
[----:B------:R-:W-:-:S02]  /*05f0*/  ISETP.NE.AND.EX P3, PT, R15, RZ, PT, P3 ;  /* 0x000000ff0f00720c */ /* 0x000fc40003f65330 */
[----:B------:R-:W-:Y:S01]  /*0600*/  SHF.R.S32.HI R10, RZ, 0x1f, R23 ;  /* 0x0000001fff0a7819 */ /* 0x000fe20000011417 */
[----:B------:R-:W-:Y:S01]  /*0610*/  IMAD R37, R27, 0x4, R83 ;  /* 0x000000041b257824 */ /* 0x000fe200078e0253 */
[----:B------:R-:W-:Y:S01]  /*0620*/  SHF.L.U32 R127, R26, 0x1, RZ ;  /* 0x000000011a7f7819 */ /* 0x000fe200000006ff */
[----:B------:R-:W2:Y:S01]  /*0630*/  @P2 LDC.64 R6, c[0x0][0x2e0] ;  /* 0x0000b800ff062b82 */ /* 0x000ea20000000a00 */
[----:B------:R-:W-:Y:S01]  /*0640*/  IMAD.IADD R13, R0, 0x1, R11 ;  /* 0x00000001000d7824 */ /* 0x000fe200078e020b */
[----:B------:R-:W-:Y:S02]  /*0650*/  ISETP.EQ.U32.AND P1, PT, RZ, UR6, PT ;  /* 0x00000006ff007c0c */ /* 0x000fe4000bf22070 */
[----:B------:R-:W-:Y:S02]  /*0660*/  @!P0 IMAD R8, R17, 0x4, R127 ;  /* 0x0000000411088824 */ /* 0x000fe400078e027f */
[----:B------:R-:W-:Y:S02]  /*0670*/  ISETP.EQ.OR.EX P1, PT, RZ, UR7, P0, P1 ;  /* 0x00000007ff007c0c */ /* 0x000fe40008722710 */
[----:B0-----:R-:W-:Y:S01]  /*0680*/  @!P0 IMAD R9, R37, R20, R8 ;  /* 0x0000001425098224 */ /* 0x001fe200078e0208 */
[----:B------:R-:W-:-:S03]  /*0690*/  @P3 LEA R8, P4, R23, R14, 0x2 ;  /* 0x0000000e17083211 */ /* 0x000fc600078810ff */
[----:B-1----:R-:W-:Y:S01]  /*06a0*/  @!P0 IMAD.WIDE R2, R9, 0x4, R2 ;  /* 0x0000000409028825 */ /* 0x002fe200078e0202 */
[----:B------:R-:W-:-:S06]  /*06b0*/  @P3 LEA.HI.X R9, R23, R15, R10, 0x2, P4 ;  /* 0x0000000f17093211 */ /* 0x000fcc00020f140a */
[----:B------:R-:W0:Y:S01]  /*06c0*/  @!P1 LDC.64 R4, c[0x0][0x220] ;  /* 0x00008800ff049b82 */ /* 0x000e220000000a00 */
[----:B------:R-:W-:Y:S01]  /*06d0*/  @P2 IMAD R10, R22, UR4, R25 ;  /* 0x00000004160a2c24 */ /* 0x000fe2000f8e0219 */
[----:B------:R-:W5:Y:S01]  /*06e0*/  @!P0 LDG.E.64 R30, desc[UR36][R2.64] ;  /* 0x00000024021e8981 */ /* 0x000f62000c1e1b00 */
[----:B------:R-:W-:Y:S01]  /*06f0*/  IMAD.MOV.U32 R114, RZ, RZ, RZ ;  /* 0x000000ffff727224 */ /* 0x000fe200078e00ff */
[----:B------:R-:W-:Y:S01]  /*0700*/  IABS R16, R17 ;  /* 0x0000001100107213 */ /* 0x000fe20000000000 */
[----:B------:R-:W-:Y:S01]  /*0710*/  @P2 IMAD R21, R10, 0x30, R11 ;  /* 0x000000300a152824 */ /* 0x000fe200078e020b */
[----:B------:R-:W-:-:S03]  /*0720*/  CS2R R14, SRZ ;  /* 0x00000000000e7805 */ /* 0x000fc6000001ff00 */
        /* <DEDUP_REMOVED lines=8> */
[----:B0-----:R-:W0:Y:S01]  /*07b0*/  LDC R4, c[0x0][0x290] ;  /* 0x0000a400ff047b82 */ /* 0x001e220000000800 */
[----:B-1----:R-:W-:-:S06]  /*07c0*/  IADD3 R2, R0, 0xffffffe, RZ ;  /* 0x0ffffffe00027810 */ /* 0x002fcc0007ffe0ff */
[----:B------:R1:W2:Y:S02]  /*07d0*/  F2I.FTZ.U32.TRUNC.NTZ R3, R2 ;  /* 0x0000000200037305 */ /* 0x0002a4000021f000 */
[----:B-1----:R-:W-:Y:S02]  /*07e0*/  IMAD.MOV.U32 R2, RZ, RZ, RZ ;  /* 0x000000ffff027224 */ /* 0x002fe400078e00ff */
[----:B--2---:R-:W-:-:S04]  /*07f0*/  IMAD.MOV R10, RZ, RZ, -R3 ;  /* 0x000000ffff0a7224 */ /* 0x004fc800078e0a03 */
[----:B------:R-:W-:-:S04]  /*0800*/  IMAD R9, R10, R21, RZ ;  /* 0x000000150a097224 */ /* 0x000fc800078e02ff */
[----:B------:R-:W-:-:S06]  /*0810*/  IMAD.HI.U32 R3, R3, R9, R2 ;  /* 0x0000000903037227 */ /* 0x000fcc00078e0002 */
[----:B------:R-:W-:-:S04]  /*0820*/  IMAD.HI.U32 R3, R3, R16, RZ ;  /* 0x0000001003037227 */ /* 0x000fc800078e00ff */
[----:B------:R-:W-:-:S04]  /*0830*/  IMAD.MOV R3, RZ, RZ, -R3 ;  /* 0x000000ffff037224 */ /* 0x000fc800078e0a03 */
[----:B------:R-:W-:-:S05]  /*0840*/  IMAD R16, R21, R3, R16 ;  /* 0x0000000315107224 */ /* 0x000fca00078e0210 */
[----:B------:R-:W-:-:S13]  /*0850*/  ISETP.GT.U32.AND P1, PT, R21, R16, PT ;  /* 0x000000101500720c */ /* 0x000fda0003f24070 */
[----:B------:R-:W-:-:S05]  /*0860*/  @!P1 IMAD.IADD R16, R16, 0x1, -R21 ;  /* 0x0000000110109824 */ /* 0x000fca00078e0a15 */
[----:B------:R-:W-:Y:S02]  /*0870*/  ISETP.GT.U32.AND P1, PT, R21, R16, PT ;  /* 0x000000101500720c */ /* 0x000fe40003f24070 */
[----:B------:R-:W-:Y:S02]  /*0880*/  ISETP.NE.AND P6, PT, R35, RZ, PT ;  /* 0x000000ff2300720c */ /* 0x000fe40003fc5270 */
[----:B------:R-:W-:-:S09]  /*0890*/  ISETP.GE.AND P3, PT, R17, RZ, PT ;  /* 0x000000ff1100720c */ /* 0x000fd20003f66270 */
        /* <DEDUP_REMOVED lines=16> */
.L_x_980:
[----:B------:R-:W-:Y:S05]  /*09a0*/  BSYNC B0 ;  /* 0x0000000000007941 */ /* 0x000fea0003800000 */
.L_x_979:
        /* <DEDUP_REMOVED lines=25> */
[----:B0-----:R-:W-:Y:S01]  /*0b40*/  MOV R2, RZ ;  /* 0x000000ff00027202 */ /* 0x001fe20000000f00 */
[----:B-1----:R-:W-:-:S04]  /*0b50*/  IMAD.MOV R6, RZ, RZ, -R3 ;  /* 0x000000ffff067224 */ /* 0x002fc800078e0a03 */
        /* <DEDUP_REMOVED lines=30> */
[----:B------:R-:W-:Y:S01]  /*0d40*/  HFMA2.MMA R12, -RZ, RZ, 0, 5.9604644775390625e-08 ;  /* 0x00000001ff0c7435 */ /* 0x000fe200000001ff */
[----:B------:R-:W-:Y:S01]  /*0d50*/  MOV R6, UR4 ;  /* 0x0000000400067c02 */ /* 0x000fe20008000f00 */
[----:B------:R-:W-:Y:S02]  /*0d60*/  IMAD.U32 R7, RZ, RZ, UR5 ;  /* 0x00000005ff077e24 */ /* 0x000fe4000f8e00ff */
[----:B------:R-:W-:-:S02]  /*0d70*/  IMAD.U32 R10, RZ, RZ, UR6 ;  /* 0x00000006ff0a7e24 */ /* 0x000fc4000f8e00ff */
[----:B------:R-:W-:Y:S02]  /*0d80*/  IMAD.U32 R11, RZ, RZ, UR7 ;  /* 0x00000007ff0b7e24 */ /* 0x000fe4000f8e00ff */
[----:B------:R-:W-:Y:S02]  /*0d90*/  IMAD.MOV.U32 R8, RZ, RZ, 0x53f ;  /* 0x0000053fff087424 */ /* 0x000fe400078e00ff */
[----:B0-----:R-:W-:-:S07]  /*0da0*/  IMAD.MOV.U32 R13, RZ, RZ, RZ ;  /* 0x000000ffff0d7224 */ /* 0x001fce00078e00ff */
[----:B------:R-:W-:-:S07]  /*0db0*/  LEPC R20, `(.L_x_983) ;  /* 0x000000001014794e */ /* 0x000fce0000000000 */
[----:B-1----:R-:W-:Y:S05]  /*0dc0*/  CALL.ABS.NOINC R2 ;  /* 0x0000000002007343 */ /* 0x002fea0003c00000 */
.L_x_983:
[----:B------:R-:W0:Y:S01]  /*0dd0*/  S2R R3, SR_CgaCtaId ;  /* 0x0000000000037919 */ /* 0x000e220000008800 */
[----:B------:R-:W1:Y:S01]  /*0de0*/  LDC R7, c[0x0][0x290] ;  /* 0x0000a400ff077b82 */ /* 0x000e620000000800 */
[----:B------:R-:W-:Y:S02]  /*0df0*/  MOV R0, 0x400 ;  /* 0x0000040000007802 */ /* 0x000fe40000000f00 */
[----:B------:R-:W-:-:S03]  /*0e00*/  ISETP.NE.AND P6, PT, R38, RZ, PT ;  /* 0x000000ff2600720c */ /* 0x000fc60003fc5270 */
[----:B------:R-:W-:Y:S02]  /*0e10*/  VIADD R2, R0, 0x220 ;  /* 0x0000022000027836 */ /* 0x000fe40000000000 */
[----:B------:R-:W-:-:S03]  /*0e20*/  IMAD R0, R34, R39, R36 ;  /* 0x0000002722007224 */ /* 0x000fc600078e0224 */
[----:B0-----:R-:W-:-:S05]  /*0e30*/  LEA R3, R3, R2, 0x18 ;  /* 0x0000000203037211 */ /* 0x001fca00078ec0ff */
[----:B------:R-:W-:-:S04]  /*0e40*/  IMAD R8, R0, 0x4, R3 ;  /* 0x0000000400087824 */ /* 0x000fc800078e0203 */
[----:B-1----:R-:W-:Y:S01]  /*0e50*/  IMAD R9, R7, 0x4, R8 ;  /* 0x0000000407097824 */ /* 0x002fe200078e0208 */
[----:B------:R-:W-:Y:S06]  /*0e60*/  @!P6 BRA `(.L_x_984) ;  /* 0x00000000000ce947 */ /* 0x000fec0003800000 */
[----:B------:R-:W-:Y:S01]  /*0e70*/  ISETP.NE.AND P5, PT, R35, RZ, PT ;  /* 0x000000ff2300720c */ /* 0x000fe20003fa5270 */
[----:B------:R0:W-:-:S12]  /*0e80*/  STS.64 [R8], R32 ;  /* 0x0000002008007388 */ /* 0x0001d80000000a00 */
[----:B------:R0:W-:Y:S02]  /*0e90*/  @!P5 STS.64 [R9], R30 ;  /* 0x0000001e0900d388 */ /* 0x0001e40000000a00 */
.L_x_984:
        /* <DEDUP_REMOVED lines=11> */
[----:B------:R-:W-:Y:S01]  /*0f50*/  LEA R11, R0, R3, 0x2 ;  /* 0x00000003000b7211 */ /* 0x000fe200078e10ff */
[----:B------:R-:W-:Y:S01]  /*0f60*/  BSSY B1, `(.L_x_987) ;  /* 0x000003a000017945 */ /* 0x000fe20003800000 */
[----:B------:R-:W-:-:S03]  /*0f70*/  ISETP.NE.AND P0, PT, R35, RZ, PT ;  /* 0x000000ff2300720c */ /* 0x000fc60003f05270 */
[----:B------:R-:W-:Y:S01]  /*0f80*/  IMAD R34, R34, 0x4, R11 ;  /* 0x0000000422227824 */ /* 0x000fe200078e020b */
[----:B0-----:R0:W1:Y:S04]  /*0f90*/  LDS R32, [R11] ;  /* 0x000000000b207984 */ /* 0x0010680000000800 */
[----:B------:R0:W2:Y:S05]  /*0fa0*/  LDS R33, [R34] ;  /* 0x0000000022217984 */ /* 0x0000aa0000000800 */
[----:B------:R-:W-:Y:S05]  /*0fb0*/  @!P0 BRA `(.L_x_988) ;  /* 0x0000000000508947 */ /* 0x000fea0003800000 */
[----:B------:R-:W-:-:S05]  /*0fc0*/  IMAD.SHL.U32 R0, R0, 0x2, RZ ;  /* 0x0000000200007824 */ /* 0x000fca00078e00ff */
[----:B------:R-:W-:-:S13]  /*0fd0*/  ISETP.GE.AND P0, PT, R0, R7, PT ;  /* 0x000000070000720c */ /* 0x000fda0003f06270 */
[----:B------:R-:W-:Y:S05]  /*0fe0*/  @P0 BRA `(.L_x_989) ;  /* 0x0000000000c40947 */ /* 0x000fea0003800000 */
[----:B------:R-:W-:Y:S01]  /*0ff0*/  I2FP.F32.S32 R2, R7 ;  /* 0x0000000700027245 */ /* 0x000fe20000201400 */
[----:B------:R-:W-:Y:S01]  /*1000*/  ULDC UR4, c[0x0][0x29c] ;  /* 0x0000a70000047ab9 */ /* 0x000fe20000000800 */
[----:B------:R-:W-:Y:S02]  /*1010*/  I2FP.F32.S32 R0, R0 ;  /* 0x0000000000007245 */ /* 0x000fe40000201400 */
[----:B------:R-:W3:Y:S03]  /*1020*/  MUFU.RCP R3, R2 ;  /* 0x0000000200037308 */ /* 0x000ee60000001000 */
[----:B---3--:R-:W-:-:S04]  /*1030*/  FMUL.FTZ R0, R0, R3 ;  /* 0x0000000300007220 */ /* 0x008fc80000410000 */
[----:B------:R-:W-:Y:S01]  /*1040*/  FMUL.FTZ R3, R0, 13.28771209716796875 ;  /* 0x41549a7800037820 */ /* 0x000fe20000410000 */
[----:B------:R-:W-:-:S05]  /*1050*/  I2FP.F32.S32 R0, UR4 ;  /* 0x0000000400007c45 */ /* 0x000fca0008201400 */
        /* <DEDUP_REMOVED lines=10> */
.L_x_988:
        /* <DEDUP_REMOVED lines=14> */
[----:B------:R-:W-:-:S03]  /*11e0*/  IADD3 R0, -R114, UR4, RZ ;  /* 0x0000000472007c10 */ /* 0x000fc6000fffe1ff */
[----:B------:R-:W3:Y:S01]  /*11f0*/  MUFU.EX2 R3, -R2 ;  /* 0x8000000200037308 */ /* 0x000ee20000000800 */
[----:B------:R-:W-:-:S05]  /*1200*/  I2FP.F32.S32 R0, R0 ;  /* 0x0000000000007245 */ /* 0x000fca0000201400 */
        /* <DEDUP_REMOVED lines=12> */
.L_x_991:
[----:B------:R-:W-:Y:S05]  /*12d0*/  BSYNC B2 ;  /* 0x0000000000027941 */ /* 0x000fea0003800000 */
.L_x_990:
[----:B----4-:R3:W-:Y:S04]  /*12e0*/  STS [R13], R30 ;  /* 0x0000001e0d007388 */ /* 0x0107e80000000800 */
[----:B0-----:R3:W-:Y:S02]  /*12f0*/  STS [R10], R31 ;  /* 0x0000001f0a007388 */ /* 0x0017e40000000800 */
.L_x_989:
[----:B------:R-:W-:Y:S05]  /*1300*/  BSYNC B1 ;  /* 0x0000000000017941 */ /* 0x000fea0003800000 */
.L_x_987:
[----:B-1----:R1:W-:Y:S04]  /*1310*/  STS [R11], R32 ;  /* 0x000000200b007388 */ /* 0x0023e80000000800 */
[----:B--2---:R1:W-:Y:S02]  /*1320*/  STS [R34], R33 ;  /* 0x0000002122007388 */ /* 0x0043e40000000800 */
.L_x_986:
[----:B------:R-:W-:Y:S05]  /*1330*/  BSYNC B0 ;  /* 0x0000000000007941 */ /* 0x000fea0003800000 */
.L_x_985:
[----:B------:R-:W-:Y:S06]  /*1340*/  BAR.SYNC.DEFER_BLOCKING 0x0 ;  /* 0x0000000000007b1d */ /* 0x000fec0000010000 */
[----:B------:R-:W-:Y:S04]  /*1350*/  BSSY B0, `(.L_x_992) ;  /* 0x0000005000007945 */ /* 0x000fe80003800000 */
[----:B------:R-:W-:Y:S05]  /*1360*/  @!P6 BRA `(.L_x_993) ;  /* 0x00000000000ce947 */ /* 0x000fea0003800000 */
[----:B------:R-:W-:Y:S01]  /*1370*/  ISETP.NE.AND P0, PT, R35, RZ, PT ;  /* 0x000000ff2300720c */ /* 0x000fe20003f05270 */
[----:B01----:R2:W4:-:S12]  /*1380*/  LDS.64 R32, [R8] ;  /* 0x0000000008207984 */ /* 0x0035180000000a00 */
[----:B---3--:R2:W0:Y:S02]  /*1390*/  @!P0 LDS.64 R30, [R9] ;  /* 0x00000000091e8984 */ /* 0x0084240000000a00 */
.L_x_993:
[----:B------:R-:W-:Y:S05]  /*13a0*/  BSYNC B0 ;  /* 0x0000000000007941 */ /* 0x000fea0003800000 */
.L_x_992:
[----:B------:R-:W-:Y:S06]  /*13b0*/  BAR.SYNC.DEFER_BLOCKING 0x0 ;  /* 0x0000000000007b1d */ /* 0x000fec0000010000 */
[----:B------:R-:W-:Y:S05]  /*13c0*/  BRA `(.L_x_982) ;  /* 0x0000000000b07947 */ /* 0x000fea0003800000 */
.L_x_981:
        /* <DEDUP_REMOVED lines=8> */
[----:B------:R-:W0:Y:S01]  /*1450*/  MUFU.RCP R2, R5 ;  /* 0x0000000500027308 */ /* 0x000e220000001000 */
[----:B------:R-:W-:Y:S02]  /*1460*/  I2FP.F32.S32 R0, R0 ;  /* 0x0000000000007245 */ /* 0x000fe40000201400 */
[----:B0-----:R-:W-:-:S04]  /*1470*/  FMUL.FTZ R11, R11, R2 ;  /* 0x000000020b0b7220 */ /* 0x001fc80000410000 */
[----:B------:R-:W-:-:S06]  /*1480*/  FMUL.FTZ R11, R11, 13.28771209716796875 ;  /* 0x41549a780b0b7820 */ /* 0x000fcc0000410000 */
        /* <DEDUP_REMOVED lines=10> */
.L_x_994:
[----:B------:R-:W-:-:S13]  /*1530*/  ISETP.GE.AND P0, PT, R11, R4, PT ;  /* 0x000000040b00720c */ /* 0x000fda0003f06270 */
[----:B------:R-:W-:Y:S05]  /*1540*/  @P0 BRA `(.L_x_995) ;  /* 0x00000000004c0947 */ /* 0x000fea0003800000 */
[----:B------:R-:W-:Y:S02]  /*1550*/  I2FP.F32.S32 R4, R4 ;  /* 0x0000000400047245 */ /* 0x000fe40000201400 */
[----:B------:R-:W-:Y:S02]  /*1560*/  I2FP.F32.S32 R11, R11 ;  /* 0x0000000b000b7245 */ /* 0x000fe40000201400 */
[----:B------:R-:W-:Y:S02]  /*1570*/  I2FP.F32.S32 R0, R0 ;  /* 0x0000000000007245 */ /* 0x000fe40000201400 */
[----:B------:R-:W0:Y:S02]  /*1580*/  MUFU.RCP R4, R4 ;  /* 0x0000000400047308 */ /* 0x000e240000001000 */
        /* <DEDUP_REMOVED lines=15> */
.L_x_995:
[----:B------:R-:W-:Y:S05]  /*1680*/  BSYNC B0 ;  /* 0x0000000000007941 */ /* 0x000fea0003800000 */
.L_x_982:
[----:B------:R-:W-:Y:S01]  /*1690*/  ISETP.GT.AND P0, PT, R18, 0x1f, PT ;  /* 0x0000001f1200780c */ /* 0x000fe20003f04270 */
[----:B------:R-:W-:Y:S01]  /*16a0*/  ULDC UR4, c[0x0][0x284] ;  /* 0x0000a10000047ab9 */ /* 0x000fe20000000800 */
[----:B------:R-:W-:Y:S01]  /*16b0*/  BSSY B0, `(.L_x_996) ;  /* 0x0000025000007945 */ /* 0x000fe20003800000 */
[----:B------:R-:W-:Y:S02]  /*16c0*/  IMAD.U32 R116, RZ, RZ, UR4 ;  /* 0x00000004ff747e24 */ /* 0x000fe4000f8e00ff */
[----:B------:R-:W-:-:S03]  /*16d0*/  IMAD.MOV.U32 R4, RZ, RZ, RZ ;  /* 0x000000ffff047224 */ /* 0x000fc600078e00ff */
[----:B---3--:R-:W-:-:S05]  /*16e0*/  VIADDMNMX R10, R19, -R116, RZ, !PT ;  /* 0x80000074130a7246 */ /* 0x008fca00078001ff */
[----:B------:R-:W-:Y:S05]  /*16f0*/  @P0 BRA `(.L_x_997) ;  /* 0x0000000000800947 */ /* 0x000fea0003800000 */
[----:B------:R-:W3:Y:S01]  /*1700*/  LDC R0, c[0x0][0x29c] ;  /* 0x0000a700ff007b82 */ /* 0x000ee20000000800 */
[----:B------:R-:W5:Y:S01]  /*1710*/  S2R R7, SR_CgaCtaId ;  /* 0x0000000000077919 */ /* 0x000f620000008800 */
[----:B------:R-:W-:Y:S01]  /*1720*/  MOV R4, 0x400 ;  /* 0x0000040000047802 */ /* 0x000fe20000000f00 */
[----:B------:R-:W-:Y:S01]  /*1730*/  UMOV UR4, 0xffffffff ;  /* 0xffffffff00047882 */ /* 0x000fe20000000000 */
[----:B0---4-:R-:W-:-:S04]  /*1740*/  FMUL.FTZ R13, R31, R33 ;  /* 0x000000211f0d7220 */ /* 0x011fc80000410000 */
[----:B------:R-:W-:Y:S01]  /*1750*/  FFMA.FTZ R13, R30, R32, R13 ;  /* 0x000000201e0d7223 */ /* 0x000fe2000001000d */
[----:B---3--:R-:W-:Y:S01]  /*1760*/  ISETP.NE.AND P1, PT, R0, RZ, PT ;  /* 0x000000ff0000720c */ /* 0x008fe20003f25270 */
[----:B------:R-:W-:-:S03]  /*1770*/  VIADD R0, R4, 0x20 ;  /* 0x0000002004007836 */ /* 0x000fc60000000000 */
[----:B------:R-:W-:Y:S02]  /*1780*/  ISETP.GT.OR P0, PT, R18, 0x17, P1 ;  /* 0x000000171200780c */ /* 0x000fe40000f04670 */
[----:B-----5:R-:W-:-:S07]  /*1790*/  LEA R5, R7, R0, 0x18 ;  /* 0x0000000007057211 */ /* 0x020fce00078ec0ff */
[----:B------:R-:W-:Y:S01]  /*17a0*/  @!P1 IADD3 R4, R4, 0x120, RZ ;  /* 0x0000012004049810 */ /* 0x000fe20007ffe0ff */
[----:B------:R-:W-:-:S03]  /*17b0*/  IMAD R5, R18, 0x8, R5 ;  /* 0x0000000812057824 */ /* 0x000fc600078e0205 */
[----:B------:R-:W0:Y:S01]  /*17c0*/  @!P0 LDC.64 R2, c[0x0][0x248] ;  /* 0x00009200ff028b82 */ /* 0x000e220000000a00 */
[----:B------:R-:W-:Y:S01]  /*17d0*/  @!P0 IMAD R6, R16, 0x4, R127 ;  /* 0x0000000410068824 */ /* 0x000fe200078e027f */
[----:B------:R-:W-:Y:S01]  /*17e0*/  @!P1 LEA R7, R7, R4, 0x18 ;  /* 0x0000000407079211 */ /* 0x000fe200078ec0ff */
[----:B------:R3:W-:Y:S02]  /*17f0*/  STS.64 [R5], R32 ;  /* 0x0000002005007388 */ /* 0x0007e40000000a00 */
[----:B------:R-:W-:Y:S02]  /*1800*/  @!P0 IMAD R37, R37, R116, R6 ;  /* 0x0000007425258224 */ /* 0x000fe400078e0206 */
[----:B------:R-:W-:-:S05]  /*1810*/  @!P1 IMAD R7, R18, 0x8, R7 ;  /* 0x0000000812079824 */ /* 0x000fca00078e0207 */
[----:B------:R3:W-:Y:S01]  /*1820*/  @!P1 STS.64 [R7], R28 ;  /* 0x0000001c07009388 */ /* 0x0007e20000000a00 */
[----:B0-----:R-:W-:-:S05]  /*1830*/  @!P0 IMAD.WIDE R2, R37, 0x4, R2 ;  /* 0x0000000425028825 */ /* 0x001fca00078e0202 */
[----:B------:R3:W-:Y:S01]  /*1840*/  @!P0 STG.E.64 desc[UR36][R2.64], R30 ;  /* 0x0000001e02008986 */ /* 0x0007e2000c101b24 */
[----:B------:R-:W-:Y:S05]  /*1850*/  BRA.DIV UR4, `(.L_x_998) ;  /* 0x0000006204d87947 */ /* 0x000fea000b800000 */
[----:B------:R-:W0:Y:S02]  /*1860*/  SHFL.BFLY PT, R14, R13, 0x10, 0x1f ;  /* 0x0e001f000d0e7f89 */ /* 0x000e2400000e0000 */
[----:B0-----:R-:W-:-:S05]  /*1870*/  FADD.FTZ R0, R13, R14 ;  /* 0x0000000e0d007221 */ /* 0x001fca0000010000 */
[----:B------:R-:W3:Y:S02]  /*1880*/  SHFL.BFLY PT, R14, R0, 0x8, 0x1f ;  /* 0x0d001f00000e7f89 */ /* 0x000ee400000e0000 */
[----:B---3--:R-:W-:-:S05]  /*1890*/  FADD.FTZ R2, R0, R14 ;  /* 0x0000000e00027221 */ /* 0x008fca0000010000 */
[----:B------:R-:W0:Y:S02]  /*18a0*/  SHFL.BFLY PT, R14, R2, 0x4, 0x1f ;  /* 0x0c801f00020e7f89 */ /* 0x000e2400000e0000 */
[----:B0-----:R-:W-:-:S05]  /*18b0*/  FADD.FTZ R3, R2, R14 ;  /* 0x0000000e02037221 */ /* 0x001fca0000010000 */
[----:B------:R-:W0:Y:S02]  /*18c0*/  SHFL.BFLY PT, R14, R3, 0x2, 0x1f ;  /* 0x0c401f00030e7f89 */ /* 0x000e2400000e0000 */
[----:B0-----:R-:W-:-:S05]  /*18d0*/  FADD.FTZ R4, R3, R14 ;  /* 0x0000000e03047221 */ /* 0x001fca0000010000 */
[----:B------:R0:W3:Y:S02]  /*18e0*/  SHFL.BFLY PT, R14, R4, 0x1, 0x1f ;  /* 0x0c201f00040e7f89 */ /* 0x0000e400000e0000 */
.L_x_1104:
[----:B0--3--:R-:W-:-:S07]  /*18f0*/  FADD.FTZ R4, R4, R14 ;  /* 0x0000000e04047221 */ /* 0x009fce0000010000 */
.L_x_997:
[----:B------:R-:W-:Y:S05]  /*1900*/  BSYNC B0 ;  /* 0x0000000000007941 */ /* 0x000fea0003800000 */
.L_x_996:
[----:B------:R-:W3:Y:S01]  /*1910*/  S2R R12, SR_CgaCtaId ;  /* 0x00000000000c7919 */ /* 0x000ee20000008800 */
[----:B------:R-:W-:Y:S01]  /*1920*/  ISETP.NE.AND P0, PT, R18, RZ, PT ;  /* 0x000000ff1200720c */ /* 0x000fe20003f05270 */
[----:B------:R-:W-:Y:S01]  /*1930*/  IMAD.MOV.U32 R0, RZ, RZ, -0x800001 ;  /* 0xff7fffffff007424 */ /* 0x000fe200078e00ff */
[----:B0-2---:R-:W-:Y:S02]  /*1940*/  MOV R8, 0x400 ;  /* 0x0000040000087802 */ /* 0x005fe40000000f00 */
[----:B------:R-:W-:-:S03]  /*1950*/  IADD3 R6, R17, -R10, RZ ;  /* 0x8000000a11067210 */ /* 0x000fc60007ffe0ff */
[----:B------:R-:W-:-:S05]  /*1960*/  VIADD R115, R8, 0x220 ;  /* 0x0000022008737836 */ /* 0x000fca0000000000 */
[----:B---3--:R-:W-:Y:S01]  /*1970*/  LEA R115, R12, R115, 0x18 ;  /* 0x000000730c737211 */ /* 0x008fe200078ec0ff */
[----:B------:R-:W-:Y:S06]  /*1980*/  @P0 BRA `(.L_x_999) ;  /* 0x0000000000400947 */ /* 0x000fec0003800000 */
[----:B------:R-:W-:Y:S01]  /*1990*/  ULDC.64 UR4, c[0x0][0x2c8] ;  /* 0x0000b20000047ab9 */ /* 0x000fe20000000a00 */
[----:B------:R-:W-:Y:S01]  /*19a0*/  IMAD R5, R6, 0x4, R115 ;  /* 0x0000000406057824 */ /* 0x000fe200078e0273 */
[----:B------:R-:W-:Y:S01]  /*19b0*/  ISETP.NE.U32.AND P0, PT, RZ, UR4, PT ;  /* 0x00000004ff007c0c */ /* 0x000fe2000bf05070 */
[----:B------:R-:W-:Y:S02]  /*19c0*/  ULDC UR4, c[0x0][0x2a0] ;  /* 0x0000a80000047ab9 */ /* 0x000fe40000000800 */
[----:B------:R-:W-:Y:S01]  /*19d0*/  FMUL.FTZ R0, R4, UR4 ;  /* 0x0000000404007c20 */ /* 0x000fe20008410000 */
[----:B------:R-:W-:-:S13]  /*19e0*/  ISETP.NE.AND.EX P0, PT, RZ, UR5, PT, P0 ;  /* 0x00000005ff007c0c */ /* 0x000fda000bf05300 */
[----:B------:R-:W-:Y:S05]  /*19f0*/  @!P0 BRA `(.L_x_1000) ;  /* 0x0000000000208947 */ /* 0x000fea0003800000 */
[----:B------:R-:W0:Y:S01]  /*1a00*/  LDC.64 R2, c[0x0][0x2c8] ;  /* 0x0000b200ff027b82 */ /* 0x000e220000000a00 */
[----:B------:R-:W-:Y:S01]  /*1a10*/  IMAD.IADD R4, R17, 0x1, -R114 ;  /* 0x0000000111047824 */ /* 0x000fe200078e0a72 */
[----:B------:R-:W-:-:S03]  /*1a20*/  ULDC UR4, c[0x0][0x2d0] ;  /* 0x0000b40000047ab9 */ /* 0x000fc60000000800 */
[----:B------:R-:W-:-:S04]  /*1a30*/  IMAD R7, R25, UR4, R4 ;  /* 0x0000000419077c24 */ /* 0x000fc8000f8e0204 */
[----:B------:R-:W-:-:S04]  /*1a40*/  IMAD R7, R7, UR4, R4 ;  /* 0x0000000407077c24 */ /* 0x000fc8000f8e0204 */
[----:B0-----:R-:W-:-:S06]  /*1a50*/  IMAD.WIDE R2, R7, 0x4, R2 ;  /* 0x0000000407027825 */ /* 0x001fcc00078e0202 */
[----:B------:R-:W2:Y:S02]  /*1a60*/  LDG.E R3, desc[UR36][R2.64] ;  /* 0x0000002402037981 */ /* 0x000ea4000c1e1900 */
[----:B--2---:R-:W-:-:S07]  /*1a70*/  FADD.FTZ R0, R0, R3 ;  /* 0x0000000300007221 */ /* 0x004fce0000010000 */
.L_x_1000:
[----:B------:R0:W-:Y:S02]  /*1a80*/  STS [R5], R0 ;  /* 0x0000000005007388 */ /* 0x0001e40000000800 */
.L_x_999:
[----:B------:R-:W-:Y:S05]  /*1a90*/  WARPSYNC.ALL ;  /* 0x0000000000007948 */ /* 0x000fea0003800000 */
[----:B------:R-:W-:Y:S01]  /*1aa0*/  BAR.SYNC.DEFER_BLOCKING 0x0 ;  /* 0x0000000000007b1d */ /* 0x000fe20000010000 */
[----:B------:R-:W-:Y:S02]  /*1ab0*/  VIADD R3, R8, 0x20 ;  /* 0x0000002008037836 */ /* 0x000fe40000000000 */
[----:B------:R-:W-:Y:S02]  /*1ac0*/  VIADD R6, R6, 0xf ;  /* 0x0000000f06067836 */ /* 0x000fe40000000000 */
[----:B------:R-:W-:Y:S01]  /*1ad0*/  IMAD.IADD R128, R27, 0x1, R10 ;  /* 0x000000011b807824 */ /* 0x000fe200078e020a */
[----:B------:R-:W-:Y:S01]  /*1ae0*/  LEA R3, R12, R3, 0x18 ;  /* 0x000000030c037211 */ /* 0x000fe200078ec0ff */
[----:B------:R-:W-:-:S02]  /*1af0*/  ULDC UR4, c[0x0][0x29c] ;  /* 0x0000a70000047ab9 */ /* 0x000fc40000000800 */
[----:B------:R-:W-:Y:S01]  /*1b00*/  UISETP.NE.AND UP0, UPT, UR4, URZ, UPT ;  /* 0x0000003f0400728c */ /* 0x000fe2000bf05270 */
[----:B------:R-:W-:Y:S02]  /*1b10*/  LEA R2, R26, R3, 0x3 ;  /* 0x000000031a027211 */ /* 0x000fe400078e18ff */
[----:B------:R-:W-:-:S03]  /*1b20*/  SHF.R.S32.HI R3, RZ, 0x1f, R6 ;  /* 0x0000001fff037819 */ /* 0x000fc60000011406 */
[----:B------:R-:W-:Y:S02]  /*1b30*/  PLOP3.LUT P2, PT, PT, PT, UP0, 0x80, 0x0 ;  /* 0x000000000000781c */ /* 0x000fe40003f4f008 */
[----:B------:R-:W-:-:S04]  /*1b40*/  LEA.HI R3, R3, R6, RZ, 0x4 ;  /* 0x0000000603037211 */ /* 0x000fc800078f20ff */
[----:B------:R-:W-:Y:S01]  /*1b50*/  LOP3.LUT R3, R3, 0xfffffff0, RZ, 0xc0, !PT ;  /* 0xfffffff003037812 */ /* 0x000fe200078ec0ff */
[----:B------:R2:W3:Y:S04]  /*1b60*/  LDS.64 R80, [R2] ;  /* 0x0000000002507984 */ /* 0x0004e80000000a00 */
[----:B------:R-:W-:Y:S01]  /*1b70*/  IMAD.IADD R122, R3, 0x1, R10 ;  /* 0x00000001037a7824 */ /* 0x000fe200078e020a */
[----:B------:R2:W0:Y:S04]  /*1b80*/  LDS.64 R78, [R2+0x10] ;  /* 0x00001000024e7984 */ /* 0x0004280000000a00 */
[----:B------:R-:W-:Y:S01]  /*1b90*/  ISETP.GE.AND P0, PT, R128, R122, PT ;  /* 0x0000007a8000720c */ /* 0x000fe20003f06270 */
[----:B------:R2:W0:Y:S04]  /*1ba0*/  LDS.64 R76, [R2+0x20] ;  /* 0x00002000024c7984 */ /* 0x0004280000000a00 */
        /* <DEDUP_REMOVED lines=12> */
[----:B------:R2:W0:Y:S01]  /*1c70*/  LDS.64 R50, [R2+0xf0] ;  /* 0x0000f00002327984 */ /* 0x0004220000000a00 */
[----:B---3--:R-:W-:Y:S05]  /*1c80*/  @P2 BRA `(.L_x_1001) ;  /* 0x00000000004c2947 */ /* 0x008fea0003800000 */
[----:B------:R-:W-:-:S05]  /*1c90*/  VIADD R3, R8, 0x120 ;  /* 0x0000012008037836 */ /* 0x000fca0000000000 */
[----:B------:R-:W-:-:S04]  /*1ca0*/  LEA R3, R12, R3, 0x18 ;  /* 0x000000030c037211 */ /* 0x000fc800078ec0ff */
[----:B--2---:R-:W-:-:S05]  /*1cb0*/  LEA R2, R26, R3, 0x3 ;  /* 0x000000031a027211 */ /* 0x004fca00078e18ff */
[----:B------:R3:W2:Y:S04]  /*1cc0*/  LDS.64 R48, [R2] ;  /* 0x0000000002307984 */ /* 0x0006a80000000a00 */
[----:B------:R3:W0:Y:S04]  /*1cd0*/  LDS.64 R46, [R2+0x10] ;  /* 0x00001000022e7984 */ /* 0x0006280000000a00 */
[----:B------:R3:W0:Y:S04]  /*1ce0*/  LDS.64 R44, [R2+0x20] ;  /* 0x00002000022c7984 */ /* 0x0006280000000a00 */
[----:B------:R3:W0:Y:S04]  /*1cf0*/  LDS.64 R42, [R2+0x30] ;  /* 0x00003000022a7984 */ /* 0x0006280000000a00 */
[----:B------:R3:W0:Y:S04]  /*1d00*/  LDS.64 R40, [R2+0x40] ;  /* 0x0000400002287984 */ /* 0x0006280000000a00 */
[----:B------:R3:W0:Y:S04]  /*1d10*/  LDS.64 R38, [R2+0x50] ;  /* 0x0000500002267984 */ /* 0x0006280000000a00 */
[----:B------:R3:W2:Y:S04]  /*1d20*/  LDS.64 R36, [R2+0x60] ;  /* 0x0000600002247984 */ /* 0x0006a80000000a00 */
[----:B-1----:R3:W1:Y:S04]  /*1d30*/  LDS.64 R34, [R2+0x70] ;  /* 0x0000700002227984 */ /* 0x0026680000000a00 */
[----:B----4-:R3:W4:Y:S04]  /*1d40*/  LDS.64 R32, [R2+0x80] ;  /* 0x0000800002207984 */ /* 0x0107280000000a00 */
[----:B------:R3:W1:Y:S04]  /*1d50*/  LDS.64 R30, [R2+0x90] ;  /* 0x00009000021e7984 */ /* 0x0006680000000a00 */
[----:B------:R3:W1:Y:S04]  /*1d60*/  LDS.64 R28, [R2+0xa0] ;  /* 0x0000a000021c7984 */ /* 0x0006680000000a00 */
[----:B------:R3:W1:Y:S04]  /*1d70*/  LDS.64 R26, [R2+0xb0] ;  /* 0x0000b000021a7984 */ /* 0x0006680000000a00 */
[----:B------:R3:W1:Y:S04]  /*1d80*/  LDS.64 R20, [R2+0xc0] ;  /* 0x0000c00002147984 */ /* 0x0006680000000a00 */
[----:B------:R3:W1:Y:S04]  /*1d90*/  LDS.64 R8, [R2+0xd0] ;  /* 0x0000d00002087984 */ /* 0x0006680000000a00 */
[----:B------:R3:W1:Y:S04]  /*1da0*/  LDS.64 R6, [R2+0xe0] ;  /* 0x0000e00002067984 */ /* 0x0006680000000a00 */
[----:B0-----:R3:W0:Y:S02]  /*1db0*/  LDS.64 R4, [R2+0xf0] ;  /* 0x0000f00002047984 */ /* 0x0016240000000a00 */
.L_x_1001:
        /* <DEDUP_REMOVED lines=10> */
[----:B------:R-:W5:Y:S01]  /*1e60*/  LDC R133, c[0x0][0x2c0] ;  /* 0x0000b000ff857b82 */ /* 0x000f620000000800 */
[----:B------:R-:W-:Y:S01]  /*1e70*/  ULDC UR4, c[0x0][0x288] ;  /* 0x0000a20000047ab9 */ /* 0x000fe20000000800 */
[----:B------:R-:W-:Y:S01]  /*1e80*/  IMAD R126, R83, R116, R127 ;  /* 0x00000074537e7224 */ /* 0x000fe200078e027f */
[----:B-1----:R-:W1:Y:S01]  /*1e90*/  I2F.RP R11, R123 ;  /* 0x0000007b000b7306 */ /* 0x002e620000209400 */
[----:B------:R-:W-:-:S03]  /*1ea0*/  IMAD R129, R116, 0x30, RZ ;  /* 0x0000003074817824 */ /* 0x000fc600078e02ff */
[----:B------:R-:W-:Y:S01]  /*1eb0*/  SHF.R.S32.HI R130, RZ, 0x1f, R126 ;  /* 0x0000001fff827819 */ /* 0x000fe2000001147e */
[----:B--23--:R-:W2:Y:S03]  /*1ec0*/  LDC.64 R2, c[0x0][0x2e0] ;  /* 0x0000b800ff027b82 */ /* 0x00cea60000000a00 */
[----:B-1----:R-:W1:Y:S02]  /*1ed0*/  MUFU.RCP R11, R11 ;  /* 0x0000000b000b7308 */ /* 0x002e640000001000 */
[----:B-1----:R-:W-:-:S06]  /*1ee0*/  VIADD R12, R11, 0xffffffe ;  /* 0x0ffffffe0b0c7836 */ /* 0x002fcc0000000000 */
[----:B------:R1:W3:Y:S02]  /*1ef0*/  F2I.FTZ.U32.TRUNC.NTZ R13, R12 ;  /* 0x0000000c000d7305 */ /* 0x0002e4000021f000 */
[----:B-1----:R-:W-:Y:S02]  /*1f00*/  IMAD.MOV.U32 R12, RZ, RZ, RZ ;  /* 0x000000ffff0c7224 */ /* 0x002fe400078e00ff */
[----:B---3--:R-:W-:-:S04]  /*1f10*/  IMAD.MOV R14, RZ, RZ, -R13 ;  /* 0x000000ffff0e7224 */ /* 0x008fc800078e0a0d */
[----:B------:R-:W-:Y:S02]  /*1f20*/  IMAD R15, R14, R123, RZ ;  /* 0x0000007b0e0f7224 */ /* 0x000fe400078e02ff */
[----:B------:R-:W-:Y:S01]  /*1f30*/  IMAD R14, R22, UR4, R25 ;  /* 0x00000004160e7c24 */ /* 0x000fe2000f8e0219 */
[----:B------:R-:W-:Y:S01]  /*1f40*/  ULDC UR4, c[0x0][0x298] ;  /* 0x0000a60000047ab9 */ /* 0x000fe20000000800 */
[----:B------:R-:W-:-:S04]  /*1f50*/  IMAD.HI.U32 R124, R13, R15, R12 ;  /* 0x0000000f0d7c7227 */ /* 0x000fc800078e000c */
[--C-:B------:R-:W-:Y:S02]  /*1f60*/  IMAD R11, R14, 0x30, R127.reuse ;  /* 0x000000300e0b7824 */ /* 0x100fe400078e027f */
[----:B------:R-:W-:Y:S02]  /*1f70*/  IMAD R127, R117, R116, R127 ;  /* 0x00000074757f7224 */ /* 0x000fe400078e027f */
[----:B-----5:R-:W-:Y:S01]  /*1f80*/  VIADD R133, R133, UR4 ;  /* 0x0000000485857c36 */ /* 0x020fe20008000000 */
[C---:B------:R-:W-:Y:S01]  /*1f90*/  IADD3 R132, R11.reuse, 0x4, RZ ;  /* 0x000000040b847810 */ /* 0x040fe20007ffe0ff */
[----:B--2---:R-:W-:Y:S01]  /*1fa0*/  IMAD.WIDE R2, R11, 0x4, R2 ;  /* 0x000000040b027825 */ /* 0x004fe200078e0202 */
[----:B------:R-:W-:-:S07]  /*1fb0*/  SHF.R.S32.HI R131, RZ, 0x1f, R127 ;  /* 0x0000001fff837819 */ /* 0x000fce000001147f */
.L_x_1039:
[----:B------:R-:W-:Y:S01]  /*1fc0*/  ISETP.NE.U32.AND P0, PT, RZ, UR6, PT ;  /* 0x00000006ff007c0c */ /* 0x000fe2000bf05070 */
[----:B------:R-:W-:-:S03]  /*1fd0*/  IMAD.U32 R116, RZ, RZ, UR11 ;  /* 0x0000000bff747e24 */ /* 0x000fc6000f8e00ff */
[----:B------:R-:W-:Y:S02]  /*1fe0*/  ISETP.NE.AND.EX P0, PT, RZ, UR7, PT, P0 ;  /* 0x00000007ff007c0c */ /* 0x000fe4000bf05300 */
[----:B------:R-:W-:-:S11]  /*1ff0*/  IABS R135, R128 ;  /* 0x0000008000877213 */ /* 0x000fd60000000000 */
[----:B0-----:R-:W-:Y:S01]  /*2000*/  @P0 IMAD R13, R23, R116, RZ ;  /* 0x00000074170d0224 */ /* 0x001fe200078e02ff */
[----:B--2---:R-:W-:-:S04]  /*2010*/  @P0 SHF.R.S32.HI R11, RZ, 0x1f, R128 ;  /* 0x0000001fff0b0819 */ /* 0x004fc80000011480 */
[--C-:B------:R-:W-:Y:S02]  /*2020*/  @P0 SHF.R.S32.HI R14, RZ, 0x1f, R13.reuse ;  /* 0x0000001fff0e0819 */ /* 0x100fe4000001140d */
[----:B------:R-:W-:-:S04]  /*2030*/  @P0 IADD3 R12, P1, P3, R128, UR6, R13 ;  /* 0x00000006800c0c10 */ /* 0x000fc8000fb3e00d */
[----:B------:R-:W-:Y:S01]  /*2040*/  @P0 IADD3.X R13, R11, UR7, R14, P1, P3 ;  /* 0x000000070b0d0c10 */ /* 0x000fe20008fe640e */
[----:B------:R-:W-:Y:S01]  /*2050*/  IMAD.HI.U32 R14, R124, R135, RZ ;  /* 0x000000877c0e7227 */ /* 0x000fe200078e00ff */
[----:B------:R-:W-:-:S03]  /*2060*/  IABS R118, R116 ;  /* 0x0000007400767213 */ /* 0x000fc60000000000 */
[----:B------:R-:W-:Y:S01]  /*2070*/  IMAD.MOV R14, RZ, RZ, -R14 ;  /* 0x000000ffff0e7224 */ /* 0x000fe200078e0a0e */
[----:B------:R-:W-:Y:S01]  /*2080*/  ISETP.GE.AND P3, PT, R128, RZ, PT ;  /* 0x000000ff8000720c */ /* 0x000fe20003f66270 */
[----:B-1----:R1:W5:Y:S01]  /*2090*/  @P0 LDG.E.U8 R11, desc[UR36][R12.64] ;  /* 0x000000240c0b0981 */ /* 0x002362000c1e1100 */
[----:B------:R-:W-:Y:S01]  /*20a0*/  ISETP.NE.AND P4, PT, R116, RZ, PT ;  /* 0x000000ff7400720c */ /* 0x000fe20003f85270 */
[----:B------:R-:W-:Y:S01]  /*20b0*/  IMAD R135, R118, R14, R135 ;  /* 0x0000000e76877224 */ /* 0x000fe200078e0287 */
[----:B------:R-:W-:Y:S01]  /*20c0*/  BSSY B1, `(.L_x_1004) ;  /* 0x000002e000017945 */ /* 0x000fe20003800000 */
[----:B------:R-:W2:Y:S03]  /*20d0*/  LDC.64 R14, c[0x0][0x2e0] ;  /* 0x0000b800ff0e7b82 */ /* 0x000ea60000000a00 */
[----:B------:R-:W-:-:S13]  /*20e0*/  ISETP.GT.U32.AND P1, PT, R123, R135, PT ;  /* 0x000000877b00720c */ /* 0x000fda0003f24070 */
[----:B------:R-:W-:-:S05]  /*20f0*/  @!P1 IMAD.IADD R135, R135, 0x1, -R118 ;  /* 0x0000000187879824 */ /* 0x000fca00078e0a76 */
[----:B------:R-:W-:Y:S01]  /*2100*/  ISETP.GT.U32.AND P1, PT, R123, R135, PT ;  /* 0x000000877b00720c */ /* 0x000fe20003f24070 */
[----:B--2---:R-:W-:-:S12]  /*2110*/  IMAD.WIDE R14, R132, 0x4, R14 ;  /* 0x00000004840e7825 */ /* 0x004fd800078e020e */
[----:B------:R-:W-:Y:S02]  /*2120*/  @!P1 IMAD.IADD R135, R135, 0x1, -R118 ;  /* 0x0000000187879824 */ /* 0x000fe400078e0a76 */
[----:B------:R-:W-:-:S03]  /*2130*/  IMAD R118, R23, R116, RZ ;  /* 0x0000007417767224 */ /* 0x000fc600078e02ff */
[----:B------:R-:W-:Y:S02]  /*2140*/  @!P3 IADD3 R135, -R135, RZ, RZ ;  /* 0x000000ff8787b210 */ /* 0x000fe40007ffe1ff */
[----:B------:R-:W-:-:S04]  /*2150*/  @!P4 LOP3.LUT R135, RZ, R116, RZ, 0x33, !PT ;  /* 0x00000074ff87c212 */ /* 0x000fc800078e33ff */
[----:B-1----:R-:W-:Y:S02]  /*2160*/  SHF.R.S32.HI R12, RZ, 0x1f, R135 ;  /* 0x0000001fff0c7819 */ /* 0x002fe40000011487 */
[----:B------:R-:W-:-:S04]  /*2170*/  IADD3 R13, P1, R135, R118, RZ ;  /* 0x00000076870d7210 */ /* 0x000fc80007f3e0ff */
[----:B------:R-:W-:Y:S02]  /*2180*/  LEA.HI.X.SX32 R118, R118, R12, 0x1, P1 ;  /* 0x0000000c76767211 */ /* 0x000fe400008f0eff */
[----:B------:R-:W-:Y:S02]  /*2190*/  ISETP.GE.AND P1, PT, R128, R17, PT ;  /* 0x000000118000720c */ /* 0x000fe40003f26270 */
[----:B------:R-:W-:-:S04]  /*21a0*/  LEA R12, P3, R13, UR8, 0x2 ;  /* 0x000000080d0c7c11 */ /* 0x000fc8000f8610ff */
[----:B------:R-:W-:-:S07]  /*21b0*/  LEA.HI.X R13, R13, UR9, R118, 0x2, P3 ;  /* 0x000000090d0d7c11 */ /* 0x000fce00098f1476 */
[----:B---3--:R-:W-:Y:S05]  /*21c0*/  @P1 BRA `(.L_x_1005) ;  /* 0x0000000000741947 */ /* 0x008fea0003800000 */
[----:B------:R-:W-:-:S05]  /*21d0*/  IMAD.SHL.U32 R137, R135, 0x4, RZ ;  /* 0x0000000487897824 */ /* 0x000fca00078e00ff */
[----:B------:R-:W-:-:S13]  /*21e0*/  ISETP.GE.AND P3, PT, R137, R129, PT ;  /* 0x000000818900720c */ /* 0x000fda0003f66270 */
[----:B------:R-:W2:Y:S01]  /*21f0*/  @!P3 LDG.E R82, desc[UR36][R12.64] ;  /* 0x000000240c52b981 */ /* 0x000ea2000c1e1900 */
[----:B------:R-:W2:Y:S08]  /*2200*/  @!P3 LDC R83, c[0x0][0x288] ;  /* 0x0000a200ff53bb82 */ /* 0x000eb00000000800 */
[----:B------:R-:W1:Y:S01]  /*2210*/  @!P3 LDC.64 R118, c[0x0][0x248] ;  /* 0x00009200ff76bb82 */ /* 0x000e620000000a00 */
[----:B--2---:R-:W-:-:S04]  /*2220*/  @!P3 IMAD R82, R82, R83, RZ ;  /* 0x000000535252b224 */ /* 0x004fc800078e02ff */
[----:B------:R-:W-:-:S04]  /*2230*/  @!P3 IMAD R82, R82, 0x30, RZ ;  /* 0x000000305252b824 */ /* 0x000fc800078e02ff */
[----:B------:R-:W-:-:S05]  /*2240*/  @!P3 IMAD R82, R82, R116, R137 ;  /* 0x000000745252b224 */ /* 0x000fca00078e0289 */
[----:B------:R-:W-:-:S04]  /*2250*/  @!P3 IADD3 R120, P2, R127, R82, RZ ;  /* 0x000000527f78b210 */ /* 0x000fc80007f5e0ff */
[----:B------:R-:W-:Y:S02]  /*2260*/  @!P3 LEA.HI.X.SX32 R82, R82, R131, 0x1, P2 ;  /* 0x000000835252b211 */ /* 0x000fe400010f0eff */
[----:B-1----:R-:W-:-:S04]  /*2270*/  @!P3 LEA R118, P2, R120, R118, 0x2 ;  /* 0x000000767876b211 */ /* 0x002fc800078410ff */
[----:B------:R-:W-:Y:S02]  /*2280*/  @!P3 LEA.HI.X R119, R120, R119, R82, 0x2, P2 ;  /* 0x000000777877b211 */ /* 0x000fe400010f1452 */
[----:B------:R-:W-:-:S06]  /*2290*/  CS2R R82, SRZ ;  /* 0x0000000000527805 */ /* 0x000fcc000001ff00 */
[----:B------:R1:W5:Y:S01]  /*22a0*/  @!P3 LDG.E.64 R82, desc[UR36][R118.64] ;  /* 0x000000247652b981 */ /* 0x000362000c1e1b00 */
[----:B------:R-:W-:-:S06]  /*22b0*/  UISETP.NE.AND UP0, UPT, UR5, URZ, UPT ;  /* 0x0000003f0500728c */ /* 0x000fcc000bf05270 */
[----:B------:R-:W-:-:S13]  /*22c0*/  PLOP3.LUT P2, PT, PT, PT, UP0, 0x80, 0x0 ;  /* 0x000000000000781c */ /* 0x000fda0003f4f008 */
[----:B-1----:R-:W-:Y:S05]  /*22d0*/  @P2 BRA `(.L_x_1005) ;  /* 0x0000000000302947 */ /* 0x002fea0003800000 */
[----:B------:R-:W-:Y:S01]  /*22e0*/  ISETP.NE.AND P5, PT, R125, RZ, PT ;  /* 0x000000ff7d00720c */ /* 0x000fe20003fa5270 */
[----:B------:R-:W1:-:S12]  /*22f0*/  @!P3 LDC.64 R120, c[0x0][0x248] ;  /* 0x00009200ff78bb82 */ /* 0x000e580000000a00 */
[----:B------:R-:W2:Y:S01]  /*2300*/  @P5 LDG.E.64 R118, desc[UR36][R2.64] ;  /* 0x0000002402765981 */ /* 0x000ea2000c1e1b00 */
[----:B------:R-:W-:Y:S01]  /*2310*/  @!P3 IADD3 R134, P4, R126, R137, RZ ;  /* 0x000000897e86b210 */ /* 0x000fe20007f9e0ff */
[----:B-----5:R-:W-:Y:S01]  /*2320*/  FADD.FTZ R82, R48, R82 ;  /* 0x0000005230527221 */ /* 0x020fe20000010000 */
[----:B------:R-:W-:Y:S02]  /*2330*/  FADD.FTZ R83, R49, R83 ;  /* 0x0000005331537221 */ /* 0x000fe40000010000 */
[----:B------:R-:W-:Y:S02]  /*2340*/  @!P3 LEA.HI.X.SX32 R137, R137, R130, 0x1, P4 ;  /* 0x000000828989b211 */ /* 0x000fe400020f0eff */
[----:B-1----:R-:W-:-:S04]  /*2350*/  @!P3 LEA R120, P4, R134, R120, 0x2 ;  /* 0x000000788678b211 */ /* 0x002fc800078810ff */
[----:B------:R-:W-:Y:S01]  /*2360*/  @!P3 LEA.HI.X R121, R134, R121, R137, 0x2, P4 ;  /* 0x000000798679b211 */ /* 0x000fe200020f1489 */
[----:B--2---:R-:W-:Y:S01]  /*2370*/  @P5 FMUL.FTZ R82, R82, R118 ;  /* 0x0000007652525220 */ /* 0x004fe20000410000 */
[----:B------:R-:W-:-:S05]  /*2380*/  @P5 FMUL.FTZ R83, R83, R119 ;  /* 0x0000007753535220 */ /* 0x000fca0000410000 */
[----:B------:R1:W-:Y:S02]  /*2390*/  @!P3 STG.E.64 desc[UR36][R120.64], R82 ;  /* 0x000000527800b986 */ /* 0x0003e4000c101b24 */
.L_x_1005:
[----:B------:R-:W-:Y:S05]  /*23a0*/  BSYNC B1 ;  /* 0x0000000000017941 */ /* 0x000fea0003800000 */
.L_x_1004:
[----:B------:R-:W-:Y:S04]  /*23b0*/  BSSY B1, `(.L_x_1006) ;  /* 0x0000025000017945 */ /* 0x000fe80003800000 */
[----:B------:R-:W-:Y:S05]  /*23c0*/  @P1 BRA `(.L_x_1007) ;  /* 0x00000000008c1947 */ /* 0x000fea0003800000 */
[----:B------:R-:W-:-:S04]  /*23d0*/  IMAD.IADD R84, R135, 0x1, R116 ;  /* 0x0000000187547824 */ /* 0x000fc800078e0274 */
[----:B------:R-:W-:-:S05]  /*23e0*/  IMAD.SHL.U32 R137, R84, 0x4, RZ ;  /* 0x0000000454897824 */ /* 0x000fca00078e00ff */
[----:B------:R-:W-:-:S13]  /*23f0*/  ISETP.GE.AND P3, PT, R137, R129, PT ;  /* 0x000000818900720c */ /* 0x000fda0003f66270 */
[----:B------:R-:W2:Y:S01]  /*2400*/  @!P3 LDG.E R84, desc[UR36][R12.64] ;  /* 0x000000240c54b981 */ /* 0x000ea2000c1e1900 */
[----:B------:R-:W2:Y:S08]  /*2410*/  @!P3 LDC R85, c[0x0][0x288] ;  /* 0x0000a200ff55bb82 */ /* 0x000eb00000000800 */
[----:B------:R-:W3:Y:S01]  /*2420*/  @!P3 LDC.64 R118, c[0x0][0x248] ;  /* 0x00009200ff76bb82 */ /* 0x000ee20000000a00 */
[----:B--2---:R-:W-:-:S04]  /*2430*/  @!P3 IMAD R84, R84, R85, RZ ;  /* 0x000000555454b224 */ /* 0x004fc800078e02ff */
[----:B------:R-:W-:-:S04]  /*2440*/  @!P3 IMAD R84, R84, 0x30, RZ ;  /* 0x000000305454b824 */ /* 0x000fc800078e02ff */
[----:B------:R-:W-:-:S05]  /*2450*/  @!P3 IMAD R84, R84, R116, R137 ;  /* 0x000000745454b224 */ /* 0x000fca00078e0289 */
[----:B-1----:R-:W-:-:S04]  /*2460*/  @!P3 IADD3 R120, P2, R127, R84, RZ ;  /* 0x000000547f78b210 */ /* 0x002fc80007f5e0ff */
[----:B------:R-:W-:Y:S02]  /*2470*/  @!P3 LEA.HI.X.SX32 R84, R84, R131, 0x1, P2 ;  /* 0x000000835454b211 */ /* 0x000fe400010f0eff */
[----:B---3--:R-:W-:-:S04]  /*2480*/  @!P3 LEA R118, P2, R120, R118, 0x2 ;  /* 0x000000767876b211 */ /* 0x008fc800078410ff */
[----:B------:R-:W-:Y:S02]  /*2490*/  @!P3 LEA.HI.X R119, R120, R119, R84, 0x2, P2 ;  /* 0x000000777877b211 */ /* 0x000fe400010f1454 */
[----:B------:R-:W-:-:S06]  /*24a0*/  CS2R R84, SRZ ;  /* 0x0000000000547805 */ /* 0x000fcc000001ff00 */
[----:B------:R2:W5:Y:S01]  /*24b0*/  @!P3 LDG.E.64 R84, desc[UR36][R118.64] ;  /* 0x000000247654b981 */ /* 0x000562000c1e1b00 */
[----:B------:R-:W-:-:S06]  /*24c0*/  UISETP.NE.AND UP0, UPT, UR5, URZ, UPT ;  /* 0x0000003f0500728c */ /* 0x000fcc000bf05270 */
[----:B------:R-:W-:-:S13]  /*24d0*/  PLOP3.LUT P2, PT, PT, PT, UP0, 0x80, 0x0 ;  /* 0x000000000000781c */ /* 0x000fda0003f4f008 */
[----:B--2---:R-:W-:Y:S05]  /*24e0*/  @P2 BRA `(.L_x_1007) ;  /* 0x0000000000442947 */ /* 0x004fea0003800000 */
[----:B------:R-:W-:Y:S01]  /*24f0*/  ISETP.NE.AND P5, PT, R125, RZ, PT ;  /* 0x000000ff7d00720c */ /* 0x000fe20003fa5270 */
[----:B------:R-:W1:-:S12]  /*2500*/  @!P3 LDC.64 R118, c[0x0][0x248] ;  /* 0x00009200ff76bb82 */ /* 0x000e580000000a00 */
[----:B------:R-:W2:Y:S01]  /*2510*/  @P5 LDG.E.64 R120, desc[UR36][R14.64] ;  /* 0x000000240e785981 */ /* 0x000ea2000c1e1b00 */
[----:B------:R-:W-:Y:S01]  /*2520*/  @!P3 IADD3 R134, P4, R126, R137, RZ ;  /* 0x000000897e86b210 */ /* 0x000fe20007f9e0ff */
[----:B-----5:R-:W-:Y:S01]  /*2530*/  FADD.FTZ R136, R46, R84 ;  /* 0x000000542e887221 */ /* 0x020fe20000010000 */
[----:B------:R-:W-:Y:S02]  /*2540*/  FADD.FTZ R84, R47, R85 ;  /* 0x000000552f547221 */ /* 0x000fe40000010000 */
[----:B------:R-:W-:Y:S02]  /*2550*/  @!P3 LEA.HI.X.SX32 R85, R137, R130, 0x1, P4 ;  /* 0x000000828955b211 */ /* 0x000fe400020f0eff */
[----:B------:R-:W-:Y:S01]  /*2560*/  IMAD.MOV.U32 R137, RZ, RZ, R84 ;  /* 0x000000ffff897224 */ /* 0x000fe200078e0054 */
[----:B-1----:R-:W-:-:S04]  /*2570*/  @!P3 LEA R118, P4, R134, R118, 0x2 ;  /* 0x000000768676b211 */ /* 0x002fc800078810ff */
[----:B------:R-:W-:Y:S01]  /*2580*/  @!P3 LEA.HI.X R119, R134, R119, R85, 0x2, P4 ;  /* 0x000000778677b211 */ /* 0x000fe200020f1455 */
[----:B--2---:R-:W-:Y:S01]  /*2590*/  @P5 FMUL.FTZ R136, R136, R120 ;  /* 0x0000007888885220 */ /* 0x004fe20000410000 */
[----:B------:R-:W-:-:S03]  /*25a0*/  @P5 FMUL.FTZ R137, R84, R121 ;  /* 0x0000007954895220 */ /* 0x000fc60000410000 */
[--C-:B------:R-:W-:Y:S02]  /*25b0*/  IMAD.MOV.U32 R84, RZ, RZ, R136.reuse ;  /* 0x000000ffff547224 */ /* 0x100fe400078e0088 */
[----:B------:R2:W-:Y:S01]  /*25c0*/  @!P3 STG.E.64 desc[UR36][R118.64], R136 ;  /* 0x000000887600b986 */ /* 0x0005e2000c101b24 */
[----:B------:R-:W-:Y:S01]  /*25d0*/  MOV R85, R137 ;  /* 0x0000008900557202 */ /* 0x000fe20000000f00 */
[----:B------:R-:W-:Y:S02]  /*25e0*/  @!P3 IMAD.MOV.U32 R85, RZ, RZ, R137 ;  /* 0x000000ffff55b224 */ /* 0x000fe400078e0089 */
[----:B------:R-:W-:-:S07]  /*25f0*/  @!P3 IMAD.MOV.U32 R84, RZ, RZ, R136 ;  /* 0x000000ffff54b224 */ /* 0x000fce00078e0088 */
.L_x_1007:
[----:B------:R-:W-:Y:S05]  /*2600*/  BSYNC B1 ;  /* 0x0000000000017941 */ /* 0x000fea0003800000 */
.L_x_1006:
[----:B------:R-:W-:Y:S04]  /*2610*/  BSSY B1, `(.L_x_1008) ;  /* 0x0000020000017945 */ /* 0x000fe80003800000 */
[----:B------:R-:W-:Y:S05]  /*2620*/  @P1 BRA `(.L_x_1009) ;  /* 0x0000000000781947 */ /* 0x000fea0003800000 */
[----:B------:R-:W-:-:S05]  /*2630*/  IMAD R86, R116, 0x2, R135 ;  /* 0x0000000274567824 */ /* 0x000fca00078e0287 */
[----:B--2---:R-:W-:-:S04]  /*2640*/  SHF.L.U32 R137, R86, 0x2, RZ ;  /* 0x0000000256897819 */ /* 0x004fc800000006ff */
        /* <DEDUP_REMOVED lines=15> */
[----:B---3--:R-:W-:Y:S05]  /*2740*/  @P2 BRA `(.L_x_1009) ;  /* 0x0000000000302947 */ /* 0x008fea0003800000 */
        /* <DEDUP_REMOVED lines=12> */
.L_x_1009:
[----:B------:R-:W-:Y:S05]  /*2810*/  BSYNC B1 ;  /* 0x0000000000017941 */ /* 0x000fea0003800000 */
.L_x_1008:
[----:B------:R-:W-:Y:S04]  /*2820*/  BSSY B1, `(.L_x_1010) ;  /* 0x0000021000017945 */ /* 0x000fe80003800000 */
[----:B------:R-:W-:Y:S05]  /*2830*/  @P1 BRA `(.L_x_1011) ;  /* 0x00000000007c1947 */ /* 0x000fea0003800000 */
[----:B------:R-:W-:-:S04]  /*2840*/  IMAD R88, R116, 0x3, R135 ;  /* 0x0000000374587824 */ /* 0x000fc800078e0287 */
[----:B--2---:R-:W-:-:S05]  /*2850*/  IMAD.SHL.U32 R136, R88, 0x4, RZ ;  /* 0x0000000458887824 */ /* 0x004fca00078e00ff */
        /* <DEDUP_REMOVED lines=8> */
[----:B-1-3--:R-:W-:-:S04]  /*28e0*/  @!P2 IADD3 R120, P3, R127, R88, RZ ;  /* 0x000000587f78a210 */ /* 0x00afc80007f7e0ff */
        /* <DEDUP_REMOVED lines=8> */
[----:B------:R-:W2:Y:S01]  /*2970*/  @P5 LDG.E.64 R118, desc[UR36][R14.64+0x20] ;  /* 0x000020240e765981 */ /* 0x000ea2000c1e1b00 */
[----:B------:R-:W-:Y:S01]  /*2980*/  ISETP.GE.AND P3, PT, R136, R129, PT ;  /* 0x000000818800720c */ /* 0x000fe20003f66270 */
[----:B-----5:R-:W-:Y:S01]  /*2990*/  FADD.FTZ R88, R42, R88 ;  /* 0x000000582a587221 */ /* 0x020fe20000010000 */
[----:B------:R-:W-:-:S11]  /*29a0*/  FADD.FTZ R89, R43, R89 ;  /* 0x000000592b597221 */ /* 0x000fd60000010000 */
[----:B------:R-:W0:Y:S01]  /*29b0*/  @!P3 LDC.64 R120, c[0x0][0x248] ;  /* 0x00009200ff78bb82 */ /* 0x000e220000000a00 */
[----:B------:R-:W-:-:S04]  /*29c0*/  @!P3 IADD3 R134, P4, R126, R136, RZ ;  /* 0x000000887e86b210 */ /* 0x000fc80007f9e0ff */
[----:B------:R-:W-:Y:S02]  /*29d0*/  @!P3 LEA.HI.X.SX32 R136, R136, R130, 0x1, P4 ;  /* 0x000000828888b211 */ /* 0x000fe400020f0eff */
[----:B0-----:R-:W-:-:S04]  /*29e0*/  @!P3 LEA R120, P4, R134, R120, 0x2 ;  /* 0x000000788678b211 */ /* 0x001fc800078810ff */
[----:B------:R-:W-:Y:S01]  /*29f0*/  @!P3 LEA.HI.X R121, R134, R121, R136, 0x2, P4 ;  /* 0x000000798679b211 */ /* 0x000fe200020f1488 */
[----:B--2---:R-:W-:Y:S01]  /*2a00*/  @P5 FMUL.FTZ R88, R88, R118 ;  /* 0x0000007658585220 */ /* 0x004fe20000410000 */
[----:B------:R-:W-:-:S05]  /*2a10*/  @P5 FMUL.FTZ R89, R89, R119 ;  /* 0x0000007759595220 */ /* 0x000fca0000410000 */
[----:B------:R0:W-:Y:S02]  /*2a20*/  @!P3 STG.E.64 desc[UR36][R120.64], R88 ;  /* 0x000000587800b986 */ /* 0x0001e4000c101b24 */
.L_x_1011:
[----:B------:R-:W-:Y:S05]  /*2a30*/  BSYNC B1 ;  /* 0x0000000000017941 */ /* 0x000fea0003800000 */
.L_x_1010:
[----:B------:R-:W-:Y:S04]  /*2a40*/  BSSY B1, `(.L_x_1012) ;  /* 0x0000022000017945 */ /* 0x000fe80003800000 */
[----:B------:R-:W-:Y:S05]  /*2a50*/  @P1 BRA `(.L_x_1013) ;  /* 0x0000000000801947 */ /* 0x000fea0003800000 */
[----:B--2---:R-:W-:-:S04]  /*2a60*/  IMAD R137, R116, 0x4, R135 ;  /* 0x0000000474897824 */ /* 0x004fc800078e0287 */
[----:B------:R-:W-:-:S05]  /*2a70*/  IMAD.SHL.U32 R90, R137, 0x4, RZ ;  /* 0x00000004895a7824 */ /* 0x000fca00078e00ff */
[----:B------:R-:W-:-:S13]  /*2a80*/  ISETP.GE.AND P2, PT, R90, R129, PT ;  /* 0x000000815a00720c */ /* 0x000fda0003f46270 */
[----:B------:R-:W2:Y:S01]  /*2a90*/  @!P2 LDG.E R91, desc[UR36][R12.64] ;  /* 0x000000240c5ba981 */ /* 0x000ea2000c1e1900 */
[----:B01-3--:R-:W2:Y:S08]  /*2aa0*/  @!P2 LDC R120, c[0x0][0x288] ;  /* 0x0000a200ff78ab82 */ /* 0x00beb00000000800 */
        /* <DEDUP_REMOVED lines=15> */
[----:B------:R-:W-:Y:S01]  /*2ba0*/  SHF.L.U32 R137, R137, 0x2, RZ ;  /* 0x0000000289897819 */ /* 0x000fe200000006ff */
[----:B-----5:R-:W-:Y:S01]  /*2bb0*/  FADD.FTZ R90, R40, R90 ;  /* 0x0000005a285a7221 */ /* 0x020fe20000010000 */
[----:B------:R-:W-:Y:S02]  /*2bc0*/  FADD.FTZ R91, R41, R91 ;  /* 0x0000005b295b7221 */ /* 0x000fe40000010000 */
[----:B------:R-:W-:-:S13]  /*2bd0*/  ISETP.GE.AND P3, PT, R137, R129, PT ;  /* 0x000000818900720c */ /* 0x000fda0003f66270 */
        /* <DEDUP_REMOVED lines=8> */
.L_x_1013:
[----:B------:R-:W-:Y:S05]  /*2c60*/  BSYNC B1 ;  /* 0x0000000000017941 */ /* 0x000fea0003800000 */
.L_x_1012:
[----:B------:R-:W-:Y:S04]  /*2c70*/  BSSY B1, `(.L_x_1014) ;  /* 0x0000021000017945 */ /* 0x000fe80003800000 */
[----:B------:R-:W-:Y:S05]  /*2c80*/  @P1 BRA `(.L_x_1015) ;  /* 0x00000000007c1947 */ /* 0x000fea0003800000 */
[----:B------:R-:W-:-:S04]  /*2c90*/  IMAD R92, R116, 0x5, R135 ;  /* 0x00000005745c7824 */ /* 0x000fc800078e0287 */
[----:B--2---:R-:W-:-:S05]  /*2ca0*/  IMAD.SHL.U32 R136, R92, 0x4, RZ ;  /* 0x000000045c887824 */ /* 0x004fca00078e00ff */
        /* <DEDUP_REMOVED lines=29> */
.L_x_1015:
[----:B------:R-:W-:Y:S05]  /*2e80*/  BSYNC B1 ;  /* 0x0000000000017941 */ /* 0x000fea0003800000 */
.L_x_1014:
        /* <DEDUP_REMOVED lines=33> */
.L_x_1017:
[----:B------:R-:W-:Y:S05]  /*30a0*/  BSYNC B1 ;  /* 0x0000000000017941 */ /* 0x000fea0003800000 */
.L_x_1016:
        /* <DEDUP_REMOVED lines=33> */
.L_x_1019:
[----:B------:R-:W-:Y:S05]  /*32c0*/  BSYNC B1 ;  /* 0x0000000000017941 */ /* 0x000fea0003800000 */
.L_x_1018:
[----:B------:R-:W-:Y:S04]  /*32d0*/  BSSY B1, `(.L_x_1020) ;  /* 0x0000022000017945 */ /* 0x000fe80003800000 */
[----:B------:R-:W-:Y:S05]  /*32e0*/  @P1 BRA `(.L_x_1021) ;  /* 0x0000000000801947 */ /* 0x000fea0003800000 */
[----:B--2---:R-:W-:-:S05]  /*32f0*/  LEA R137, R116, R135, 0x3 ;  /* 0x0000008774897211 */ /* 0x004fca00078e18ff */
        /* <DEDUP_REMOVED lines=19> */
[----:B------:R-:W-:Y:S02]  /*3430*/  IMAD.SHL.U32 R137, R137, 0x4, RZ ;  /* 0x0000000489897824 */ /* 0x000fe400078e00ff */
[----:B----45:R-:W-:Y:S01]  /*3440*/  FADD.FTZ R98, R32, R98 ;  /* 0x0000006220627221 */ /* 0x030fe20000010000 */
        /* <DEDUP_REMOVED lines=10> */
.L_x_1021:
[----:B------:R-:W-:Y:S05]  /*34f0*/  BSYNC B1 ;  /* 0x0000000000017941 */ /* 0x000fea0003800000 */
.L_x_1020:
        /* <DEDUP_REMOVED lines=33> */
.L_x_1023:
[----:B------:R-:W-:Y:S05]  /*3710*/  BSYNC B1 ;  /* 0x0000000000017941 */ /* 0x000fea0003800000 */
.L_x_1022:
[----:B------:R-:W-:Y:S04]  /*3720*/  BSSY B1, `(.L_x_1024) ;  /* 0x0000021000017945 */ /* 0x000fe80003800000 */
[----:B------:R-:W-:Y:S05]  /*3730*/  @P1 BRA `(.L_x_1025) ;  /* 0x00000000007c1947 */ /* 0x000fea0003800000 */
[----:B------:R-:W-:-:S05]  /*3740*/  IMAD R102, R116, 0xa, R135 ;  /* 0x0000000a74667824 */ /* 0x000fca00078e0287 */
[----:B--2---:R-:W-:-:S04]  /*3750*/  SHF.L.U32 R136, R102, 0x2, RZ ;  /* 0x0000000266887819 */ /* 0x004fc800000006ff */
        /* <DEDUP_REMOVED lines=29> */
.L_x_1025:
[----:B------:R-:W-:Y:S05]  /*3930*/  BSYNC B1 ;  /* 0x0000000000017941 */ /* 0x000fea0003800000 */
.L_x_1024:
        /* <DEDUP_REMOVED lines=33> */
.L_x_1027:
[----:B------:R-:W-:Y:S05]  /*3b50*/  BSYNC B1 ;  /* 0x0000000000017941 */ /* 0x000fea0003800000 */
.L_x_1026:
        /* <DEDUP_REMOVED lines=33> */
.L_x_1029:
[----:B------:R-:W-:Y:S05]  /*3d70*/  BSYNC B1 ;  /* 0x0000000000017941 */ /* 0x000fea0003800000 */
.L_x_1028:
        /* <DEDUP_REMOVED lines=33> */
.L_x_1031:
[----:B------:R-:W-:Y:S05]  /*3f90*/  BSYNC B1 ;  /* 0x0000000000017941 */ /* 0x000fea0003800000 */
.L_x_1030:
        /* <DEDUP_REMOVED lines=33> */
.L_x_1033:
[----:B------:R-:W-:Y:S05]  /*41b0*/  BSYNC B1 ;  /* 0x0000000000017941 */ /* 0x000fea0003800000 */
.L_x_1032:
[----:B------:R-:W-:Y:S04]  /*41c0*/  BSSY B1, `(.L_x_1034) ;  /* 0x0000021000017945 */ /* 0x000fe80003800000 */
[----:B------:R-:W-:Y:S05]  /*41d0*/  @P1 BRA `(.L_x_1035) ;  /* 0x00000000007c1947 */ /* 0x000fea0003800000 */
[----:B------:R-:W-:-:S04]  /*41e0*/  IMAD R135, R116, 0xf, R135 ;  /* 0x0000000f74877824 */ /* 0x000fc800078e0287 */
[----:B------:R-:W-:-:S05]  /*41f0*/  IMAD.SHL.U32 R135, R135, 0x4, RZ ;  /* 0x0000000487877824 */ /* 0x000fca00078e00ff */
[----:B------:R-:W-:-:S13]  /*4200*/  ISETP.GE.AND P2, PT, R135, R129, PT ;  /* 0x000000818700720c */ /* 0x000fda0003f46270 */
[----:B------:R-:W3:Y:S01]  /*4210*/  @!P2 LDG.E R12, desc[UR36][R12.64] ;  /* 0x000000240c0ca981 */ /* 0x000ee2000c1e1900 */
[----:B------:R-:W3:Y:S08]  /*4220*/  @!P2 LDC R113, c[0x0][0x288] ;  /* 0x0000a200ff71ab82 */ /* 0x000ef00000000800 */
[----:B--2---:R-:W2:Y:S01]  /*4230*/  @!P2 LDC.64 R118, c[0x0][0x248] ;  /* 0x00009200ff76ab82 */ /* 0x004ea20000000a00 */
[----:B------:R-:W-:Y:S01]  /*4240*/  UISETP.NE.AND UP0, UPT, UR5, URZ, UPT ;  /* 0x0000003f0500728c */ /* 0x000fe2000bf05270 */
        /* <DEDUP_REMOVED lines=24> */
.L_x_1035:
[----:B------:R-:W-:Y:S05]  /*43d0*/  BSYNC B1 ;  /* 0x0000000000017941 */ /* 0x000fea0003800000 */
.L_x_1034:
[----:B0----5:R-:W-:Y:S01]  /*43e0*/  FMUL.FTZ R13, R78, R84 ;  /* 0x000000544e0d7220 */ /* 0x021fe20000410000 */
[----:B------:R-:W-:Y:S01]  /*43f0*/  FMUL.FTZ R12, R79, R85 ;  /* 0x000000554f0c7220 */ /* 0x000fe20000410000 */
[----:B------:R-:W-:Y:S01]  /*4400*/  UMOV UR4, 0xffffffff ;  /* 0xffffffff00047882 */ /* 0x000fe20000000000 */
[----:B------:R-:W-:Y:S01]  /*4410*/  ISETP.NE.AND P0, PT, R11, RZ, P0 ;  /* 0x000000ff0b00720c */ /* 0x000fe20000705270 */
[----:B------:R-:W-:Y:S01]  /*4420*/  FFMA.FTZ R13, R80, R82, R13 ;  /* 0x00000052500d7223 */ /* 0x000fe2000001000d */
[----:B------:R-:W-:Y:S01]  /*4430*/  FFMA.FTZ R12, R81, R83, R12 ;  /* 0x00000053510c7223 */ /* 0x000fe2000001000c */
[----:B--2---:R-:W-:Y:S02]  /*4440*/  LOP3.LUT R118, R18, 0x1, RZ, 0xc0, !PT ;  /* 0x0000000112767812 */ /* 0x004fe400078ec0ff */
[----:B------:R-:W-:Y:S01]  /*4450*/  FFMA.FTZ R13, R76, R86, R13 ;  /* 0x000000564c0d7223 */ /* 0x000fe2000001000d */
[----:B------:R-:W-:-:S03]  /*4460*/  FFMA.FTZ R12, R77, R87, R12 ;  /* 0x000000574d0c7223 */ /* 0x000fc6000001000c */
        /* <DEDUP_REMOVED lines=25> */
[----:B------:R-:W-:-:S04]  /*4600*/  FFMA.FTZ R12, R51, R113, R12 ;  /* 0x00000071330c7223 */ /* 0x000fc8000001000c */
[----:B------:R-:W-:Y:S01]  /*4610*/  FADD.FTZ R13, R13, R12 ;  /* 0x0000000c0d0d7221 */ /* 0x000fe20000010000 */
[----:B------:R-:W-:Y:S06]  /*4620*/  BRA.DIV UR4, `(.L_x_1036) ;  /* 0x0000003604e07947 */ /* 0x000fec000b800000 */
[----:B------:R0:W2:Y:S02]  /*4630*/  SHFL.BFLY PT, R14, R13, 0x1, 0x1f ;  /* 0x0c201f000d0e7f89 */ /* 0x0000a400000e0000 */
.L_x_1107:
[----:B------:R-:W-:Y:S01]  /*4640*/  ISETP.EQ.U32.OR P1, PT, R118, 0x1, P1 ;  /* 0x000000017600780c */ /* 0x000fe20000f22470 */
[----:B--2---:R-:W-:Y:S01]  /*4650*/  FADD.FTZ R14, R13, R14 ;  /* 0x0000000e0d0e7221 */ /* 0x004fe20000010000 */
[----:B------:R-:W-:Y:S03]  /*4660*/  BSSY B1, `(.L_x_1037) ;  /* 0x000001d000017945 */ /* 0x000fe60003800000 */
[----:B------:R-:W-:-:S08]  /*4670*/  FMUL.FTZ R11, R14, UR10 ;  /* 0x0000000a0e0b7c20 */ /* 0x000fd00008410000 */
[----:B------:R-:W-:Y:S05]  /*4680*/  @P1 BRA `(.L_x_1038) ;  /* 0x0000000000681947 */ /* 0x000fea0003800000 */
[----:B0-----:R-:W0:Y:S01]  /*4690*/  LDC.64 R12, c[0x0][0x2d8] ;  /* 0x0000b600ff0c7b82 */ /* 0x001e220000000a00 */
[----:B------:R-:W-:-:S04]  /*46a0*/  ISETP.NE.U32.AND P1, PT, RZ, UR12, PT ;  /* 0x0000000cff007c0c */ /* 0x000fc8000bf25070 */
[----:B------:R-:W-:-:S13]  /*46b0*/  ISETP.NE.AND.EX P3, PT, RZ, UR13, PT, P1 ;  /* 0x0000000dff007c0c */ /* 0x000fda000bf65310 */
[----:B-1-3--:R-:W1:Y:S01]  /*46c0*/  @P3 LDC R120, c[0x0][0x2d0] ;  /* 0x0000b400ff783b82 */ /* 0x00ae620000000800 */
[----:B0-----:R-:W-:-:S07]  /*46d0*/  ISETP.NE.U32.AND P1, PT, R12, RZ, PT ;  /* 0x000000ff0c00720c */ /* 0x001fce0003f25070 */
[----:B------:R-:W0:Y:S01]  /*46e0*/  @P3 LDC.64 R14, c[0x0][0x2c8] ;  /* 0x0000b200ff0e3b82 */ /* 0x000e220000000a00 */
[----:B------:R-:W-:-:S13]  /*46f0*/  ISETP.NE.AND.EX P1, PT, R13, RZ, PT, P1 ;  /* 0x000000ff0d00720c */ /* 0x000fda0003f25310 */
[----:B------:R-:W2:Y:S01]  /*4700*/  @P1 LDC.64 R12, c[0x0][0x2d8] ;  /* 0x0000b600ff0c1b82 */ /* 0x000ea20000000a00 */
[----:B-1----:R-:W-:-:S04]  /*4710*/  @P3 IMAD R118, R25, R120, R19 ;  /* 0x0000007819763224 */ /* 0x002fc800078e0213 */
[----:B------:R-:W-:-:S04]  /*4720*/  @P3 VIADD R119, R118, 0xffffffff ;  /* 0xffffffff76773836 */ /* 0x000fc80000000000 */
[----:B------:R-:W-:-:S04]  /*4730*/  @P3 IMAD R119, R119, R120, R128 ;  /* 0x0000007877773224 */ /* 0x000fc800078e0280 */
[----:B0-----:R-:W-:-:S06]  /*4740*/  @P3 IMAD.WIDE R14, R119, 0x4, R14 ;  /* 0x00000004770e3825 */ /* 0x001fcc00078e020e */
[----:B------:R-:W3:Y:S01]  /*4750*/  @P3 LDG.E R14, desc[UR36][R14.64] ;  /* 0x000000240e0e3981 */ /* 0x000ee2000c1e1900 */
[----:B--2---:R-:W-:-:S06]  /*4760*/  @P1 IMAD.WIDE R12, R25, 0x4, R12 ;  /* 0x00000004190c1825 */ /* 0x004fcc00078e020c */
[----:B------:R-:W2:Y:S01]  /*4770*/  @P1 LDG.E R12, desc[UR36][R12.64] ;  /* 0x000000240c0c1981 */ /* 0x000ea2000c1e1900 */
[C---:B------:R-:W-:Y:S02]  /*4780*/  @P1 ISETP.GE.AND P4, PT, R128.reuse, R133, PT ;  /* 0x000000858000120c */ /* 0x040fe40003f86270 */
[----:B------:R-:W-:Y:S02]  /*4790*/  @P1 IADD3 R119, R128, 0x1, -R19 ;  /* 0x0000000180771810 */ /* 0x000fe40007ffe813 */
[----:B------:R-:W-:-:S05]  /*47a0*/  @P1 SEL R118, R114, RZ, !P4 ;  /* 0x000000ff72761207 */ /* 0x000fca0006000000 */
[----:B------:R-:W-:Y:S01]  /*47b0*/  @P1 IMAD.IADD R118, R118, 0x1, R119 ;  /* 0x0000000176761824 */ /* 0x000fe200078e0277 */
[----:B------:R-:W-:-:S04]  /*47c0*/  IADD3 R120, R128, -R10, RZ ;  /* 0x8000000a80787210 */ /* 0x000fc80007ffe0ff */
[----:B------:R-:W-:Y:S01]  /*47d0*/  @P1 I2FP.F32.S32 R118, R118 ;  /* 0x0000007600761245 */ /* 0x000fe20000201400 */
[----:B------:R-:W-:Y:S02]  /*47e0*/  IMAD R120, R120, 0x4, R115 ;  /* 0x0000000478787824 */ /* 0x000fe400078e0273 */
[----:B---3--:R-:W-:-:S04]  /*47f0*/  @P3 FADD.FTZ R11, R11, R14 ;  /* 0x0000000e0b0b3221 */ /* 0x008fc80000010000 */
[----:B--2---:R-:W-:-:S05]  /*4800*/  @P1 FFMA.FTZ R11, R118, R12, R11 ;  /* 0x0000000c760b1223 */ /* 0x004fca000001000b */
[----:B------:R2:W-:Y:S01]  /*4810*/  STS [R120], R11 ;  /* 0x0000000b78007388 */ /* 0x0005e20000000800 */
[----:B------:R-:W-:-:S07]  /*4820*/  @!P0 FMNMX.FTZ R0, R0, R11, !PT ;  /* 0x0000000b00008209 */ /* 0x000fce0007810000 */
.L_x_1038:
[----:B------:R-:W-:Y:S05]  /*4830*/  BSYNC B1 ;  /* 0x0000000000017941 */ /* 0x000fea0003800000 */
.L_x_1037:
[----:B------:R-:W-:-:S05]  /*4840*/  VIADD R128, R128, 0x40 ;  /* 0x0000004080807836 */ /* 0x000fca0000000000 */
[----:B------:R-:W-:-:S13]  /*4850*/  ISETP.GE.AND P0, PT, R128, R122, PT ;  /* 0x0000007a8000720c */ /* 0x000fda0003f06270 */
[----:B------:R-:W-:Y:S05]  /*4860*/  @!P0 BRA `(.L_x_1039) ;  /* 0xffffffd400d48947 */ /* 0x000fea000383ffff */
.L_x_1003:
[----:B------:R-:W-:Y:S05]  /*4870*/  BSYNC B0 ;  /* 0x0000000000007941 */ /* 0x000fea0003800000 */
.L_x_1002:
[----:B------:R-:W-:-:S03]  /*4880*/  UMOV UR4, 0xffffffff ;  /* 0xffffffff00047882 */ /* 0x000fc60000000000 */
[----:B------:R-:W-:Y:S05]  /*4890*/  BRA.DIV UR4, `(.L_x_1040) ;  /* 0x0000003604687947 */ /* 0x000fea000b800000 */
[----:B------:R-:W0:Y:S02]  /*48a0*/  SHFL.BFLY PT, R14, R0, 0x10, 0x1f ;  /* 0x0e001f00000e7f89 */ /* 0x000e2400000e0000 */
[----:B0-----:R-:W-:-:S05]  /*48b0*/  FMNMX.FTZ R13, R14, R0, !PT ;  /* 0x000000000e0d7209 */ /* 0x001fca0007810000 */
[----:B------:R-:W2:Y:S02]  /*48c0*/  SHFL.BFLY PT, R14, R13, 0x8, 0x1f ;  /* 0x0d001f000d0e7f89 */ /* 0x000ea400000e0000 */
[----:B--23--:R-:W-:-:S05]  /*48d0*/  FMNMX.FTZ R2, R13, R14, !PT ;  /* 0x0000000e0d027209 */ /* 0x00cfca0007810000 */
[----:B------:R-:W0:Y:S02]  /*48e0*/  SHFL.BFLY PT, R14, R2, 0x4, 0x1f ;  /* 0x0c801f00020e7f89 */ /* 0x000e2400000e0000 */
[----:B0-----:R-:W-:-:S05]  /*48f0*/  FMNMX.FTZ R3, R2, R14, !PT ;  /* 0x0000000e02037209 */ /* 0x001fca0007810000 */
[----:B------:R0:W2:Y:S02]  /*4900*/  SHFL.BFLY PT, R14, R3, 0x2, 0x1f ;  /* 0x0c401f00030e7f89 */ /* 0x0000a400000e0000 */
.L_x_1113:
[----:B-1----:R-:W-:Y:S01]  /*4910*/  SHF.R.S32.HI R7, RZ, 0x1f, R18 ;  /* 0x0000001fff077819 */ /* 0x002fe20000011412 */
[----:B------:R-:W-:Y:S05]  /*4920*/  WARPSYNC.ALL ;  /* 0x0000000000007948 */ /* 0x000fea0003800000 */
[----:B------:R-:W-:Y:S02]  /*4930*/  LEA.HI R0, R7, R18, RZ, 0x5 ;  /* 0x0000001207007211 */ /* 0x000fe400078f28ff */
[----:B0-2---:R-:W-:Y:S02]  /*4940*/  FMNMX.FTZ R3, R3, R14, !PT ;  /* 0x0000000e03037209 */ /* 0x005fe40007810000 */
[----:B------:R-:W-:-:S05]  /*4950*/  LOP3.LUT R5, R0, 0xffffffe0, RZ, 0xc0, !PT ;  /* 0xffffffe000057812 */ /* 0x000fca00078ec0ff */
        /* <DEDUP_REMOVED lines=10> */
[----:B------:R-:W-:Y:S01]  /*4a00*/  IMAD.IADD R9, R18, 0x1, R10 ;  /* 0x0000000112097824 */ /* 0x000fe200078e020a */
[----:B------:R-:W-:-:S03]  /*4a10*/  HFMA2.MMA R4, -RZ, RZ, 0, 0 ;  /* 0x00000000ff047435 */ /* 0x000fc600000001ff */
[----:B------:R-:W-:Y:S01]  /*4a20*/  BSSY B0, `(.L_x_1041) ;  /* 0x0000081000007945 */ /* 0x000fe20003800000 */
[----:B------:R-:W-:-:S07]  /*4a30*/  ISETP.GE.AND P1, PT, R9, R19, PT ;  /* 0x000000130900720c */ /* 0x000fce0003f26270 */
[----:B0-----:R-:W0:Y:S01]  /*4a40*/  @!P0 S2R R3, SR_CgaCtaId ;  /* 0x0000000000038919 */ /* 0x001e220000008800 */
[----:B------:R-:W-:-:S04]  /*4a50*/  @!P0 MOV R0, 0x400 ;  /* 0x0000040000008802 */ /* 0x000fc80000000f00 */
[----:B0-----:R-:W-:Y:S01]  /*4a60*/  @!P0 LEA R2, R3, R0, 0x18 ;  /* 0x0000000003028211 */ /* 0x001fe200078ec0ff */
[----:B------:R-:W-:-:S04]  /*4a70*/  IMAD.MOV.U32 R0, RZ, RZ, -0x800001 ;  /* 0xff7fffffff007424 */ /* 0x000fc800078e00ff */
[----:B------:R-:W-:-:S05]  /*4a80*/  @!P0 IMAD R5, R5, 0x4, R2 ;  /* 0x0000000405058824 */ /* 0x000fca00078e0202 */
[----:B------:R-:W0:Y:S04]  /*4a90*/  @!P0 LDS R0, [R5] ;  /* 0x0000000005008984 */ /* 0x000e280000000800 */
[----:B0-----:R-:W0:Y:S02]  /*4aa0*/  SHFL.BFLY PT, R3, R0, 0x2, 0x1f ;  /* 0x0c401f0000037f89 */ /* 0x001e2400000e0000 */
        /* <DEDUP_REMOVED lines=8> */
[----:B------:R-:W-:Y:S01]  /*4b30*/  IADD3 R0, -R18, R19, R0 ;  /* 0x0000001312007210 */ /* 0x000fe20007ffe100 */
[----:B------:R-:W-:-:S03]  /*4b40*/  IMAD.MOV.U32 R6, RZ, RZ, R9 ;  /* 0x000000ffff067224 */ /* 0x000fc600078e0009 */
[----:B0-----:R-:W-:-:S04]  /*4b50*/  LEA.HI R2, R0, 0x1, RZ, 0x19 ;  /* 0x0000000100027811 */ /* 0x001fc800078fc8ff */
[----:B------:R-:W-:-:S13]  /*4b60*/  LOP3.LUT P0, R2, R2, 0x3, RZ, 0xc0, !PT ;  /* 0x0000000302027812 */ /* 0x000fda000780c0ff */
[----:B------:R-:W-:Y:S05]  /*4b70*/  @!P0 BRA `(.L_x_1044) ;  /* 0x0000000000848947 */ /* 0x000fea0003800000 */
[----:B------:R-:W-:Y:S01]  /*4b80*/  IMAD R12, R23, R116, RZ ;  /* 0x00000074170c7224 */ /* 0x000fe200078e02ff */
[----:B------:R-:W-:Y:S01]  /*4b90*/  ULDC.64 UR4, c[0x0][0x2b0] ;  /* 0x0000ac0000047ab9 */ /* 0x000fe20000000a00 */
[--C-:B------:R-:W-:Y:S01]  /*4ba0*/  SHF.R.S32.HI R3, RZ, 0x1f, R9.reuse ;  /* 0x0000001fff037819 */ /* 0x100fe20000011409 */
[----:B------:R-:W-:Y:S01]  /*4bb0*/  IMAD.MOV.U32 R5, RZ, RZ, R2 ;  /* 0x000000ffff057224 */ /* 0x000fe200078e0002 */
[----:B------:R-:W-:Y:S01]  /*4bc0*/  ISETP.NE.U32.AND P0, PT, RZ, UR4, PT ;  /* 0x00000004ff007c0c */ /* 0x000fe2000bf05070 */
[--C-:B------:R-:W-:Y:S01]  /*4bd0*/  IMAD.MOV.U32 R6, RZ, RZ, R9.reuse ;  /* 0x000000ffff067224 */ /* 0x100fe200078e0009 */
[----:B------:R-:W-:Y:S02]  /*4be0*/  SHF.R.S32.HI R4, RZ, 0x1f, R12 ;  /* 0x0000001fff047819 */ /* 0x000fe4000001140c */
[----:B------:R-:W-:Y:S02]  /*4bf0*/  IADD3 R12, P3, P4, R12, UR4, R9 ;  /* 0x000000040c0c7c10 */ /* 0x000fe4000fc7e009 */
[----:B------:R-:W-:-:S02]  /*4c00*/  ISETP.NE.AND.EX P0, PT, RZ, UR5, PT, P0 ;  /* 0x00000005ff007c0c */ /* 0x000fc4000bf05300 */
[----:B------:R-:W-:Y:S01]  /*4c10*/  IADD3.X R3, R4, UR5, R3, P3, P4 ;  /* 0x0000000504037c10 */ /* 0x000fe20009fe8403 */
[----:B------:R-:W-:Y:S01]  /*4c20*/  IMAD.MOV.U32 R4, RZ, RZ, RZ ;  /* 0x000000ffff047224 */ /* 0x000fe200078e00ff */
[----:B------:R-:W-:-:S09]  /*4c30*/  LEA R8, R18, R115, 0x2 ;  /* 0x0000007312087211 */ /* 0x000fd200078e10ff */
.L_x_1048:
[----:B------:R-:W-:Y:S04]  /*4c40*/  BSSY B2, `(.L_x_1045) ;  /* 0x000000b000027945 */ /* 0x000fe80003800000 */
[----:B0-----:R-:W-:Y:S05]  /*4c50*/  @!P0 BRA `(.L_x_1046) ;  /* 0x0000000000148947 */ /* 0x001fea0003800000 */
[----:B------:R-:W-:-:S06]  /*4c60*/  IMAD.MOV.U32 R2, RZ, RZ, R12 ;  /* 0x000000ffff027224 */ /* 0x000fcc00078e000c */
[----:B------:R-:W2:Y:S01]  /*4c70*/  LDG.E.U8 R2, desc[UR36][R2.64] ;  /* 0x0000002402027981 */ /* 0x000ea2000c1e1100 */
[----:B------:R-:W-:Y:S02]  /*4c80*/  MOV R11, RZ ;  /* 0x000000ff000b7202 */ /* 0x000fe40000000f00 */
[----:B--2---:R-:W-:-:S13]  /*4c90*/  ISETP.NE.AND P3, PT, R2, RZ, PT ;  /* 0x000000ff0200720c */ /* 0x004fda0003f65270 */
[----:B------:R-:W-:Y:S05]  /*4ca0*/  @P3 BRA `(.L_x_1047) ;  /* 0x0000000000103947 */ /* 0x000fea0003800000 */
.L_x_1046:
[----:B------:R-:W1:Y:S02]  /*4cb0*/  LDS R2, [R8] ;  /* 0x0000000008027984 */ /* 0x000e640000000800 */
[----:B-1----:R-:W-:-:S04]  /*4cc0*/  FADD.FTZ R2, -R13, R2 ;  /* 0x000000020d027221 */ /* 0x002fc80000010100 */
[----:B------:R-:W-:-:S04]  /*4cd0*/  FMUL.FTZ R2, R2, 1.4426950216293334961 ;  /* 0x3fb8aa3b02027820 */ /* 0x000fc80000410000 */
[----:B------:R0:W2:Y:S03]  /*4ce0*/  MUFU.EX2 R11, R2 ;  /* 0x00000002000b7308 */ /* 0x0000a60000000800 */
.L_x_1047:
[----:B------:R-:W-:Y:S05]  /*4cf0*/  BSYNC B2 ;  /* 0x0000000000027941 */ /* 0x000fea0003800000 */
.L_x_1045:
[----:B------:R-:W-:Y:S01]  /*4d00*/  VIADD R5, R5, 0xffffffff ;  /* 0xffffffff05057836 */ /* 0x000fe20000000000 */
[----:B------:R-:W-:Y:S01]  /*4d10*/  IADD3 R12, P4, R12, 0x80, RZ ;  /* 0x000000800c0c7810 */ /* 0x000fe20007f9e0ff */
[----:B--2---:R2:W-:Y:S01]  /*4d20*/  STS [R8], R11 ;  /* 0x0000000b08007388 */ /* 0x0045e20000000800 */
[----:B------:R-:W-:Y:S01]  /*4d30*/  FADD.FTZ R4, R11, R4 ;  /* 0x000000040b047221 */ /* 0x000fe20000010000 */
[----:B------:R-:W-:Y:S01]  /*4d40*/  VIADD R6, R6, 0x80 ;  /* 0x0000008006067836 */ /* 0x000fe20000000000 */
[----:B------:R-:W-:Y:S02]  /*4d50*/  ISETP.NE.AND P3, PT, R5, RZ, PT ;  /* 0x000000ff0500720c */ /* 0x000fe40003f65270 */
[----:B------:R-:W-:Y:S01]  /*4d60*/  IADD3.X R3, RZ, R3, RZ, P4, !PT ;  /* 0x00000003ff037210 */ /* 0x000fe200027fe4ff */
[----:B--2---:R-:W-:-:S10]  /*4d70*/  VIADD R8, R8, 0x200 ;  /* 0x0000020008087836 */ /* 0x004fd40000000000 */
[----:B------:R-:W-:Y:S05]  /*4d80*/  @P3 BRA `(.L_x_1048) ;  /* 0xfffffffc00ac3947 */ /* 0x000fea000383ffff */
.L_x_1044:
[----:B------:R-:W-:Y:S05]  /*4d90*/  BSYNC B1 ;  /* 0x0000000000017941 */ /* 0x000fea0003800000 */
.L_x_1043:
[----:B------:R-:W-:-:S13]  /*4da0*/  ISETP.GE.U32.AND P0, PT, R0, 0x180, PT ;  /* 0x000001800000780c */ /* 0x000fda0003f06070 */
[----:B------:R-:W-:Y:S05]  /*4db0*/  @!P0 BRA `(.L_x_1042) ;  /* 0x00000004001c8947 */ /* 0x000fea0003800000 */
[----:B------:R-:W-:Y:S01]  /*4dc0*/  ULDC UR4, c[0x0][0x284] ;  /* 0x0000a10000047ab9 */ /* 0x000fe20000000800 */
[----:B------:R-:W-:Y:S01]  /*4dd0*/  LEA R3, R6, 0x400, 0x2 ;  /* 0x0000040006037811 */ /* 0x000fe200078e10ff */
[----:B------:R-:W-:Y:S01]  /*4de0*/  IMAD R5, R23, UR4, RZ ;  /* 0x0000000417057c24 */ /* 0x000fe2000f8e02ff */
[----:B------:R-:W-:Y:S01]  /*4df0*/  ULDC.64 UR6, c[0x0][0x2b0] ;  /* 0x0000ac0000067ab9 */ /* 0x000fe20000000a00 */
[----:B0-----:R-:W-:Y:S02]  /*4e00*/  SHF.R.S32.HI R2, RZ, 0x1f, R6 ;  /* 0x0000001fff027819 */ /* 0x001fe40000011406 */
[----:B------:R-:W-:Y:S01]  /*4e10*/  IMAD R0, R10, -0x4, R3 ;  /* 0xfffffffc0a007824 */ /* 0x000fe200078e0203 */
[----:B------:R-:W-:Y:S02]  /*4e20*/  ISETP.NE.U32.AND P0, PT, RZ, UR6, PT ;  /* 0x00000006ff007c0c */ /* 0x000fe4000bf05070 */
[--C-:B------:R-:W-:Y:S01]  /*4e30*/  IADD3 R8, P3, P4, R6, UR6, R5.reuse ;  /* 0x0000000606087c10 */ /* 0x100fe2000fc7e005 */
[----:B------:R-:W-:Y:S01]  /*4e40*/  IMAD.IADD R0, R115, 0x1, R0 ;  /* 0x0000000173007824 */ /* 0x000fe200078e0200 */
[----:B------:R-:W-:-:S02]  /*4e50*/  SHF.R.S32.HI R3, RZ, 0x1f, R5 ;  /* 0x0000001fff037819 */ /* 0x000fc40000011405 */
[----:B------:R-:W-:Y:S02]  /*4e60*/  ISETP.NE.AND.EX P0, PT, RZ, UR7, PT, P0 ;  /* 0x00000007ff007c0c */ /* 0x000fe4000bf05300 */
[----:B------:R-:W-:-:S11]  /*4e70*/  IADD3.X R3, R2, UR7, R3, P3, P4 ;  /* 0x0000000702037c10 */ /* 0x000fd60009fe8403 */
.L_x_1061:
[----:B------:R-:W-:Y:S01]  /*4e80*/  BSSY B1, `(.L_x_1049) ;  /* 0x000000b000017945 */ /* 0x000fe20003800000 */
[----:B------:R-:W-:-:S03]  /*4e90*/  IMAD.MOV.U32 R2, RZ, RZ, R8 ;  /* 0x000000ffff027224 */ /* 0x000fc600078e0008 */
[----:B------:R-:W-:Y:S05]  /*4ea0*/  @!P0 BRA `(.L_x_1050) ;  /* 0x0000000000108947 */ /* 0x000fea0003800000 */
[----:B------:R-:W2:Y:S02]  /*4eb0*/  LDG.E.U8 R5, desc[UR36][R2.64] ;  /* 0x0000002402057981 */ /* 0x000ea4000c1e1100 */
[----:B--2---:R-:W-:-:S13]  /*4ec0*/  ISETP.NE.AND P3, PT, R5, RZ, PT ;  /* 0x000000ff0500720c */ /* 0x004fda0003f65270 */
[----:B------:R-:W-:Y:S01]  /*4ed0*/  @P3 IMAD.MOV.U32 R5, RZ, RZ, RZ ;  /* 0x000000ffff053224 */ /* 0x000fe200078e00ff */
[----:B------:R-:W-:Y:S06]  /*4ee0*/  @P3 BRA `(.L_x_1051) ;  /* 0x0000000000103947 */ /* 0x000fec0003800000 */
.L_x_1050:
[----:B------:R-:W1:Y:S02]  /*4ef0*/  LDS R5, [R0+-0x400] ;  /* 0xfffc000000057984 */ /* 0x000e640000000800 */
[----:B-1----:R-:W-:-:S04]  /*4f00*/  FADD.FTZ R5, -R13, R5 ;  /* 0x000000050d057221 */ /* 0x002fc80000010100 */
[----:B------:R-:W-:-:S06]  /*4f10*/  FMUL.FTZ R5, R5, 1.4426950216293334961 ;  /* 0x3fb8aa3b05057820 */ /* 0x000fcc0000410000 */
[----:B------:R-:W0:Y:S02]  /*4f20*/  MUFU.EX2 R5, R5 ;  /* 0x0000000500057308 */ /* 0x000e240000000800 */
.L_x_1051:
[----:B------:R-:W-:Y:S05]  /*4f30*/  BSYNC B1 ;  /* 0x0000000000017941 */ /* 0x000fea0003800000 */
.L_x_1049:
[----:B0-----:R0:W-:Y:S01]  /*4f40*/  STS [R0+-0x400], R5 ;  /* 0xfffc000500007388 */ /* 0x0011e20000000800 */
[----:B------:R-:W-:Y:S01]  /*4f50*/  BSSY B1, `(.L_x_1052) ;  /* 0x000000b000017945 */ /* 0x000fe20003800000 */
[----:B------:R-:W-:-:S03]  /*4f60*/  FADD.FTZ R8, R5, R4 ;  /* 0x0000000405087221 */ /* 0x000fc60000010000 */
[----:B------:R-:W-:Y:S05]  /*4f70*/  @!P0 BRA `(.L_x_1053) ;  /* 0x0000000000108947 */ /* 0x000fea0003800000 */
[----:B------:R-:W2:Y:S02]  /*4f80*/  LDG.E.U8 R4, desc[UR36][R2.64+0x80] ;  /* 0x0000802402047981 */ /* 0x000ea4000c1e1100 */
[----:B--2---:R-:W-:-:S13]  /*4f90*/  ISETP.NE.AND P3, PT, R4, RZ, PT ;  /* 0x000000ff0400720c */ /* 0x004fda0003f65270 */
[----:B0-----:R-:W-:Y:S01]  /*4fa0*/  @P3 MOV R5, RZ ;  /* 0x000000ff00053202 */ /* 0x001fe20000000f00 */
[----:B------:R-:W-:Y:S06]  /*4fb0*/  @P3 BRA `(.L_x_1054) ;  /* 0x0000000000103947 */ /* 0x000fec0003800000 */
.L_x_1053:
[----:B------:R-:W1:Y:S02]  /*4fc0*/  LDS R4, [R0+-0x200] ;  /* 0xfffe000000047984 */ /* 0x000e640000000800 */
[----:B-1----:R-:W-:-:S04]  /*4fd0*/  FADD.FTZ R4, -R13, R4 ;  /* 0x000000040d047221 */ /* 0x002fc80000010100 */
[----:B------:R-:W-:-:S04]  /*4fe0*/  FMUL.FTZ R4, R4, 1.4426950216293334961 ;  /* 0x3fb8aa3b04047820 */ /* 0x000fc80000410000 */
[----:B0-----:R0:W2:Y:S03]  /*4ff0*/  MUFU.EX2 R5, R4 ;  /* 0x0000000400057308 */ /* 0x0010a60000000800 */
.L_x_1054:
[----:B------:R-:W-:Y:S05]  /*5000*/  BSYNC B1 ;  /* 0x0000000000017941 */ /* 0x000fea0003800000 */
.L_x_1052:
[----:B--2---:R2:W-:Y:S01]  /*5010*/  STS [R0+-0x200], R5 ;  /* 0xfffe000500007388 */ /* 0x0045e20000000800 */
[----:B------:R-:W-:Y:S01]  /*5020*/  BSSY B1, `(.L_x_1055) ;  /* 0x000000b000017945 */ /* 0x000fe20003800000 */
[----:B------:R-:W-:-:S03]  /*5030*/  FADD.FTZ R8, R8, R5 ;  /* 0x0000000508087221 */ /* 0x000fc60000010000 */
[----:B------:R-:W-:Y:S05]  /*5040*/  @!P0 BRA `(.L_x_1056) ;  /* 0x0000000000108947 */ /* 0x000fea0003800000 */
[----:B0-----:R-:W3:Y:S01]  /*5050*/  LDG.E.U8 R4, desc[UR36][R2.64+0x100] ;  /* 0x0001002402047981 */ /* 0x001ee2000c1e1100 */
[----:B--2---:R-:W-:Y:S01]  /*5060*/  IMAD.MOV.U32 R5, RZ, RZ, RZ ;  /* 0x000000ffff057224 */ /* 0x004fe200078e00ff */
[----:B---3--:R-:W-:-:S13]  /*5070*/  ISETP.NE.AND P3, PT, R4, RZ, PT ;  /* 0x000000ff0400720c */ /* 0x008fda0003f65270 */
[----:B------:R-:W-:Y:S05]  /*5080*/  @P3 BRA `(.L_x_1057) ;  /* 0x0000000000103947 */ /* 0x000fea0003800000 */
.L_x_1056:
[----:B0-----:R-:W1:Y:S02]  /*5090*/  LDS R4, [R0] ;  /* 0x0000000000047984 */ /* 0x001e640000000800 */
[----:B-1----:R-:W-:-:S04]  /*50a0*/  FADD.FTZ R4, -R13, R4 ;  /* 0x000000040d047221 */ /* 0x002fc80000010100 */
[----:B------:R-:W-:-:S04]  /*50b0*/  FMUL.FTZ R4, R4, 1.4426950216293334961 ;  /* 0x3fb8aa3b04047820 */ /* 0x000fc80000410000 */
[----:B--2---:R0:W2:Y:S03]  /*50c0*/  MUFU.EX2 R5, R4 ;  /* 0x0000000400057308 */ /* 0x0040a60000000800 */
.L_x_1057:
[----:B------:R-:W-:Y:S05]  /*50d0*/  BSYNC B1 ;  /* 0x0000000000017941 */ /* 0x000fea0003800000 */
.L_x_1055:
[----:B--2---:R2:W-:Y:S01]  /*50e0*/  STS [R0], R5 ;  /* 0x0000000500007388 */ /* 0x0045e20000000800 */
[----:B------:R-:W-:Y:S01]  /*50f0*/  BSSY B1, `(.L_x_1058) ;  /* 0x000000b000017945 */ /* 0x000fe20003800000 */
[----:B------:R-:W-:-:S03]  /*5100*/  FADD.FTZ R12, R8, R5 ;  /* 0x00000005080c7221 */ /* 0x000fc60000010000 */
[----:B------:R-:W-:Y:S05]  /*5110*/  @!P0 BRA `(.L_x_1059) ;  /* 0x0000000000108947 */ /* 0x000fea0003800000 */
[----:B0-----:R-:W3:Y:S02]  /*5120*/  LDG.E.U8 R4, desc[UR36][R2.64+0x180] ;  /* 0x0001802402047981 */ /* 0x001ee4000c1e1100 */
[----:B---3--:R-:W-:-:S13]  /*5130*/  ISETP.NE.AND P3, PT, R4, RZ, PT ;  /* 0x000000ff0400720c */ /* 0x008fda0003f65270 */
[----:B--2---:R-:W-:Y:S01]  /*5140*/  @P3 IMAD.MOV.U32 R5, RZ, RZ, RZ ;  /* 0x000000ffff053224 */ /* 0x004fe200078e00ff */
[----:B------:R-:W-:Y:S06]  /*5150*/  @P3 BRA `(.L_x_1060) ;  /* 0x0000000000103947 */ /* 0x000fec0003800000 */
.L_x_1059:
[----:B0-----:R-:W1:Y:S02]  /*5160*/  LDS R4, [R0+0x200] ;  /* 0x0002000000047984 */ /* 0x001e640000000800 */
[----:B-1----:R-:W-:-:S04]  /*5170*/  FADD.FTZ R4, -R13, R4 ;  /* 0x000000040d047221 */ /* 0x002fc80000010100 */
[----:B------:R-:W-:-:S04]  /*5180*/  FMUL.FTZ R4, R4, 1.4426950216293334961 ;  /* 0x3fb8aa3b04047820 */ /* 0x000fc80000410000 */
[----:B--2---:R0:W2:Y:S03]  /*5190*/  MUFU.EX2 R5, R4 ;  /* 0x0000000400057308 */ /* 0x0040a60000000800 */
.L_x_1060:
[----:B------:R-:W-:Y:S05]  /*51a0*/  BSYNC B1 ;  /* 0x0000000000017941 */ /* 0x000fea0003800000 */
.L_x_1058:
[----:B------:R-:W-:Y:S01]  /*51b0*/  VIADD R6, R6, 0x200 ;  /* 0x0000020006067836 */ /* 0x000fe20000000000 */
[----:B------:R-:W-:Y:S01]  /*51c0*/  IADD3 R8, P4, R2, 0x200, RZ ;  /* 0x0000020002087810 */ /* 0x000fe20007f9e0ff */
[----:B--2---:R2:W-:Y:S01]  /*51d0*/  STS [R0+0x200], R5 ;  /* 0x0002000500007388 */ /* 0x0045e20000000800 */
[----:B0-----:R-:W-:Y:S02]  /*51e0*/  FADD.FTZ R4, R12, R5 ;  /* 0x000000050c047221 */ /* 0x001fe40000010000 */
[----:B------:R-:W-:Y:S02]  /*51f0*/  ISETP.GE.AND P3, PT, R6, R19, PT ;  /* 0x000000130600720c */ /* 0x000fe40003f66270 */
[----:B------:R-:W-:Y:S01]  /*5200*/  IADD3.X R3, RZ, R3, RZ, P4, !PT ;  /* 0x00000003ff037210 */ /* 0x000fe200027fe4ff */
[----:B--2---:R-:W-:-:S10]  /*5210*/  VIADD R0, R0, 0x800 ;  /* 0x0000080000007836 */ /* 0x004fd40000000000 */
[----:B------:R-:W-:Y:S05]  /*5220*/  @!P3 BRA `(.L_x_1061) ;  /* 0xfffffffc0014b947 */ /* 0x000fea000383ffff */
.L_x_1042:
[----:B------:R-:W-:Y:S05]  /*5230*/  BSYNC B0 ;  /* 0x0000000000007941 */ /* 0x000fea0003800000 */
.L_x_1041:
[----:B------:R-:W2:Y:S01]  /*5240*/  SHFL.BFLY PT, R3, R4, 0x10, 0x1f ;  /* 0x0e001f0004037f89 */ /* 0x000ea200000e0000 */
[----:B------:R-:W-:Y:S01]  /*5250*/  LOP3.LUT P0, R6, R18, 0x1f, RZ, 0xc0, !PT ;  /* 0x0000001f12067812 */ /* 0x000fe2000780c0ff */
[----:B------:R-:W-:-:S03]  /*5260*/  ULDC.U8 UR4, c[0x0][0x31c] ;  /* 0x0000c70000047ab9 */ /* 0x000fc60000000000 */
[----:B------:R-:W-:-:S09]  /*5270*/  ISETP.GT.U32.AND P3, PT, R6, 0x3, PT ;  /* 0x000000030600780c */ /* 0x000fd20003f64070 */
[----:B-1----:R-:W1:Y:S04]  /*5280*/  @!P0 S2R R13, SR_CgaCtaId ;  /* 0x00000000000d8919 */ /* 0x002e680000008800 */
[----:B------:R-:W3:Y:S01]  /*5290*/  @!P3 S2R R15, SR_CgaCtaId ;  /* 0x00000000000fb919 */ /* 0x000ee20000008800 */
        /* <DEDUP_REMOVED lines=8> */
[----:B-1----:R-:W-:Y:S02]  /*5320*/  @!P0 LEA R0, R13, R4, 0x18 ;  /* 0x000000040d008211 */ /* 0x002fe400078ec0ff */
[----:B------:R-:W-:Y:S02]  /*5330*/  @!P3 MOV R4, 0x400 ;  /* 0x000004000004b802 */ /* 0x000fe40000000f00 */
[----:B0-----:R-:W0:Y:S01]  /*5340*/  SHFL.BFLY PT, R2, R5, 0x2, 0x1f ;  /* 0x0c401f0005027f89 */ /* 0x001e2200000e0000 */
[----:B------:R-:W-:Y:S01]  /*5350*/  @!P0 IMAD.IADD R0, R0, 0x1, R3 ;  /* 0x0000000100008824 */ /* 0x000fe200078e0203 */
        /* <DEDUP_REMOVED lines=20> */
[----:B------:R-:W3:Y:S01]  /*54a0*/  LDC R5, c[0x0][0x284] ;  /* 0x0000a100ff057b82 */ /* 0x000ee20000000800 */
[----:B--2---:R-:W-:-:S04]  /*54b0*/  IMAD R24, R24, R3, R0 ;  /* 0x0000000318187224 */ /* 0x004fc800078e0200 */
[----:B---3--:R-:W-:-:S05]  /*54c0*/  IMAD R2, R24, R5, RZ ;  /* 0x0000000518027224 */ /* 0x008fca00078e02ff */
[----:B------:R-:W-:-:S07]  /*54d0*/  SHF.R.S32.HI R3, RZ, 0x1f, R2 ;  /* 0x0000001fff037819 */ /* 0x000fce0000011402 */
.L_x_1062:
[----:B------:R-:W-:Y:S04]  /*54e0*/  BSSY B0, `(.L_x_1063) ;  /* 0x0000041000007945 */ /* 0x000fe80003800000 */
[----:B------:R-:W-:Y:S05]  /*54f0*/  @P1 BRA `(.L_x_1064) ;  /* 0x0000000000fc1947 */ /* 0x000fea0003800000 */
[----:B------:R-:W-:Y:S01]  /*5500*/  LOP3.LUT R0, RZ, R10, RZ, 0x33, !PT ;  /* 0x0000000aff007212 */ /* 0x000fe200078e33ff */
[----:B------:R-:W-:Y:S03]  /*5510*/  BSSY B1, `(.L_x_1065) ;  /* 0x000001a000017945 */ /* 0x000fe60003800000 */
[----:B------:R-:W-:-:S04]  /*5520*/  IADD3 R0, -R18, R19, R0 ;  /* 0x0000001312007210 */ /* 0x000fc80007ffe100 */
[C---:B------:R-:W-:Y:S02]  /*5530*/  LEA.HI R4, R0.reuse, 0x1, RZ, 0x19 ;  /* 0x0000000100047811 */ /* 0x040fe400078fc8ff */
[----:B------:R-:W-:Y:S02]  /*5540*/  ISETP.GE.U32.AND P1, PT, R0, 0x180, PT ;  /* 0x000001800000780c */ /* 0x000fe40003f26070 */
[----:B------:R-:W-:-:S13]  /*5550*/  LOP3.LUT P3, R5, R4, 0x3, RZ, 0xc0, !PT ;  /* 0x0000000304057812 */ /* 0x000fda000786c0ff */
        /* <DEDUP_REMOVED lines=8> */
.L_x_1067:
[----:B--2---:R-:W1:Y:S01]  /*55e0*/  LDS R4, [R6] ;  /* 0x0000000006047984 */ /* 0x004e620000000800 */
[----:B------:R-:W-:Y:S01]  /*55f0*/  @P0 IMAD.MOV.U32 R5, RZ, RZ, R11 ;  /* 0x000000ffff050224 */ /* 0x000fe200078e000b */
[----:B------:R-:W-:Y:S01]  /*5600*/  IADD3 R0, R0, -0x1, RZ ;  /* 0xffffffff00007810 */ /* 0x000fe20007ffe0ff */
[----:B------:R-:W-:-:S03]  /*5610*/  VIADD R9, R9, 0x80 ;  /* 0x0000008009097836 */ /* 0x000fc60000000000 */
[----:B------:R-:W-:Y:S01]  /*5620*/  ISETP.NE.AND P4, PT, R0, RZ, PT ;  /* 0x000000ff0000720c */ /* 0x000fe20003f85270 */
[----:B-1----:R-:W-:Y:S01]  /*5630*/  FMUL.FTZ R15, R4, R13 ;  /* 0x0000000d040f7220 */ /* 0x002fe20000410000 */
[----:B------:R-:W-:Y:S01]  /*5640*/  @P0 IMAD.MOV.U32 R4, RZ, RZ, R8 ;  /* 0x000000ffff040224 */ /* 0x000fe200078e0008 */
[----:B------:R-:W-:-:S03]  /*5650*/  IADD3 R8, P3, R8, 0x200, RZ ;  /* 0x0000020008087810 */ /* 0x000fc60007f7e0ff */
[----:B------:R0:W-:Y:S02]  /*5660*/  STS [R6], R15 ;  /* 0x0000000f06007388 */ /* 0x0001e40000000800 */
[----:B------:R-:W-:Y:S02]  /*5670*/  IMAD.X R11, RZ, RZ, R11, P3 ;  /* 0x000000ffff0b7224 */ /* 0x000fe400018e060b */
[----:B------:R2:W-:Y:S01]  /*5680*/  @P0 STG.E desc[UR36][R4.64], R15 ;  /* 0x0000000f04000986 */ /* 0x0005e2000c101924 */
[----:B0-----:R-:W-:Y:S02]  /*5690*/  VIADD R6, R6, 0x200 ;  /* 0x0000020006067836 */ /* 0x001fe40000000000 */
[----:B------:R-:W-:Y:S05]  /*56a0*/  @P4 BRA `(.L_x_1067) ;  /* 0xfffffffc00cc4947 */ /* 0x000fea000383ffff */
.L_x_1066:
[----:B------:R-:W-:Y:S05]  /*56b0*/  BSYNC B1 ;  /* 0x0000000000017941 */ /* 0x000fea0003800000 */
.L_x_1065:
[----:B------:R-:W-:Y:S05]  /*56c0*/  @!P1 BRA `(.L_x_1064) ;  /* 0x0000000000889947 */ /* 0x000fea0003800000 */
[----:B------:R-:W-:Y:S01]  /*56d0*/  SHF.L.U32 R0, R10, 0x2, RZ ;  /* 0x000000020a007819 */ /* 0x000fe200000006ff */
[----:B------:R-:W-:Y:S01]  /*56e0*/  ULDC.64 UR6, c[0x0][0x310] ;  /* 0x0000c40000067ab9 */ /* 0x000fe20000000a00 */
[C---:B------:R-:W-:Y:S02]  /*56f0*/  IADD3 R11, P0, R9.reuse, R2, RZ ;  /* 0x00000002090b7210 */ /* 0x040fe40007f1e0ff */
[----:B------:R-:W-:Y:S01]  /*5700*/  ISETP.NE.AND P3, PT, RZ, UR4, PT ;  /* 0x00000004ff007c0c */ /* 0x000fe2000bf65270 */
[----:B------:R-:W-:Y:S01]  /*5710*/  IMAD R0, R9, 0x4, -R0 ;  /* 0x0000000409007824 */ /* 0x000fe200078e0a00 */
[----:B0-----:R-:W-:Y:S02]  /*5720*/  LEA R8, P1, R11, UR6, 0x2 ;  /* 0x000000060b087c11 */ /* 0x001fe4000f8210ff */
[----:B------:R-:W-:Y:S01]  /*5730*/  LEA.HI.X.SX32 R2, R9, R3, 0x1, P0 ;  /* 0x0000000309027211 */ /* 0x000fe200000f0eff */
[----:B------:R-:W-:-:S03]  /*5740*/  IMAD.IADD R0, R115, 0x1, R0 ;  /* 0x0000000173007824 */ /* 0x000fc600078e0200 */
[----:B------:R-:W-:-:S07]  /*5750*/  LEA.HI.X R11, R11, UR7, R2, 0x2, P1 ;  /* 0x000000070b0b7c11 */ /* 0x000fce00088f1402 */
.L_x_1068:
[----:B------:R-:W1:Y:S01]  /*5760*/  LDS R2, [R0+0x600] ;  /* 0x0006000000027984 */ /* 0x000e620000000800 */
[----:B------:R-:W-:Y:S01]  /*5770*/  MOV R3, R11 ;  /* 0x0000000b00037202 */ /* 0x000fe20000000f00 */
[----:B------:R-:W-:Y:S02]  /*5780*/  VIADD R9, R9, 0x200 ;  /* 0x0000020009097836 */ /* 0x000fe40000000000 */
[----:B--2---:R-:W0:Y:S03]  /*5790*/  LDS R4, [R0] ;  /* 0x0000000000047984 */ /* 0x004e260000000800 */
[----:B------:R-:W-:Y:S01]  /*57a0*/  ISETP.GE.AND P0, PT, R9, R19, PT ;  /* 0x000000130900720c */ /* 0x000fe20003f06270 */
[----:B------:R-:W2:Y:S04]  /*57b0*/  LDS R5, [R0+0x200] ;  /* 0x0002000000057984 */ /* 0x000ea80000000800 */
[----:B------:R-:W3:Y:S01]  /*57c0*/  LDS R6, [R0+0x400] ;  /* 0x0004000000067984 */ /* 0x000ee20000000800 */
[----:B-1----:R-:W-:Y:S01]  /*57d0*/  FMUL.FTZ R25, R2, R13 ;  /* 0x0000000d02197220 */ /* 0x002fe20000410000 */
[----:B------:R-:W-:-:S02]  /*57e0*/  IMAD.MOV.U32 R2, RZ, RZ, R8 ;  /* 0x000000ffff027224 */ /* 0x000fc400078e0008 */
[-C--:B0-----:R-:W-:Y:S01]  /*57f0*/  FMUL.FTZ R15, R4, R13.reuse ;  /* 0x0000000d040f7220 */ /* 0x081fe20000410000 */
[----:B------:R-:W-:Y:S02]  /*5800*/  VIADD R4, R0, 0x800 ;  /* 0x0000080000047836 */ /* 0x000fe40000000000 */
[----:B------:R-:W-:Y:S01]  /*5810*/  @P3 STG.E desc[UR36][R2.64+0x600], R25 ;  /* 0x0006001902003986 */ /* 0x000fe2000c101924 */
[----:B------:R-:W-:Y:S01]  /*5820*/  IADD3 R8, P1, R2, 0x800, RZ ;  /* 0x0000080002087810 */ /* 0x000fe20007f3e0ff */
[-C--:B--2---:R-:W-:Y:S02]  /*5830*/  FMUL.FTZ R5, R5, R13.reuse ;  /* 0x0000000d05057220 */ /* 0x084fe40000410000 */
[----:B------:R-:W-:Y:S01]  /*5840*/  @P3 STG.E desc[UR36][R2.64], R15 ;  /* 0x0000000f02003986 */ /* 0x000fe2000c101924 */
[----:B---3--:R-:W-:Y:S01]  /*5850*/  FMUL.FTZ R21, R6, R13 ;  /* 0x0000000d06157220 */ /* 0x008fe20000410000 */
        /* <DEDUP_REMOVED lines=9> */
.L_x_1064:
[----:B------:R-:W-:Y:S05]  /*58f0*/  BSYNC B0 ;  /* 0x0000000000007941 */ /* 0x000fea0003800000 */
.L_x_1063:
[----:B------:R-:W3:Y:S01]  /*5900*/  S2R R11, SR_CTAID.X ;  /* 0x00000000000b7919 */ /* 0x000ee20000002500 */
[----:B------:R-:W-:Y:S01]  /*5910*/  SHF.R.S32.HI R0, RZ, 0x1f, R17 ;  /* 0x0000001fff007819 */ /* 0x000fe20000011411 */
[----:B------:R-:W5:Y:S01]  /*5920*/  S2UR UR5, SR_CgaCtaId ;  /* 0x00000000000579c3 */ /* 0x000f620000008800 */
[----:B------:R-:W-:Y:S01]  /*5930*/  LEA.HI R7, R7, R18, RZ, 0x4 ;  /* 0x0000001207077211 */ /* 0x000fe200078f20ff */
[----:B------:R-:W-:Y:S01]  /*5940*/  ULDC UR6, c[0x0][0x288] ;  /* 0x0000a20000067ab9 */ /* 0x000fe20000000800 */
[----:B------:R-:W-:Y:S01]  /*5950*/  LEA.HI R0, R0, R17, RZ, 0x3 ;  /* 0x0000001100007211 */ /* 0x000fe200078f18ff */
[----:B------:R-:W-:Y:S01]  /*5960*/  UMOV UR4, 0x400 ;  /* 0x0000040000047882 */ /* 0x000fe20000000000 */
[----:B------:R-:W-:Y:S01]  /*5970*/  LOP3.LUT R29, R7, 0xfffffff0, RZ, 0xc0, !PT ;  /* 0xfffffff0071d7812 */ /* 0x000fe200078ec0ff */
[----:B------:R-:W-:Y:S01]  /*5980*/  UIADD3 UR4, UR4, 0x120, URZ ;  /* 0x0000012004047890 */ /* 0x000fe2000fffe03f */
[----:B------:R-:W-:Y:S01]  /*5990*/  LOP3.LUT R0, R0, 0xfffffff8, RZ, 0xc0, !PT ;  /* 0xfffffff800007812 */ /* 0x000fe200078ec0ff */
[----:B------:R-:W1:Y:S01]  /*59a0*/  LDC R26, c[0x0][0x284] ;  /* 0x0000a100ff1a7b82 */ /* 0x000e620000000800 */
[----:B------:R-:W-:Y:S01]  /*59b0*/  SHF.R.S32.HI R21, RZ, 0x4, R7 ;  /* 0x00000004ff157819 */ /* 0x000fe20000011407 */
[----:B------:R-:W-:Y:S01]  /*59c0*/  IMAD.IADD R29, R18, 0x1, -R29 ;  /* 0x00000001121d7824 */ /* 0x000fe200078e0a1d */
[----:B------:R-:W-:Y:S01]  /*59d0*/  BSSY B0, `(.L_x_1069) ;  /* 0x000001e000007945 */ /* 0x000fe20003800000 */
[----:B------:R-:W-:Y:S01]  /*59e0*/  IMAD.IADD R0, R17, 0x1, -R0 ;  /* 0x0000000111007824 */ /* 0x000fe200078e0a00 */
[----:B------:R-:W-:Y:S01]  /*59f0*/  CS2R R6, SRZ ;  /* 0x0000000000067805 */ /* 0x000fe2000001ff00 */
[----:B--2---:R-:W-:Y:S01]  /*5a00*/  IMAD.MOV.U32 R15, RZ, RZ, RZ ;  /* 0x000000ffff0f7224 */ /* 0x004fe200078e00ff */
[----:B------:R-:W-:-:S02]  /*5a10*/  ISETP.GT.OR P1, PT, R29, 0xb, P2 ;  /* 0x0000000b1d00780c */ /* 0x000fc40001724670 */
[----:B------:R-:W-:Y:S02]  /*5a20*/  CS2R R4, SRZ ;  /* 0x0000000000047805 */ /* 0x000fe4000001ff00 */
[----:B0-----:R-:W-:Y:S02]  /*5a30*/  SHF.L.U32 R8, R29, 0x2, RZ ;  /* 0x000000021d087819 */ /* 0x001fe400000006ff */
[CC--:B------:R-:W-:Y:S02]  /*5a40*/  ISETP.NE.OR P1, PT, R21.reuse, R0.reuse, P1 ;  /* 0x000000001500720c */ /* 0x0c0fe40000f25670 */
[----:B------:R-:W-:Y:S02]  /*5a50*/  ISETP.NE.AND P0, PT, R21, R0, PT ;  /* 0x000000001500720c */ /* 0x000fe40003f05270 */
[----:B------:R-:W-:Y:S01]  /*5a60*/  ISETP.GT.AND P3, PT, R29, 0xb, PT ;  /* 0x0000000b1d00780c */ /* 0x000fe20003f64270 */
[----:B-----5:R-:W-:Y:S01]  /*5a70*/  ULEA UR4, UR5, UR4, 0x18 ;  /* 0x0000000405047291 */ /* 0x020fe2000f8ec03f */
[----:B---3--:R-:W-:-:S05]  /*5a80*/  IMAD R9, R23, UR6, R11 ;  /* 0x0000000617097c24 */ /* 0x008fca000f8e020b */
        /* <DEDUP_REMOVED lines=17> */
.L_x_1071:
[----:B-----5:R0:W-:Y:S02]  /*5ba0*/  STS.128 [R31], R4 ;  /* 0x000000041f007388 */ /* 0x0201e40000000c00 */
.L_x_1070:
[----:B------:R-:W-:Y:S05]  /*5bb0*/  BSYNC B0 ;  /* 0x0000000000007941 */ /* 0x000fea0003800000 */
.L_x_1069:
[----:B------:R-:W-:Y:S01]  /*5bc0*/  BAR.SYNC.DEFER_BLOCKING 0x0 ;  /* 0x0000000000007b1d */ /* 0x000fe20000010000 */
[----:B------:R-:W-:Y:S01]  /*5bd0*/  IMAD.MOV.U32 R14, RZ, RZ, RZ ;  /* 0x000000ffff0e7224 */ /* 0x000fe200078e00ff */
[----:B------:R-:W-:-:S04]  /*5be0*/  CS2R R12, SRZ ;  /* 0x00000000000c7805 */ /* 0x000fc8000001ff00 */
[----:B------:R-:W-:Y:S04]  /*5bf0*/  BSSY B0, `(.L_x_1072) ;  /* 0x0000180000007945 */ /* 0x000fe80003800000 */
[----:B------:R-:W-:Y:S05]  /*5c00*/  @P3 BRA `(.L_x_1073) ;  /* 0x0000001400f83947 */ /* 0x000fea0003800000 */
[----:B----4-:R-:W-:Y:S01]  /*5c10*/  IMAD.IADD R32, R21, 0x1, R10 ;  /* 0x0000000115207824 */ /* 0x010fe200078e020a */
[----:B------:R-:W-:Y:S01]  /*5c20*/  VIMNMX R47, R17, R26, PT ;  /* 0x0000001a112f7248 */ /* 0x000fe20003fe0100 */
[----:B------:R-:W-:Y:S01]  /*5c30*/  ULDC.64 UR4, c[0x0][0x250] ;  /* 0x0000940000047ab9 */ /* 0x000fe20000000a00 */
[----:B------:R-:W-:Y:S01]  /*5c40*/  BSSY B1, `(.L_x_1074) ;  /* 0x0000095000017945 */ /* 0x000fe20003800000 */
[----:B------:R-:W-:Y:S01]  /*5c50*/  IMAD R3, R32, 0x30, RZ ;  /* 0x0000003020037824 */ /* 0x000fe200078e02ff */
[----:B------:R-:W-:Y:S01]  /*5c60*/  MOV R40, UR5 ;  /* 0x0000000500287c02 */ /* 0x000fe20008000f00 */
[----:B------:R-:W-:Y:S01]  /*5c70*/  IMAD.U32 R41, RZ, RZ, UR4 ;  /* 0x00000004ff297e24 */ /* 0x000fe2000f8e00ff */
[----:B------:R-:W-:Y:S01]  /*5c80*/  CS2R R14, SRZ ;  /* 0x00000000000e7805 */ /* 0x000fe2000001ff00 */
[----:B------:R-:W-:Y:S01]  /*5c90*/  IMAD R33, R21, 0x4, R115 ;  /* 0x0000000415217824 */ /* 0x000fe200078e0273 */
[----:B------:R-:W-:Y:S02]  /*5ca0*/  IADD3 R0, P1, R20, R3, RZ ;  /* 0x0000000314007210 */ /* 0x000fe40007f3e0ff */
[----:B------:R-:W-:-:S02]  /*5cb0*/  CS2R R12, SRZ ;  /* 0x00000000000c7805 */ /* 0x000fc4000001ff00 */
[----:B------:R-:W-:Y:S02]  /*5cc0*/  LEA.HI.X.SX32 R3, R3, R28, 0x1, P1 ;  /* 0x0000001c03037211 */ /* 0x000fe400008f0eff */
[----:B------:R-:W-:Y:S02]  /*5cd0*/  ISETP.GE.AND P1, PT, R32, R47, PT ;  /* 0x0000002f2000720c */ /* 0x000fe40003f26270 */
[----:B------:R-:W-:-:S04]  /*5ce0*/  LEA R2, P4, R0, R41, 0x2 ;  /* 0x0000002900027211 */ /* 0x000fc800078810ff */
[----:B------:R-:W-:-:S07]  /*5cf0*/  LEA.HI.X R3, R0, R40, R3, 0x2, P4 ;  /* 0x0000002800037211 */ /* 0x000fce00020f1403 */
[----:B------:R-:W-:Y:S05]  /*5d00*/  @P1 BRA `(.L_x_1075) ;  /* 0x0000000800201947 */ /* 0x000fea0003800000 */
[----:B------:R-:W-:Y:S01]  /*5d10*/  IMAD.MOV R13, RZ, RZ, -R19 ;  /* 0x000000ffff0d7224 */ /* 0x000fe200078e0a13 */
[----:B------:R-:W-:Y:S01]  /*5d20*/  LOP3.LUT R12, RZ, R26, RZ, 0x33, !PT ;  /* 0x0000001aff0c7212 */ /* 0x000fe200078e33ff */
[----:B------:R-:W1:Y:S01]  /*5d30*/  LDC.64 R34, c[0x0][0x2e8] ;  /* 0x0000ba00ff227b82 */ /* 0x000e620000000a00 */
[----:B------:R-:W-:Y:S01]  /*5d40*/  IADD3 R0, -R10, -0x2, -R21 ;  /* 0xfffffffe0a007810 */ /* 0x000fe20007ffe915 */
[----:B------:R-:W-:Y:S01]  /*5d50*/  IMAD R15, R22, UR6, R11 ;  /* 0x00000006160f7c24 */ /* 0x000fe2000f8e020b */
[----:B------:R-:W-:Y:S01]  /*5d60*/  VIMNMX R13, R12, R13, !PT ;  /* 0x0000000d0c0d7248 */ /* 0x000fe20007fe0100 */
[----:B------:R-:W-:Y:S04]  /*5d70*/  BSSY B2, `(.L_x_1076) ;  /* 0x000002f000027945 */ /* 0x000fe80003800000 */
[----:B------:R-:W-:Y:S01]  /*5d80*/  IMAD.IADD R24, R0, 0x1, -R13 ;  /* 0x0000000100187824 */ /* 0x000fe200078e0a0d */
[----:B------:R-:W-:Y:S01]  /*5d90*/  MOV R0, R32 ;  /* 0x0000002000007202 */ /* 0x000fe20000000f00 */
[----:B------:R-:W-:Y:S01]  /*5da0*/  IMAD R13, R15, 0x30, R8 ;  /* 0x000000300f0d7824 */ /* 0x000fe200078e0208 */
[----:B------:R-:W-:-:S02]  /*5db0*/  CS2R R14, SRZ ;  /* 0x00000000000e7805 */ /* 0x000fc4000001ff00 */
        /* <DEDUP_REMOVED lines=25> */
[----:B------:R-:W-:Y:S01]  /*5f50*/  ISETP.NE.AND P5, PT, R125, RZ, PT ;  /* 0x000000ff7d00720c */ /* 0x000fe20003fa5270 */
        /* <DEDUP_REMOVED lines=11> */
.L_x_1078:
[C---:B--2--5:R-:W-:Y:S01]  /*6010*/  FFMA.FTZ R12, R0.reuse, R36, RZ ;  /* 0x00000024000c7223 */ /* 0x064fe200000100ff */
[C---:B------:R-:W-:Y:S01]  /*6020*/  FFMA.FTZ R13, R0.reuse, R37, RZ ;  /* 0x00000025000d7223 */ /* 0x040fe200000100ff */
[C---:B------:R-:W-:Y:S01]  /*6030*/  FFMA.FTZ R14, R0.reuse, R38, RZ ;  /* 0x00000026000e7223 */ /* 0x040fe200000100ff */
[----:B------:R-:W-:Y:S01]  /*6040*/  FFMA.FTZ R15, R0, R39, RZ ;  /* 0x00000027000f7223 */ /* 0x000fe200000100ff */
[----:B------:R-:W-:-:S07]  /*6050*/  VIADD R0, R32, 0x8 ;  /* 0x0000000820007836 */ /* 0x000fce0000000000 */
.L_x_1077:
[----:B------:R-:W-:Y:S05]  /*6060*/  BSYNC B2 ;  /* 0x0000000000027941 */ /* 0x000fea0003800000 */
.L_x_1076:
[----:B------:R-:W-:-:S13]  /*6070*/  LOP3.LUT P1, RZ, R24, 0xfffffff8, RZ, 0xc0, !PT ;  /* 0xfffffff818ff7812 */ /* 0x000fda000782c0ff */
[----:B------:R-:W-:Y:S05]  /*6080*/  @!P1 BRA `(.L_x_1075) ;  /* 0x0000000400409947 */ /* 0x000fea0003800000 */
[----:B------:R-:W2:Y:S01]  /*6090*/  LDC.64 R56, c[0x0][0x250] ;  /* 0x00009400ff387b82 */ /* 0x000ea20000000a00 */
[----:B------:R-:W-:Y:S01]  /*60a0*/  IMAD R25, R23, R26, RZ ;  /* 0x0000001a17197224 */ /* 0x000fe200078e02ff */
[----:B------:R-:W-:Y:S01]  /*60b0*/  SHF.R.S32.HI R24, RZ, 0x1f, R0 ;  /* 0x0000001fff187819 */ /* 0x000fe20000011400 */
[----:B------:R-:W-:Y:S01]  /*60c0*/  ULDC UR4, c[0x0][0x29c] ;  /* 0x0000a70000047ab9 */ /* 0x000fe20000000800 */
[----:B------:R-:W-:Y:S01]  /*60d0*/  IMAD R49, R0, 0x30, RZ ;  /* 0x0000003000317824 */ /* 0x000fe200078e02ff */
[----:B------:R-:W-:Y:S01]  /*60e0*/  UISETP.NE.AND UP0, UPT, UR4, URZ, UPT ;  /* 0x0000003f0400728c */ /* 0x000fe2000bf05270 */
[C---:B------:R-:W-:Y:S02]  /*60f0*/  IADD3 R43, P1, R25.reuse, R0, RZ ;  /* 0x00000000192b7210 */ /* 0x040fe40007f3e0ff */
[----:B------:R-:W-:Y:S02]  /*6100*/  ULDC.64 UR4, c[0x0][0x258] ;  /* 0x0000960000047ab9 */ /* 0x000fe40000000a00 */
[----:B-1----:R-:W-:Y:S01]  /*6110*/  LEA.HI.X.SX32 R36, R25, R24, 0x1, P1 ;  /* 0x0000001819247211 */ /* 0x002fe200008f0eff */
[----:B------:R-:W-:Y:S01]  /*6120*/  IMAD R24, R26, UR6, RZ ;  /* 0x000000061a187c24 */ /* 0x000fe2000f8e02ff */
[----:B------:R-:W-:-:S02]  /*6130*/  LEA R25, R0, 0x20, 0x2 ;  /* 0x0000002000197811 */ /* 0x000fc400078e10ff */
[C---:B------:R-:W-:Y:S01]  /*6140*/  LEA R42, P1, R43.reuse, UR4, 0x2 ;  /* 0x000000042b2a7c11 */ /* 0x040fe2000f8210ff */
[----:B------:R-:W-:Y:S01]  /*6150*/  IMAD R46, R24, 0x30, RZ ;  /* 0x00000030182e7824 */ /* 0x000fe200078e02ff */
[----:B------:R-:W-:Y:S01]  /*6160*/  PLOP3.LUT P2, PT, PT, PT, UP0, 0x80, 0x0 ;  /* 0x000000000000781c */ /* 0x000fe20003f4f008 */
[----:B------:R-:W-:Y:S01]  /*6170*/  IMAD R26, R10, -0x4, R25 ;  /* 0xfffffffc0a1a7824 */ /* 0x000fe200078e0219 */
[----:B------:R-:W-:-:S03]  /*6180*/  LEA.HI.X R43, R43, UR5, R36, 0x2, P1 ;  /* 0x000000052b2b7c11 */ /* 0x000fc600088f1424 */
[----:B------:R-:W-:-:S08]  /*6190*/  IMAD.IADD R48, R115, 0x1, R26 ;  /* 0x0000000173307824 */ /* 0x000fd000078e021a */
.L_x_1081:
[----:B-1----:R-:W3:Y:S01]  /*61a0*/  LDG.E R24, desc[UR36][R42.64] ;  /* 0x000000242a187981 */ /* 0x002ee2000c1e1900 */
[----:B------:R-:W-:Y:S01]  /*61b0*/  IADD3 R25, P4, R20, R49, RZ ;  /* 0x0000003114197210 */ /* 0x000fe20007f9e0ff */
[----:B--2---:R-:W-:Y:S01]  /*61c0*/  IMAD.MOV.U32 R41, RZ, RZ, R56 ;  /* 0x000000ffff297224 */ /* 0x004fe200078e0038 */
[----:B------:R-:W-:Y:S02]  /*61d0*/  MOV R40, R57 ;  /* 0x0000003900287202 */ /* 0x000fe40000000f00 */
[----:B------:R-:W-:Y:S02]  /*61e0*/  LEA.HI.X.SX32 R26, R49, R28, 0x1, P4 ;  /* 0x0000001c311a7211 */ /* 0x000fe400020f0eff */
[----:B------:R-:W-:Y:S02]  /*61f0*/  LEA R44, P4, R25, R41, 0x2 ;  /* 0x00000029192c7211 */ /* 0x000fe400078810ff */
[----:B------:R-:W-:Y:S02]  /*6200*/  ISETP.NE.AND P5, PT, R125, RZ, PT ;  /* 0x000000ff7d00720c */ /* 0x000fe40003fa5270 */
[----:B------:R-:W-:Y:S01]  /*6210*/  LEA.HI.X R45, R25, R40, R26, 0x2, P4 ;  /* 0x00000028192d7211 */ /* 0x000fe200020f141a */
[----:B---3--:R-:W-:-:S05]  /*6220*/  IMAD R24, R46, R24, R49 ;  /* 0x000000182e187224 */ /* 0x008fca00078e0231 */
        /* <DEDUP_REMOVED lines=17> */
.L_x_1079:
[----:B------:R-:W2:Y:S04]  /*6340*/  LDG.E R36, desc[UR36][R42.64+0x20] ;  /* 0x000020242a247981 */ /* 0x000ea8000c1e1900 */
[----:B------:R-:W3:Y:S01]  /*6350*/  LDS R51, [R48+-0x20] ;  /* 0xffffe00030337984 */ /* 0x000ee20000000800 */
[----:B--2---:R-:W-:-:S04]  /*6360*/  IMAD R36, R46, R36, R49 ;  /* 0x000000242e247224 */ /* 0x004fc800078e0231 */
[----:B------:R-:W-:-:S05]  /*6370*/  VIADD R36, R36, 0x180 ;  /* 0x0000018024247836 */ /* 0x000fca0000000000 */
[----:B------:R-:W-:-:S04]  /*6380*/  IADD3 R37, P1, R117, R36, RZ ;  /* 0x0000002475257210 */ /* 0x000fc80007f3e0ff */
[----:B------:R-:W-:Y:S02]  /*6390*/  LEA.HI.X.SX32 R38, R36, R30, 0x1, P1 ;  /* 0x0000001e24267211 */ /* 0x000fe400008f0eff */
[----:B------:R-:W-:-:S04]  /*63a0*/  LEA R36, P1, R37, R41, 0x2 ;  /* 0x0000002925247211 */ /* 0x000fc800078210ff */
[----:B------:R-:W-:-:S06]  /*63b0*/  LEA.HI.X R37, R37, R40, R38, 0x2, P1 ;  /* 0x0000002825257211 */ /* 0x000fcc00008f1426 */
[----:B------:R-:W5:Y:S02]  /*63c0*/  LDG.E.128 R36, desc[UR36][R36.64] ;  /* 0x0000002424247981 */ /* 0x000f64000c1e1d00 */
[C---:B---3-5:R-:W-:Y:S01]  /*63d0*/  FFMA.FTZ R50, R51.reuse, R24, R12 ;  /* 0x0000001833327223 */ /* 0x068fe2000001000c */
[C---:B------:R-:W-:Y:S01]  /*63e0*/  FFMA.FTZ R52, R51.reuse, R25, R13 ;  /* 0x0000001933347223 */ /* 0x040fe2000001000d */
[C---:B------:R-:W-:Y:S01]  /*63f0*/  FFMA.FTZ R53, R51.reuse, R26, R14 ;  /* 0x0000001a33357223 */ /* 0x040fe2000001000e */
[----:B------:R-:W-:Y:S01]  /*6400*/  FFMA.FTZ R54, R51, R27, R15 ;  /* 0x0000001b33367223 */ /* 0x000fe2000001000f */
[----:B------:R-:W-:Y:S06]  /*6410*/  @P2 BRA `(.L_x_1080) ;  /* 0x00000000002c2947 */ /* 0x000fec0003800000 */
[----:B------:R-:W2:Y:S04]  /*6420*/  @P5 LDG.E.128 R12, desc[UR36][R34.64] ;  /* 0x00000024220c5981 */ /* 0x000ea8000c1e1d00 */
[----:B-1----:R-:W1:Y:S02]  /*6430*/  LDS.128 R24, [R31] ;  /* 0x000000001f187984 */ /* 0x002e640000000c00 */
        /* <DEDUP_REMOVED lines=9> */
.L_x_1080:
[----:B------:R3:W4:Y:S01]  /*64d0*/  LDS R15, [R48] ;  /* 0x00000000300f7984 */ /* 0x0007220000000800 */
[----:B------:R-:W-:Y:S01]  /*64e0*/  IADD3 R42, P1, R42, 0x40, RZ ;  /* 0x000000402a2a7810 */ /* 0x000fe20007f3e0ff */
[----:B------:R-:W-:Y:S01]  /*64f0*/  VIADD R0, R0, 0x10 ;  /* 0x0000001000007836 */ /* 0x000fe20000000000 */
[----:B------:R-:W-:-:S03]  /*6500*/  IADD3 R49, R49, 0x300, RZ ;  /* 0x0000030031317810 */ /* 0x000fc60007ffe0ff */
[----:B------:R-:W-:Y:S01]  /*6510*/  IMAD.X R43, RZ, RZ, R43, P1 ;  /* 0x000000ffff2b7224 */ /* 0x000fe200008e062b */
[----:B------:R-:W-:Y:S01]  /*6520*/  ISETP.GE.AND P1, PT, R0, R47, PT ;  /* 0x0000002f0000720c */ /* 0x000fe20003f26270 */
[----:B---3--:R-:W-:Y:S02]  /*6530*/  VIADD R48, R48, 0x40 ;  /* 0x0000004030307836 */ /* 0x008fe40000000000 */
[C---:B----4-:R-:W-:Y:S01]  /*6540*/  FFMA.FTZ R12, R15.reuse, R36, R50 ;  /* 0x000000240f0c7223 */ /* 0x050fe20000010032 */
[C---:B------:R-:W-:Y:S01]  /*6550*/  FFMA.FTZ R13, R15.reuse, R37, R52 ;  /* 0x000000250f0d7223 */ /* 0x040fe20000010034 */
[C---:B------:R-:W-:Y:S01]  /*6560*/  FFMA.FTZ R14, R15.reuse, R38, R53 ;  /* 0x000000260f0e7223 */ /* 0x040fe20000010035 */
[----:B------:R-:W-:-:S07]  /*6570*/  FFMA.FTZ R15, R15, R39, R54 ;  /* 0x000000270f0f7223 */ /* 0x000fce0000010036 */
[----:B------:R-:W-:Y:S05]  /*6580*/  @!P1 BRA `(.L_x_1081) ;  /* 0xfffffffc00049947 */ /* 0x000fea000383ffff */
.L_x_1075:
[----:B------:R-:W-:Y:S05]  /*6590*/  BSYNC B1 ;  /* 0x0000000000017941 */ /* 0x000fea0003800000 */
.L_x_1074:
[----:B------:R-:W-:-:S13]  /*65a0*/  ISETP.GE.AND P1, PT, R32, R17, PT ;  /* 0x000000112000720c */ /* 0x000fda0003f26270 */
[----:B------:R-:W-:Y:S05]  /*65b0*/  @P1 BRA `(.L_x_1073) ;  /* 0x0000000c008c1947 */ /* 0x000fea0003800000 */
[----:B------:R-:W3:Y:S01]  /*65c0*/  LDC R35, c[0x0][0x288] ;  /* 0x0000a200ff237b82 */ /* 0x000ee20000000800 */
[----:B-1----:R-:W-:Y:S01]  /*65d0*/  IADD3 R27, -R21, -0x2, R19 ;  /* 0xfffffffe151b7810 */ /* 0x002fe20007ffe113 */
[----:B------:R-:W-:Y:S04]  /*65e0*/  BSSY B1, `(.L_x_1082) ;  /* 0x000004a000017945 */ /* 0x000fe80003800000 */
[----:B------:R-:W-:Y:S02]  /*65f0*/  IMAD.IADD R0, R27, 0x1, -R10 ;  /* 0x000000011b007824 */ /* 0x000fe400078e0a0a */
[----:B------:R-:W1:Y:S03]  /*6600*/  LDC.64 R24, c[0x0][0x2e8] ;  /* 0x0000ba00ff187b82 */ /* 0x000e660000000a00 */
[----:B------:R-:W-:Y:S01]  /*6610*/  LOP3.LUT P1, RZ, R0, 0x8, RZ, 0xc0, !PT ;  /* 0x0000000800ff7812 */ /* 0x000fe2000782c0ff */
[----:B---3--:R-:W-:-:S04]  /*6620*/  IMAD R27, R22, R35, R11 ;  /* 0x00000023161b7224 */ /* 0x008fc800078e020b */
[----:B------:R-:W-:-:S04]  /*6630*/  IMAD R27, R27, 0x30, R8 ;  /* 0x000000301b1b7824 */ /* 0x000fc800078e0208 */
[----:B-1----:R-:W-:-:S04]  /*6640*/  IMAD.WIDE R24, R27, 0x4, R24 ;  /* 0x000000041b187825 */ /* 0x002fc800078e0218 */
[----:B------:R-:W-:Y:S05]  /*6650*/  @P1 BRA `(.L_x_1083) ;  /* 0x0000000400081947 */ /* 0x000fea0003800000 */
[----:B--2---:R-:W1:Y:S01]  /*6660*/  LDC R37, c[0x0][0x284] ;  /* 0x0000a100ff257b82 */ /* 0x004e620000000800 */
[----:B------:R-:W-:Y:S01]  /*6670*/  BSSY B2, `(.L_x_1084) ;  /* 0x000003f000027945 */ /* 0x000fe20003800000 */
[----:B-1----:R-:W-:-:S13]  /*6680*/  ISETP.GE.AND P1, PT, R32, R37, PT ;  /* 0x000000252000720c */ /* 0x002fda0003f26270 */
[----:B------:R-:W-:Y:S05]  /*6690*/  @!P1 BRA `(.L_x_1085) ;  /* 0x0000000000f09947 */ /* 0x000fea0003800000 */
[----:B------:R-:W-:Y:S01]  /*66a0*/  IABS R39, R37 ;  /* 0x0000002500277213 */ /* 0x000fe20000000000 */
[----:B------:R-:W-:Y:S01]  /*66b0*/  ULDC.64 UR4, c[0x0][0x258] ;  /* 0x0000960000047ab9 */ /* 0x000fe20000000a00 */
[----:B------:R-:W-:Y:S01]  /*66c0*/  IABS R38, R32 ;  /* 0x0000002000267213 */ /* 0x000fe20000000000 */
[----:B------:R-:W1:Y:S01]  /*66d0*/  LDS R33, [R33] ;  /* 0x0000000021217984 */ /* 0x000e620000000800 */
        /* <DEDUP_REMOVED lines=9> */
[----:B------:R-:W-:-:S04]  /*6770*/  IMAD.HI.U32 R26, R27, R43, R26 ;  /* 0x0000002b1b1a7227 */ /* 0x000fc800078e001a */
[----:B------:R-:W-:-:S04]  /*6780*/  IMAD.MOV.U32 R27, RZ, RZ, R38 ;  /* 0x000000ffff1b7224 */ /* 0x000fc800078e0026 */
[----:B------:R-:W-:-:S04]  /*6790*/  IMAD.HI.U32 R26, R26, R27, RZ ;  /* 0x0000001b1a1a7227 */ /* 0x000fc800078e00ff */
[----:B------:R-:W-:-:S04]  /*67a0*/  IMAD.MOV R26, RZ, RZ, -R26 ;  /* 0x000000ffff1a7224 */ /* 0x000fc800078e0a1a */
[----:B------:R-:W-:-:S05]  /*67b0*/  IMAD R26, R39, R26, R27 ;  /* 0x0000001a271a7224 */ /* 0x000fca00078e021b */
[----:B------:R-:W-:-:S13]  /*67c0*/  ISETP.GT.U32.AND P1, PT, R39, R26, PT ;  /* 0x0000001a2700720c */ /* 0x000fda0003f24070 */
[----:B------:R-:W-:-:S04]  /*67d0*/  @!P1 IADD3 R26, R26, -R39, RZ ;  /* 0x800000271a1a9210 */ /* 0x000fc80007ffe0ff */
[----:B------:R-:W-:-:S13]  /*67e0*/  ISETP.GT.U32.AND P1, PT, R39, R26, PT ;  /* 0x0000001a2700720c */ /* 0x000fda0003f24070 */
[----:B------:R-:W-:Y:S02]  /*67f0*/  @!P1 IMAD.IADD R26, R26, 0x1, -R39 ;  /* 0x000000011a1a9824 */ /* 0x000fe400078e0a27 */
[----:B------:R-:W-:Y:S02]  /*6800*/  IMAD R39, R23, R37, RZ ;  /* 0x0000002517277224 */ /* 0x000fe400078e02ff */
[----:B------:R-:W-:-:S04]  /*6810*/  IMAD.MOV.U32 R34, RZ, RZ, R26 ;  /* 0x000000ffff227224 */ /* 0x000fc800078e001a */
        /* <DEDUP_REMOVED lines=15> */
[----:B------:R-:W-:-:S05]  /*6910*/  LEA.HI.X R35, R36, R40, R35, 0x2, P1 ;  /* 0x0000002824237211 */ /* 0x000fca00008f1423 */
[----:B------:R2:W5:Y:S01]  /*6920*/  LDG.E.128 R36, desc[UR36][R34.64] ;  /* 0x0000002422247981 */ /* 0x000562000c1e1d00 */
[----:B------:R-:W-:-:S06]  /*6930*/  UISETP.NE.AND UP0, UPT, UR4, URZ, UPT ;  /* 0x0000003f0400728c */ /* 0x000fcc000bf05270 */
[----:B------:R-:W-:-:S13]  /*6940*/  PLOP3.LUT P2, PT, PT, PT, UP0, 0x80, 0x0 ;  /* 0x000000000000781c */ /* 0x000fda0003f4f008 */
[----:B-12---:R-:W-:Y:S05]  /*6950*/  @P2 BRA `(.L_x_1086) ;  /* 0x0000000000302947 */ /* 0x006fea0003800000 */
[----:B------:R-:W-:Y:S01]  /*6960*/  ISETP.NE.AND P5, PT, R125, RZ, PT ;  /* 0x000000ff7d00720c */ /* 0x000fe20003fa5270 */
        /* <DEDUP_REMOVED lines=11> */
.L_x_1086:
[C---:B-----5:R-:W-:Y:S01]  /*6a20*/  FFMA.FTZ R12, R33.reuse, R36, R12 ;  /* 0x00000024210c7223 */ /* 0x060fe2000001000c */
[C---:B------:R-:W-:Y:S01]  /*6a30*/  FFMA.FTZ R13, R33.reuse, R37, R13 ;  /* 0x00000025210d7223 */ /* 0x040fe2000001000d */
[C---:B------:R-:W-:Y:S01]  /*6a40*/  FFMA.FTZ R14, R33.reuse, R38, R14 ;  /* 0x00000026210e7223 */ /* 0x040fe2000001000e */
[----:B------:R-:W-:-:S07]  /*6a50*/  FFMA.FTZ R15, R33, R39, R15 ;  /* 0x00000027210f7223 */ /* 0x000fce000001000f */
.L_x_1085:
[----:B------:R-:W-:Y:S05]  /*6a60*/  BSYNC B2 ;  /* 0x0000000000027941 */ /* 0x000fea0003800000 */
.L_x_1084:
[----:B------:R-:W-:-:S07]  /*6a70*/  IADD3 R32, R32, 0x8, RZ ;  /* 0x0000000820207810 */ /* 0x000fce0007ffe0ff */
.L_x_1083:
[----:B------:R-:W-:Y:S05]  /*6a80*/  BSYNC B1 ;  /* 0x0000000000017941 */ /* 0x000fea0003800000 */
.L_x_1082:
[----:B------:R-:W-:-:S13]  /*6a90*/  LOP3.LUT P1, RZ, R0, 0xfffffff8, RZ, 0xc0, !PT ;  /* 0xfffffff800ff7812 */ /* 0x000fda000782c0ff */
[----:B------:R-:W-:Y:S05]  /*6aa0*/  @!P1 BRA `(.L_x_1073) ;  /* 0x0000000800509947 */ /* 0x000fea0003800000 */
[----:B-1----:R-:W-:Y:S01]  /*6ab0*/  IMAD.SHL.U32 R3, R10, 0x4, RZ ;  /* 0x000000040a037824 */ /* 0x002fe200078e00ff */
[----:B--2---:R-:W-:Y:S01]  /*6ac0*/  HFMA2.MMA R38, -RZ, RZ, 0, 0 ;  /* 0x00000000ff267435 */ /* 0x004fe200000001ff */
[----:B------:R-:W-:Y:S02]  /*6ad0*/  IMAD.MOV.U32 R33, RZ, RZ, 0x30 ;  /* 0x00000030ff217424 */ /* 0x000fe400078e00ff */
[C---:B------:R-:W-:Y:S02]  /*6ae0*/  IMAD R0, R32.reuse, 0x4, -R3 ;  /* 0x0000000420007824 */ /* 0x040fe400078e0a03 */
[----:B------:R-:W-:Y:S02]  /*6af0*/  IMAD R33, R32, R33, 0x180 ;  /* 0x0000018020217424 */ /* 0x000fe400078e0221 */
[----:B------:R-:W-:-:S07]  /*6b00*/  IMAD.IADD R53, R115, 0x1, R0 ;  /* 0x0000000173357824 */ /* 0x000fce00078e0200 */
.L_x_1093:
[----:B-1----:R-:W1:Y:S01]  /*6b10*/  LDC R54, c[0x0][0x284] ;  /* 0x0000a100ff367b82 */ /* 0x002e620000000800 */
[----:B------:R-:W-:Y:S01]  /*6b20*/  VIADD R3, R33, 0xfffffe80 ;  /* 0xfffffe8021037836 */ /* 0x000fe20000000000 */
[----:B------:R-:W-:Y:S01]  /*6b30*/  BSSY B1, `(.L_x_1087) ;  /* 0x0000045000017945 */ /* 0x000fe20003800000 */
[----:B------:R-:W-:-:S03]  /*6b40*/  IMAD.IADD R52, R53, 0x1, R38 ;  /* 0x0000000135347824 */ /* 0x000fc600078e0226 */
[----:B------:R-:W-:Y:S02]  /*6b50*/  IADD3 R0, P1, R20, R3, RZ ;  /* 0x0000000314007210 */ /* 0x000fe40007f3e0ff */
[----:B------:R-:W2:Y:S02]  /*6b60*/  LDC.64 R26, c[0x0][0x250] ;  /* 0x00009400ff1a7b82 */ /* 0x000ea40000000a00 */
[----:B------:R-:W-:Y:S02]  /*6b70*/  LEA.HI.X.SX32 R3, R3, R28, 0x1, P1 ;  /* 0x0000001c03037211 */ /* 0x000fe400008f0eff */
[----:B-1----:R-:W-:Y:S02]  /*6b80*/  ISETP.GE.AND P1, PT, R32, R54, PT ;  /* 0x000000362000720c */ /* 0x002fe40003f26270 */
[----:B--2---:R-:W-:-:S04]  /*6b90*/  LEA R2, P4, R0, R26, 0x2 ;  /* 0x0000001a00027211 */ /* 0x004fc800078810ff */
[----:B------:R-:W-:-:S07]  /*6ba0*/  LEA.HI.X R3, R0, R27, R3, 0x2, P4 ;  /* 0x0000001b00037211 */ /* 0x000fce00020f1403 */
[----:B------:R-:W-:Y:S05]  /*6bb0*/  @!P1 BRA `(.L_x_1088) ;  /* 0x0000000000f09947 */ /* 0x000fea0003800000 */
[----:B------:R-:W-:Y:S01]  /*6bc0*/  IABS R37, R54 ;  /* 0x0000003600257213 */ /* 0x000fe20000000000 */
[----:B------:R-:W-:Y:S01]  /*6bd0*/  IMAD.MOV.U32 R34, RZ, RZ, RZ ;  /* 0x000000ffff227224 */ /* 0x000fe200078e00ff */
[----:B------:R-:W-:Y:S01]  /*6be0*/  ISETP.GE.AND P2, PT, R32, RZ, PT ;  /* 0x000000ff2000720c */ /* 0x000fe20003f46270 */
[----:B------:R-:W-:Y:S01]  /*6bf0*/  ULDC.64 UR4, c[0x0][0x258] ;  /* 0x0000960000047ab9 */ /* 0x000fe20000000a00 */
[----:B------:R-:W1:Y:S01]  /*6c00*/  I2F.RP R36, R37 ;  /* 0x0000002500247306 */ /* 0x000e620000209400 */
[----:B------:R-:W-:-:S07]  /*6c10*/  ISETP.NE.AND P4, PT, R54, RZ, PT ;  /* 0x000000ff3600720c */ /* 0x000fce0003f85270 */
[----:B-1----:R-:W1:Y:S02]  /*6c20*/  MUFU.RCP R36, R36 ;  /* 0x0000002400247308 */ /* 0x002e640000001000 */
[----:B-1----:R-:W-:-:S06]  /*6c30*/  IADD3 R39, R36, 0xffffffe, RZ ;  /* 0x0ffffffe24277810 */ /* 0x002fcc0007ffe0ff */
[----:B------:R1:W2:Y:S02]  /*6c40*/  F2I.FTZ.U32.TRUNC.NTZ R35, R39 ;  /* 0x0000002700237305 */ /* 0x0002a4000021f000 */
[----:B-1----:R1:W3:Y:S01]  /*6c50*/  LDS R39, [R52] ;  /* 0x0000000034277984 */ /* 0x0022e20000000800 */
[----:B--2---:R-:W-:-:S04]  /*6c60*/  IMAD.MOV R0, RZ, RZ, -R35 ;  /* 0x000000ffff007224 */ /* 0x004fc800078e0a23 */
[----:B------:R-:W-:Y:S01]  /*6c70*/  IMAD R41, R0, R37, RZ ;  /* 0x0000002500297224 */ /* 0x000fe200078e02ff */
[----:B------:R-:W-:-:S03]  /*6c80*/  IABS R0, R32 ;  /* 0x0000002000007213 */ /* 0x000fc60000000000 */
        /* <DEDUP_REMOVED lines=8> */
[----:B------:R-:W-:Y:S02]  /*6d10*/  @!P1 IMAD.IADD R0, R0, 0x1, -R37 ;  /* 0x0000000100009824 */ /* 0x000fe400078e0a25 */
[-C--:B------:R-:W-:Y:S02]  /*6d20*/  IMAD R37, R23, R54.reuse, RZ ;  /* 0x0000003617257224 */ /* 0x080fe400078e02ff */
        /* <DEDUP_REMOVED lines=20> */
[----:B-1-3--:R-:W-:Y:S05]  /*6e70*/  @P2 BRA `(.L_x_1089) ;  /* 0x0000000000302947 */ /* 0x00afea0003800000 */
        /* <DEDUP_REMOVED lines=12> */
.L_x_1089:
[C---:B-----5:R-:W-:Y:S01]  /*6f40*/  FFMA.FTZ R12, R39.reuse, R40, R12 ;  /* 0x00000028270c7223 */ /* 0x060fe2000001000c */
[C---:B------:R-:W-:Y:S01]  /*6f50*/  FFMA.FTZ R13, R39.reuse, R41, R13 ;  /* 0x00000029270d7223 */ /* 0x040fe2000001000d */
[C---:B------:R-:W-:Y:S01]  /*6f60*/  FFMA.FTZ R14, R39.reuse, R42, R14 ;  /* 0x0000002a270e7223 */ /* 0x040fe2000001000e */
[----:B------:R-:W-:-:S07]  /*6f70*/  FFMA.FTZ R15, R39, R43, R15 ;  /* 0x0000002b270f7223 */ /* 0x000fce000001000f */
.L_x_1088:
[----:B------:R-:W-:Y:S05]  /*6f80*/  BSYNC B1 ;  /* 0x0000000000017941 */ /* 0x000fea0003800000 */
.L_x_1087:
[----:B------:R-:W-:Y:S01]  /*6f90*/  IADD3 R36, R32, 0x8, RZ ;  /* 0x0000000820247810 */ /* 0x000fe20007ffe0ff */
[----:B------:R-:W-:Y:S03]  /*6fa0*/  BSSY B1, `(.L_x_1090) ;  /* 0x000003f000017945 */ /* 0x000fe60003800000 */
[----:B------:R-:W-:-:S13]  /*6fb0*/  ISETP.GE.AND P1, PT, R36, R54, PT ;  /* 0x000000362400720c */ /* 0x000fda0003f26270 */
[----:B------:R-:W-:Y:S05]  /*6fc0*/  @!P1 BRA `(.L_x_1091) ;  /* 0x0000000000f09947 */ /* 0x000fea0003800000 */
[----:B------:R-:W-:Y:S01]  /*6fd0*/  IABS R37, R54 ;  /* 0x0000003600257213 */ /* 0x000fe20000000000 */
[----:B------:R-:W-:Y:S01]  /*6fe0*/  IMAD.MOV.U32 R34, RZ, RZ, RZ ;  /* 0x000000ffff227224 */ /* 0x000fe200078e00ff */
[----:B------:R-:W-:Y:S01]  /*6ff0*/  ISETP.GE.AND P2, PT, R36, RZ, PT ;  /* 0x000000ff2400720c */ /* 0x000fe20003f46270 */
[----:B------:R-:W-:Y:S01]  /*7000*/  ULDC.64 UR4, c[0x0][0x258] ;  /* 0x0000960000047ab9 */ /* 0x000fe20000000a00 */
[----:B------:R-:W2:Y:S01]  /*7010*/  I2F.RP R39, R37 ;  /* 0x0000002500277306 */ /* 0x000ea20000209400 */
[----:B------:R-:W-:-:S07]  /*7020*/  ISETP.NE.AND P4, PT, R54, RZ, PT ;  /* 0x000000ff3600720c */ /* 0x000fce0003f85270 */
[----:B--2---:R-:W1:Y:S02]  /*7030*/  MUFU.RCP R39, R39 ;  /* 0x0000002700277308 */ /* 0x004e640000001000 */
[----:B-1----:R-:W-:-:S06]  /*7040*/  VIADD R40, R39, 0xffffffe ;  /* 0x0ffffffe27287836 */ /* 0x002fcc0000000000 */
[----:B------:R-:W1:Y:S02]  /*7050*/  F2I.FTZ.U32.TRUNC.NTZ R35, R40 ;  /* 0x0000002800237305 */ /* 0x000e64000021f000 */
[----:B-1----:R-:W-:-:S04]  /*7060*/  IMAD.MOV R0, RZ, RZ, -R35 ;  /* 0x000000ffff007224 */ /* 0x002fc800078e0a23 */
[----:B------:R-:W-:Y:S01]  /*7070*/  IMAD R41, R0, R37, RZ ;  /* 0x0000002500297224 */ /* 0x000fe200078e02ff */
[----:B------:R-:W-:-:S03]  /*7080*/  IABS R0, R36 ;  /* 0x0000002400007213 */ /* 0x000fc60000000000 */
        /* <DEDUP_REMOVED lines=44> */
.L_x_1092:
[C---:B--2--5:R-:W-:Y:S01]  /*7350*/  FFMA.FTZ R12, R37.reuse, R40, R12 ;  /* 0x00000028250c7223 */ /* 0x064fe2000001000c */
[C---:B------:R-:W-:Y:S01]  /*7360*/  FFMA.FTZ R13, R37.reuse, R41, R13 ;  /* 0x00000029250d7223 */ /* 0x040fe2000001000d */
[C---:B------:R-:W-:Y:S01]  /*7370*/  FFMA.FTZ R14, R37.reuse, R42, R14 ;  /* 0x0000002a250e7223 */ /* 0x040fe2000001000e */
[----:B------:R-:W-:-:S07]  /*7380*/  FFMA.FTZ R15, R37, R43, R15 ;  /* 0x0000002b250f7223 */ /* 0x000fce000001000f */
.L_x_1091:
[----:B------:R-:W-:Y:S05]  /*7390*/  BSYNC B1 ;  /* 0x0000000000017941 */ /* 0x000fea0003800000 */
.L_x_1090:
[----:B------:R-:W-:Y:S02]  /*73a0*/  VIADD R32, R32, 0x10 ;  /* 0x0000001020207836 */ /* 0x000fe40000000000 */
[----:B------:R-:W-:Y:S02]  /*73b0*/  VIADD R38, R38, 0x40 ;  /* 0x0000004026267836 */ /* 0x000fe40000000000 */
[----:B------:R-:W-:Y:S01]  /*73c0*/  VIADD R33, R33, 0x300 ;  /* 0x0000030021217836 */ /* 0x000fe20000000000 */
[----:B------:R-:W-:-:S13]  /*73d0*/  ISETP.GE.AND P1, PT, R32, R17, PT ;  /* 0x000000112000720c */ /* 0x000fda0003f26270 */
[----:B------:R-:W-:Y:S05]  /*73e0*/  @!P1 BRA `(.L_x_1093) ;  /* 0xfffffff400c89947 */ /* 0x000fea000383ffff */
.L_x_1073:
[----:B------:R-:W-:Y:S05]  /*73f0*/  BSYNC B0 ;  /* 0x0000000000007941 */ /* 0x000fea0003800000 */
.L_x_1072:
[----:B------:R-:W-:Y:S01]  /*7400*/  ISETP.GT.OR P0, PT, R29, 0xb, P0 ;  /* 0x0000000b1d00780c */ /* 0x000fe20000704670 */
[----:B------:R-:W-:-:S12]  /*7410*/  BSSY B0, `(.L_x_1094) ;  /* 0x000002e000007945 */ /* 0x000fd80003800000 */
[----:B------:R-:W-:Y:S05]  /*7420*/  @P0 BRA `(.L_x_1095) ;  /* 0x0000000000b00947 */ /* 0x000fea0003800000 */
[----:B0-----:R-:W1:Y:S01]  /*7430*/  LDC.64 R30, c[0x0][0x250] ;  /* 0x00009400ff1e7b82 */ /* 0x001e620000000a00 */
        /* <DEDUP_REMOVED lines=9> */
[----:B------:R-:W-:-:S13]  /*74d0*/  ISETP.NE.AND P1, PT, R125, RZ, PT ;  /* 0x000000ff7d00720c */ /* 0x000fda0003f25270 */
[----:B------:R-:W1:Y:S08]  /*74e0*/  @P1 LDC R0, c[0x0][0x288] ;  /* 0x0000a200ff001b82 */ /* 0x000e700000000800 */
[----:B0-----:R-:W0:Y:S01]  /*74f0*/  @P1 LDC.64 R2, c[0x0][0x2e8] ;  /* 0x0000ba00ff021b82 */ /* 0x001e220000000a00 */
[----:B-1----:R-:W-:-:S04]  /*7500*/  @P1 IMAD R11, R22, R0, R11 ;  /* 0x00000000160b1224 */ /* 0x002fc800078e020b */
[----:B------:R-:W-:-:S04]  /*7510*/  @P1 IMAD R11, R11, 0x30, R8 ;  /* 0x000000300b0b1824 */ /* 0x000fc800078e0208 */
[----:B0-----:R-:W-:-:S05]  /*7520*/  @P1 IMAD.WIDE R22, R11, 0x4, R2 ;  /* 0x000000040b161825 */ /* 0x001fca00078e0202 */
[----:B----4-:R-:W3:Y:S01]  /*7530*/  @P1 LDG.E.128 R32, desc[UR36][R22.64] ;  /* 0x0000002416201981 */ /* 0x010ee2000c1e1d00 */
        /* <DEDUP_REMOVED lines=9> */
[----:B---3--:R-:W-:Y:S01]  /*75d0*/  @P1 FMUL.FTZ R24, R24, R32 ;  /* 0x0000002018181220 */ /* 0x008fe20000410000 */
[----:B------:R-:W-:Y:S01]  /*75e0*/  @P1 FMUL.FTZ R25, R25, R33 ;  /* 0x0000002119191220 */ /* 0x000fe20000410000 */
[----:B------:R-:W-:Y:S01]  /*75f0*/  @P1 FMUL.FTZ R26, R26, R34 ;  /* 0x000000221a1a1220 */ /* 0x000fe20000410000 */
[----:B------:R-:W-:-:S05]  /*7600*/  @P1 FMUL.FTZ R27, R27, R35 ;  /* 0x000000231b1b1220 */ /* 0x000fca0000410000 */
[----:B------:R1:W-:Y:S02]  /*7610*/  STG.E.128 desc[UR36][R2.64], R24 ;  /* 0x0000001802007986 */ /* 0x0003e4000c101d24 */
.L_x_1097:
[----:B------:R-:W-:Y:S05]  /*7620*/  BSYNC B1 ;  /* 0x0000000000017941 */ /* 0x000fea0003800000 */
.L_x_1096:
[----:B------:R-:W3:Y:S01]  /*7630*/  S2UR UR5, SR_CgaCtaId ;  /* 0x00000000000579c3 */ /* 0x000ee20000008800 */
[----:B------:R-:W-:Y:S01]  /*7640*/  UMOV UR4, 0x400 ;  /* 0x0000040000047882 */ /* 0x000fe20000000000 */
[----:B------:R-:W-:Y:S01]  /*7650*/  IMAD.IADD R10, R17, 0x1, -R10 ;  /* 0x00000001110a7824 */ /* 0x000fe200078e0a0a */
[----:B------:R-:W-:-:S04]  /*7660*/  UIADD3 UR4, UR4, 0x220, URZ ;  /* 0x0000022004047890 */ /* 0x000fc8000fffe03f */
[----:B---3--:R-:W-:-:S06]  /*7670*/  ULEA UR4, UR5, UR4, 0x18 ;  /* 0x0000000405047291 */ /* 0x008fcc000f8ec03f */
[----:B------:R-:W-:-:S04]  /*7680*/  IMAD.U32 R115, RZ, RZ, UR4 ;  /* 0x00000004ff737e24 */ /* 0x000fc8000f8e00ff */
[----:B01----:R-:W-:-:S06]  /*7690*/  IMAD R3, R10, 0x4, R115 ;  /* 0x000000040a037824 */ /* 0x003fcc00078e0273 */
[----:B------:R-:W0:Y:S02]  /*76a0*/  LDS R3, [R3] ;  /* 0x0000000003037984 */ /* 0x000e240000000800 */
[C---:B0----5:R-:W-:Y:S01]  /*76b0*/  FFMA.FTZ R12, R3.reuse, R24, R12 ;  /* 0x00000018030c7223 */ /* 0x061fe2000001000c */
[C---:B------:R-:W-:Y:S01]  /*76c0*/  FFMA.FTZ R13, R3.reuse, R25, R13 ;  /* 0x00000019030d7223 */ /* 0x040fe2000001000d */
[C---:B------:R-:W-:Y:S01]  /*76d0*/  FFMA.FTZ R14, R3.reuse, R26, R14 ;  /* 0x0000001a030e7223 */ /* 0x040fe2000001000e */
[----:B------:R-:W-:-:S07]  /*76e0*/  FFMA.FTZ R15, R3, R27, R15 ;  /* 0x0000001b030f7223 */ /* 0x000fce000001000f */
.L_x_1095:
[----:B------:R-:W-:Y:S05]  /*76f0*/  BSYNC B0 ;  /* 0x0000000000007941 */ /* 0x000fea0003800000 */
.L_x_1094:
[----:B------:R-:W-:Y:S01]  /*7700*/  IADD3 R0, R18, 0xf, RZ ;  /* 0x0000000f12007810 */ /* 0x000fe20007ffe0ff */
[----:B------:R-:W-:Y:S03]  /*7710*/  BAR.SYNC.DEFER_BLOCKING 0x0 ;  /* 0x0000000000007b1d */ /* 0x000fe60000010000 */
[----:B------:R-:W-:-:S03]  /*7720*/  ISETP.GT.U32.OR P0, PT, R0, 0x1e, P3 ;  /* 0x0000001e0000780c */ /* 0x000fc60001f04470 */
[----:B------:R-:W-:Y:S10]  /*7730*/  @P3 BRA `(.L_x_1098) ;  /* 0x0000000000903947 */ /* 0x000ff40003800000 */
[----:B------:R-:W-:Y:S01]  /*7740*/  LOP3.LUT R0, R18, 0xffffffc0, RZ, 0xc0, !PT ;  /* 0xffffffc012007812 */ /* 0x000fe200078ec0ff */
[----:B------:R-:W-:Y:S05]  /*7750*/  WARPSYNC.ALL ;  /* 0x0000000000007948 */ /* 0x000fea0003800000 */
[----:B------:R-:W-:Y:S01]  /*7760*/  ISETP.NE.AND P1, PT, R0, 0x40, PT ;  /* 0x000000400000780c */ /* 0x000fe20003f25270 */
[----:B------:R-:W-:Y:S01]  /*7770*/  IMAD R0, R21, 0x30, R8 ;  /* 0x0000003015007824 */ /* 0x000fe200078e0208 */
[C---:B------:R-:W-:Y:S02]  /*7780*/  ISETP.GT.AND P2, PT, R18.reuse, 0x3f, PT ;  /* 0x0000003f1200780c */ /* 0x040fe40003f44270 */
[----:B-1----:R-:W-:Y:S01]  /*7790*/  LOP3.LUT R2, R18, 0xffffffe0, RZ, 0xc0, !PT ;  /* 0xffffffe012027812 */ /* 0x002fe200078ec0ff */
[----:B------:R-:W-:Y:S01]  /*77a0*/  IMAD R0, R0, 0x4, R115 ;  /* 0x0000000400007824 */ /* 0x000fe200078e0273 */
[----:B------:R-:W-:-:S07]  /*77b0*/  ISETP.GT.AND P3, PT, R18, 0x1f, PT ;  /* 0x0000001f1200780c */ /* 0x000fce0003f64270 */
        /* <DEDUP_REMOVED lines=28> */
.L_x_1098:
[----:B------:R-:W-:Y:S05]  /*7980*/  @P0 EXIT ;  /* 0x000000000000094d */ /* 0x000fea0003800000 */
[----:B------:R-:W3:Y:S02]  /*7990*/  LDC R0, c[0x0][0x308] ;  /* 0x0000c200ff007b82 */ /* 0x000ee40000000800 */
[----:B---3--:R-:W-:-:S13]  /*79a0*/  ISETP.NE.AND P0, PT, R0, 0x2, PT ;  /* 0x000000020000780c */ /* 0x008fda0003f05270 */
[----:B-1----:R-:W1:Y:S01]  /*79b0*/  @P0 LDC.64 R2, c[0x0][0x210] ;  /* 0x00008400ff020b82 */ /* 0x002e620000000a00 */
[----:B0-----:R-:W-:-:S04]  /*79c0*/  @P0 IMAD R5, R9, 0x30, R8 ;  /* 0x0000003009050824 */ /* 0x001fc800078e0208 */
[----:B-1----:R-:W-:-:S05]  /*79d0*/  @P0 IMAD.WIDE R2, R5, 0x4, R2 ;  /* 0x0000000405020825 */ /* 0x002fca00078e0202 */
[----:B------:R0:W-:Y:S01]  /*79e0*/  @P0 STG.E.128 desc[UR36][R2.64], R12 ;  /* 0x0000000c02000986 */ /* 0x0001e2000c101d24 */
[----:B------:R-:W-:Y:S05]  /*79f0*/  @P0 EXIT ;  /* 0x000000000000094d */ /* 0x000fea0003800000 */
[----:B0-----:R-:W0:Y:S01]  /*7a00*/  LDC.64 R2, c[0x0][0x300] ;  /* 0x0000c000ff027b82 */ /* 0x001e220000000a00 */
[----:B------:R-:W-:Y:S01]  /*7a10*/  IMAD R8, R9, 0x30, R8 ;  /* 0x0000003009087824 */ /* 0x000fe200078e0208 */
[----:B------:R-:W-:Y:S01]  /*7a20*/  ULDC.64 UR4, c[0x0][0x210] ;  /* 0x0000840000047ab9 */ /* 0x000fe20000000a00 */
[----:B0-----:R-:W3:Y:S02]  /*7a30*/  LDG.E R2, desc[UR36][R2.64] ;  /* 0x0000002402027981 */ /* 0x001ee4000c1e1900 */
[C---:B---3--:R-:W-:Y:S01]  /*7a40*/  FMUL.FTZ R12, R2.reuse, R12 ;  /* 0x0000000c020c7220 */ /* 0x048fe20000410000 */
[C---:B------:R-:W-:Y:S01]  /*7a50*/  FMUL.FTZ R13, R2.reuse, R13 ;  /* 0x0000000d020d7220 */ /* 0x040fe20000410000 */
[C---:B------:R-:W-:Y:S01]  /*7a60*/  FMUL.FTZ R14, R2.reuse, R14 ;  /* 0x0000000e020e7220 */ /* 0x040fe20000410000 */
[----:B------:R-:W-:-:S03]  /*7a70*/  FMUL.FTZ R15, R2, R15 ;  /* 0x0000000f020f7220 */ /* 0x000fc60000410000 */
[----:B------:R-:W0:Y:S08]  /*7a80*/  F2I.S8.NTZ R12, R12 ;  /* 0x0000000c000c7305 */ /* 0x000e300000202100 */
[----:B------:R-:W1:Y:S01]  /*7a90*/  F2I.S8.NTZ R13, R13 ;  /* 0x0000000d000d7305 */ /* 0x000e620000202100 */
[----:B0-----:R-:W-:-:S07]  /*7aa0*/  PRMT R0, R12, 0x8880, RZ ;  /* 0x000088800c007816 */ /* 0x001fce00000000ff */
[----:B------:R-:W0:Y:S01]  /*7ab0*/  F2I.S8.NTZ R14, R14 ;  /* 0x0000000e000e7305 */ /* 0x000e220000202100 */
[----:B------:R-:W-:Y:S02]  /*7ac0*/  PRMT R0, R0, 0x7710, RZ ;  /* 0x0000771000007816 */ /* 0x000fe400000000ff */
[----:B-1----:R-:W-:-:S05]  /*7ad0*/  PRMT R4, R13, 0x8880, RZ ;  /* 0x000088800d047816 */ /* 0x002fca00000000ff */
[----:B------:R-:W1:Y:S01]  /*7ae0*/  F2I.S8.NTZ R15, R15 ;  /* 0x0000000f000f7305 */ /* 0x000e620000202100 */
[----:B------:R-:W-:Y:S02]  /*7af0*/  LOP3.LUT R3, R0, 0xff, RZ, 0xc0, !PT ;  /* 0x000000ff00037812 */ /* 0x000fe400078ec0ff */
[----:B------:R-:W-:Y:S02]  /*7b00*/  PRMT R2, R4, 0x7710, RZ ;  /* 0x0000771004027816 */ /* 0x000fe400000000ff */
[----:B0-----:R-:W-:Y:S02]  /*7b10*/  PRMT R0, R14, 0x8880, RZ ;  /* 0x000088800e007816 */ /* 0x001fe400000000ff */
[----:B------:R-:W-:Y:S02]  /*7b20*/  PRMT R3, R2, 0x7604, R3 ;  /* 0x0000760402037816 */ /* 0x000fe40000000003 */
[----:B------:R-:W-:Y:S02]  /*7b30*/  PRMT R0, R0, 0x7710, RZ ;  /* 0x0000771000007816 */ /* 0x000fe400000000ff */
[----:B------:R-:W-:-:S02]  /*7b40*/  IADD3 R2, P0, R8, UR4, RZ ;  /* 0x0000000408027c10 */ /* 0x000fc4000ff1e0ff */
[----:B-1----:R-:W-:Y:S02]  /*7b50*/  PRMT R4, R15, 0x8880, RZ ;  /* 0x000088800f047816 */ /* 0x002fe400000000ff */
[----:B------:R-:W-:Y:S02]  /*7b60*/  PRMT R5, R0, 0x7054, R3 ;  /* 0x0000705400057816 */ /* 0x000fe40000000003 */
[----:B------:R-:W-:Y:S02]  /*7b70*/  PRMT R4, R4, 0x7710, RZ ;  /* 0x0000771004047816 */ /* 0x000fe400000000ff */
[----:B------:R-:W-:Y:S02]  /*7b80*/  LEA.HI.X.SX32 R3, R8, UR5, 0x1, P0 ;  /* 0x0000000508037c11 */ /* 0x000fe400080f0eff */
[----:B------:R-:W-:-:S05]  /*7b90*/  PRMT R5, R4, 0x654, R5 ;  /* 0x0000065404057816 */ /* 0x000fca0000000005 */
[----:B------:R-:W-:Y:S01]  /*7ba0*/  STG.E desc[UR36][R2.64], R5 ;  /* 0x0000000502007986 */ /* 0x000fe2000c101924 */
[----:B------:R-:W-:Y:S05]  /*7bb0*/  EXIT ;  /* 0x000000000000794d */ /* 0x000fea0003800000 */
.L_x_998:
[----:B------:R-:W-:Y:S01]  /*7bc0*/  IMAD.MOV.U32 R12, RZ, RZ, 0x10 ;  /* 0x00000010ff0c7424 */ /* 0x000fe200078e00ff */
[----:B------:R-:W-:Y:S01]  /*7bd0*/  MOV R15, 0xffffffff ;  /* 0xffffffff000f7802 */ /* 0x000fe20000000f00 */
[----:B-1----:R-:W-:-:S07]  /*7be0*/  IMAD.MOV.U32 R11, RZ, RZ, 0x1f ;  /* 0x0000001fff0b7424 */ /* 0x002fce00078e00ff */
[----:B--23--:R-:W-:Y:S05]  /*7bf0*/  WARPSYNC.COLLECTIVE R15, `(.L_x_1099) ;  /* 0x000000000f087348 */ /* 0x00cfea0003c00000 */
[----:B------:R0:W1:Y:S02]  /*7c00*/  SHFL.BFLY P6, R14, R13, R12, R11 ;  /* 0x0c00000c0d0e7389 */ /* 0x00006400000c000b */
[----:B0123--:R-:W-:Y:S01]  /*7c10*/  ENDCOLLECTIVE ;  /* 0x000000000000791b */ /* 0x00ffe20003800000 */
.L_x_1099:
[----:B------:R-:W-:Y:S02]  /*7c20*/  IMAD.MOV.U32 R12, RZ, RZ, 0x8 ;  /* 0x00000008ff0c7424 */ /* 0x000fe400078e00ff */
[----:B------:R-:W-:-:S04]  /*7c30*/  FADD.FTZ R0, R13, R14 ;  /* 0x0000000e0d007221 */ /* 0x000fc80000010000 */
[----:B------:R-:W-:-:S07]  /*7c40*/  IMAD.MOV.U32 R13, RZ, RZ, R0 ;  /* 0x000000ffff0d7224 */ /* 0x000fce00078e0000 */
[----:B------:R-:W-:Y:S05]  /*7c50*/  WARPSYNC.COLLECTIVE R15, `(.L_x_1100) ;  /* 0x000000000f087348 */ /* 0x000fea0003c00000 */
[----:B------:R0:W1:Y:S02]  /*7c60*/  SHFL.BFLY P6, R14, R13, R12, R11 ;  /* 0x0c00000c0d0e7389 */ /* 0x00006400000c000b */
[----:B01----:R-:W-:Y:S01]  /*7c70*/  ENDCOLLECTIVE ;  /* 0x000000000000791b */ /* 0x003fe20003800000 */
.L_x_1100:
[----:B------:R-:W-:Y:S01]  /*7c80*/  HFMA2.MMA R12, -RZ, RZ, 0, 2.384185791015625e-07 ;  /* 0x00000004ff0c7435 */ /* 0x000fe200000001ff */
[----:B------:R-:W-:-:S04]  /*7c90*/  FADD.FTZ R2, R0, R14 ;  /* 0x0000000e00027221 */ /* 0x000fc80000010000 */
[----:B------:R-:W-:-:S07]  /*7ca0*/  IMAD.MOV.U32 R13, RZ, RZ, R2 ;  /* 0x000000ffff0d7224 */ /* 0x000fce00078e0002 */
[----:B------:R-:W-:Y:S05]  /*7cb0*/  WARPSYNC.COLLECTIVE R15, `(.L_x_1101) ;  /* 0x000000000f087348 */ /* 0x000fea0003c00000 */
[----:B------:R0:W1:Y:S02]  /*7cc0*/  SHFL.BFLY P6, R14, R13, R12, R11 ;  /* 0x0c00000c0d0e7389 */ /* 0x00006400000c000b */
[----:B01----:R-:W-:Y:S01]  /*7cd0*/  ENDCOLLECTIVE ;  /* 0x000000000000791b */ /* 0x003fe20003800000 */
.L_x_1101:
[----:B------:R-:W-:Y:S02]  /*7ce0*/  IMAD.MOV.U32 R12, RZ, RZ, 0x2 ;  /* 0x00000002ff0c7424 */ /* 0x000fe400078e00ff */
[----:B------:R-:W-:-:S04]  /*7cf0*/  FADD.FTZ R3, R2, R14 ;  /* 0x0000000e02037221 */ /* 0x000fc80000010000 */
[----:B------:R-:W-:-:S07]  /*7d00*/  IMAD.MOV.U32 R13, RZ, RZ, R3 ;  /* 0x000000ffff0d7224 */ /* 0x000fce00078e0003 */
[----:B------:R-:W-:Y:S05]  /*7d10*/  WARPSYNC.COLLECTIVE R15, `(.L_x_1102) ;  /* 0x000000000f087348 */ /* 0x000fea0003c00000 */
[----:B------:R0:W1:Y:S02]  /*7d20*/  SHFL.BFLY P6, R14, R13, R12, R11 ;  /* 0x0c00000c0d0e7389 */ /* 0x00006400000c000b */
[----:B01----:R-:W-:Y:S01]  /*7d30*/  ENDCOLLECTIVE ;  /* 0x000000000000791b */ /* 0x003fe20003800000 */
.L_x_1102:
[----:B------:R-:W-:Y:S01]  /*7d40*/  MOV R12, 0x1 ;  /* 0x00000001000c7802 */ /* 0x000fe20000000f00 */
[----:B------:R-:W-:-:S04]  /*7d50*/  FADD.FTZ R4, R3, R14 ;  /* 0x0000000e03047221 */ /* 0x000fc80000010000 */
[----:B------:R-:W-:-:S07]  /*7d60*/  IMAD.MOV.U32 R13, RZ, RZ, R4 ;  /* 0x000000ffff0d7224 */ /* 0x000fce00078e0004 */
[----:B------:R-:W-:Y:S05]  /*7d70*/  WARPSYNC.COLLECTIVE R15, `(.L_x_1103) ;  /* 0x000000000f087348 */ /* 0x000fea0003c00000 */
[----:B------:R0:W1:Y:S02]  /*7d80*/  SHFL.BFLY P6, R14, R13, R12, R11 ;  /* 0x0c00000c0d0e7389 */ /* 0x00006400000c000b */
[----:B01----:R-:W-:Y:S01]  /*7d90*/  ENDCOLLECTIVE ;  /* 0x000000000000791b */ /* 0x003fe20003800000 */
.L_x_1103:
[----:B------:R-:W-:Y:S05]  /*7da0*/  BRA `(.L_x_1104) ;  /* 0xffffff9800d07947 */ /* 0x000fea000383ffff */
.L_x_1036:
[----:B------:R-:W-:Y:S01]  /*7db0*/  BSSY B1, `(.L_x_1105) ;  /* 0x0000007000017945 */ /* 0x000fe20003800000 */
[----:B------:R-:W-:Y:S02]  /*7dc0*/  IMAD.MOV.U32 R12, RZ, RZ, 0x1 ;  /* 0x00000001ff0c7424 */ /* 0x000fe400078e00ff */
[----:B------:R-:W-:Y:S02]  /*7dd0*/  IMAD.MOV.U32 R11, RZ, RZ, 0x1f ;  /* 0x0000001fff0b7424 */ /* 0x000fe400078e00ff */
[----:B------:R-:W-:-:S07]  /*7de0*/  IMAD.MOV.U32 R15, RZ, RZ, -0x1 ;  /* 0xffffffffff0f7424 */ /* 0x000fce00078e00ff */
[----:B-1-34-:R-:W-:Y:S05]  /*7df0*/  WARPSYNC.COLLECTIVE R15, `(.L_x_1106) ;  /* 0x000000000f087348 */ /* 0x01afea0003c00000 */
[----:B------:R0:W2:Y:S02]  /*7e00*/  SHFL.BFLY P6, R14, R13, R12, R11 ;  /* 0x0c00000c0d0e7389 */ /* 0x0000a400000c000b */
[----:B01234-:R-:W-:Y:S01]  /*7e10*/  ENDCOLLECTIVE ;  /* 0x000000000000791b */ /* 0x01ffe20003800000 */
.L_x_1106:
[----:B------:R-:W-:Y:S05]  /*7e20*/  BSYNC B1 ;  /* 0x0000000000017941 */ /* 0x000fea0003800000 */
.L_x_1105:
[----:B------:R-:W-:Y:S05]  /*7e30*/  BRA `(.L_x_1107) ;  /* 0xffffffc800007947 */ /* 0x000fea000383ffff */
.L_x_1040:
[----:B------:R-:W-:Y:S01]  /*7e40*/  BSSY B0, `(.L_x_1108) ;  /* 0x0000008000007945 */ /* 0x000fe20003800000 */
[----:B0-----:R-:W-:Y:S01]  /*7e50*/  MOV R13, R0 ;  /* 0x00000000000d7202 */ /* 0x001fe20000000f00 */
[----:B------:R-:W-:Y:S02]  /*7e60*/  IMAD.MOV.U32 R12, RZ, RZ, 0x10 ;  /* 0x00000010ff0c7424 */ /* 0x000fe400078e00ff */
[----:B-12---:R-:W-:Y:S02]  /*7e70*/  IMAD.MOV.U32 R11, RZ, RZ, 0x1f ;  /* 0x0000001fff0b7424 */ /* 0x006fe400078e00ff */
[----:B------:R-:W-:-:S07]  /*7e80*/  IMAD.MOV.U32 R15, RZ, RZ, -0x1 ;  /* 0xffffffffff0f7424 */ /* 0x000fce00078e00ff */
[----:B---34-:R-:W-:Y:S05]  /*7e90*/  WARPSYNC.COLLECTIVE R15, `(.L_x_1109) ;  /* 0x000000000f087348 */ /* 0x018fea0003c00000 */
[----:B------:R0:W1:Y:S02]  /*7ea0*/  SHFL.BFLY P6, R14, R13, R12, R11 ;  /* 0x0c00000c0d0e7389 */ /* 0x00006400000c000b */
[----:B01-34-:R-:W-:Y:S01]  /*7eb0*/  ENDCOLLECTIVE ;  /* 0x000000000000791b */ /* 0x01bfe20003800000 */
.L_x_1109:
[----:B------:R-:W-:Y:S05]  /*7ec0*/  BSYNC B0 ;  /* 0x0000000000007941 */ /* 0x000fea0003800000 */
.L_x_1108:
[----:B------:R-:W-:Y:S01]  /*7ed0*/  HFMA2.MMA R12, -RZ, RZ, 0, 4.76837158203125e-07 ;  /* 0x00000008ff0c7435 */ /* 0x000fe200000001ff */
[----:B------:R-:W-:Y:S01]  /*7ee0*/  FMNMX.FTZ R13, R14, R0, !PT ;  /* 0x000000000e0d7209 */ /* 0x000fe20007810000 */
[----:B------:R-:W-:Y:S02]  /*7ef0*/  IMAD.MOV.U32 R11, RZ, RZ, 0x1f ;  /* 0x0000001fff0b7424 */ /* 0x000fe400078e00ff */
[----:B------:R-:W-:-:S07]  /*7f00*/  IMAD.MOV.U32 R15, RZ, RZ, -0x1 ;  /* 0xffffffffff0f7424 */ /* 0x000fce00078e00ff */
[----:B------:R-:W-:Y:S05]  /*7f10*/  WARPSYNC.COLLECTIVE R15, `(.L_x_1110) ;  /* 0x000000000f087348 */ /* 0x000fea0003c00000 */
[----:B------:R0:W1:Y:S02]  /*7f20*/  SHFL.BFLY P6, R14, R13, R12, R11 ;  /* 0x0c00000c0d0e7389 */ /* 0x00006400000c000b */
[----:B01----:R-:W-:Y:S01]  /*7f30*/  ENDCOLLECTIVE ;  /* 0x000000000000791b */ /* 0x003fe20003800000 */
.L_x_1110:
[----:B------:R-:W-:Y:S02]  /*7f40*/  MOV R12, 0x4 ;  /* 0x00000004000c7802 */ /* 0x000fe40000000f00 */
[----:B------:R-:W-:-:S05]  /*7f50*/  FMNMX.FTZ R2, R13, R14, !PT ;  /* 0x0000000e0d027209 */ /* 0x000fca0007810000 */
[----:B------:R-:W-:-:S07]  /*7f60*/  IMAD.MOV.U32 R13, RZ, RZ, R2 ;  /* 0x000000ffff0d7224 */ /* 0x000fce00078e0002 */
[----:B------:R-:W-:Y:S05]  /*7f70*/  WARPSYNC.COLLECTIVE R15, `(.L_x_1111) ;  /* 0x000000000f087348 */ /* 0x000fea0003c00000 */
[----:B------:R0:W1:Y:S02]  /*7f80*/  SHFL.BFLY P6, R14, R13, R12, R11 ;  /* 0x0c00000c0d0e7389 */ /* 0x00006400000c000b */
[----:B01----:R-:W-:Y:S01]  /*7f90*/  ENDCOLLECTIVE ;  /* 0x000000000000791b */ /* 0x003fe20003800000 */
.L_x_1111:
[----:B------:R-:W-:Y:S01]  /*7fa0*/  IMAD.MOV.U32 R12, RZ, RZ, 0x2 ;  /* 0x00000002ff0c7424 */ /* 0x000fe200078e00ff */
[----:B------:R-:W-:-:S05]  /*7fb0*/  FMNMX.FTZ R3, R2, R14, !PT ;  /* 0x0000000e02037209 */ /* 0x000fca0007810000 */
[----:B------:R-:W-:-:S07]  /*7fc0*/  IMAD.MOV.U32 R13, RZ, RZ, R3 ;  /* 0x000000ffff0d7224 */ /* 0x000fce00078e0003 */
[----:B------:R-:W-:Y:S05]  /*7fd0*/  WARPSYNC.COLLECTIVE R15, `(.L_x_1112) ;  /* 0x000000000f087348 */ /* 0x000fea0003c00000 */
[----:B------:R0:W1:Y:S02]  /*7fe0*/  SHFL.BFLY P6, R14, R13, R12, R11 ;  /* 0x0c00000c0d0e7389 */ /* 0x00006400000c000b */
[----:B01----:R-:W-:Y:S01]  /*7ff0*/  ENDCOLLECTIVE ;  /* 0x000000000000791b */ /* 0x003fe20003800000 */
.L_x_1112:
[----:B------:R-:W-:Y:S05]  /*8000*/  BRA `(.L_x_1113) ;  /* 0xffffffc800407947 */ /* 0x000fea000383ffff */
.L_x_1114:
        /* <DEDUP_REMOVED lines=15> */
.L_x_2846:


//--------------------- .text._ZN4mmha33masked_multihead_attention_kernelIfLi48ELi64ELi4ELi16ELi64ELb1ELb1EEEv26Multihead_attention_paramsIT_XT5_EE --------------------------
	.section	.text._ZN4mmha33masked_multihead_attention_kernelIfLi48ELi64ELi4ELi16ELi64ELb1ELb1EEEv26Multihead_attention_paramsIT_XT5_EE,"ax",@progbits
	.align	128
        .global         _ZN4mmha33masked_multihead_attention_kernelIfLi48ELi64ELi4ELi16ELi64ELb1ELb1EEEv26Multihead_attention_paramsIT_XT5_EE
        .type           _ZN4mmha33masked_multihead_attention_kernelIfLi48ELi64ELi4ELi16ELi64ELb1ELb1EEEv26Multihead_attention_paramsIT_XT5_EE,@function
        .size           _ZN4mmha33masked_multihead_attention_kernelIfLi48ELi64ELi4ELi16ELi64ELb1ELb1EEEv26Multihead_attention_paramsIT_XT5_EE,(.L_x_2847 - _ZN4mmha33masked_multihead_attention_kernelIfLi48ELi64ELi4ELi16ELi64ELb1ELb1EEEv26Multihead_attention_paramsIT_XT5_EE)
        .other          _ZN4mmha33masked_multihead_attention_kernelIfLi48ELi64ELi4ELi16ELi64ELb1ELb1EEEv26Multihead_attention_paramsIT_XT5_EE,@"STO_CUDA_ENTRY STV_DEFAULT"
_ZN4mmha33masked_multihead_attention_kernelIfLi48ELi64ELi4ELi16ELi64ELb1ELb1EEEv26Multihead_attention_paramsIT_XT5_EE:
.text._ZN4mmha33masked_multihead_attention_kernelIfLi48ELi64ELi4ELi16ELi64ELb1ELb1EEEv26Multihead_attention_paramsIT_XT5_EE:
        /* <DEDUP_REMOVED lines=12> */
.L_x_1115:
[----:B------:R-:W0:Y:S08]  /*00c0*/  LDC R11, c[0x0][0x280] ;  /* 0x0000a000ff0b7b82 */ /* 0x000e300000000800 */
[----:B------:R-:W1:Y:S08]  /*00d0*/  LDC.64 R8, c[0x0][0x2f0] ;  /* 0x0000bc00ff087b82 */ /* 0x000e700000000a00 */
[----:B------:R-:W2:Y:S01]  /*00e0*/  LDC R25, c[0x0][0x29c] ;  /* 0x0000a700ff197b82 */ /* 0x000ea20000000800 */
[----:B------:R-:W3:Y:S01]  /*00f0*/  S2R R16, SR_TID.X ;  /* 0x0000000000107919 */ /* 0x000ee20000002100 */
[----:B------:R-:W-:Y:S01]  /*0100*/  ULDC UR4, c[0x0][0x288] ;  /* 0x0000a20000047ab9 */ /* 0x000fe20000000800 */
[----:B0-----:R-:W-:-:S04]  /*0110*/  IABS R7, R11 ;  /* 0x0000000b00077213 */ /* 0x001fc80000000000 */
[----:B------:R-:W0:Y:S01]  /*0120*/  I2F.RP R0, R7 ;  /* 0x0000000700007306 */ /* 0x000e220000209400 */
[----:B-1----:R-:W-:Y:S02]  /*0130*/  ISETP.NE.U32.AND P0, PT, R8, RZ, PT ;  /* 0x000000ff0800720c */ /* 0x002fe40003f05070 */
[----:B--2---:R-:W-:-:S05]  /*0140*/  ISETP.NE.AND P2, PT, R25, RZ, PT ;  /* 0x000000ff1900720c */ /* 0x004fca0003f45270 */
[----:B0-----:R-:W0:Y:S01]  /*0150*/  MUFU.RCP R0, R0 ;  /* 0x0000000000007308 */ /* 0x001e220000001000 */
[----:B------:R-:W-:Y:S01]  /*0160*/  ISETP.NE.AND.EX P3, PT, R9, RZ, !P2, P0 ;  /* 0x000000ff0900720c */ /* 0x000fe20005765300 */
[----:B------:R-:W1:Y:S01]  /*0170*/  S2R R41, SR_CTAID.X ;  /* 0x0000000000297919 */ /* 0x000e620000002500 */
[----:B------:R-:W-:Y:S02]  /*0180*/  BSSY B0, `(.L_x_1116) ;  /* 0x000003c000007945 */ /* 0x000fe40003800000 */
[----:B------:R-:W-:-:S09]  /*0190*/  P2R R24, PR, RZ, 0x8 ;  /* 0x00000008ff187803 */ /* 0x000fd20000000000 */
[----:B------:R-:W2:Y:S01]  /*01a0*/  @P3 LDC.64 R8, c[0x0][0x2f0] ;  /* 0x0000bc00ff083b82 */ /* 0x000ea20000000a00 */
[----:B0-----:R-:W-:-:S04]  /*01b0*/  VIADD R2, R0, 0xffffffe ;  /* 0x0ffffffe00027836 */ /* 0x001fc80000000000 */
[----:B------:R0:W4:Y:S02]  /*01c0*/  F2I.FTZ.U32.TRUNC.NTZ R3, R2 ;  /* 0x0000000200037305 */ /* 0x000124000021f000 */
[----:B0-----:R-:W-:Y:S02]  /*01d0*/  IMAD.MOV.U32 R2, RZ, RZ, RZ ;  /* 0x000000ffff027224 */ /* 0x001fe400078e00ff */
[----:B----4-:R-:W-:-:S04]  /*01e0*/  IMAD.MOV R4, RZ, RZ, -R3 ;  /* 0x000000ffff047224 */ /* 0x010fc800078e0a03 */
[----:B------:R-:W-:Y:S01]  /*01f0*/  IMAD R5, R4, R7, RZ ;  /* 0x0000000704057224 */ /* 0x000fe200078e02ff */
[----:B------:R-:W-:-:S03]  /*0200*/  IABS R4, R22 ;  /* 0x0000001600047213 */ /* 0x000fc60000000000 */
[----:B------:R-:W-:Y:S01]  /*0210*/  IMAD.HI.U32 R3, R3, R5, R2 ;  /* 0x0000000503037227 */ /* 0x000fe200078e0002 */
[----:B------:R-:W-:-:S05]  /*0220*/  P2R R2, PR, RZ, 0x4 ;  /* 0x00000004ff027803 */ /* 0x000fca0000000000 */
[----:B------:R-:W-:-:S04]  /*0230*/  IMAD.HI.U32 R36, R3, R4, RZ ;  /* 0x0000000403247227 */ /* 0x000fc800078e00ff */
[----:B------:R-:W-:-:S04]  /*0240*/  IMAD.MOV R0, RZ, RZ, -R36 ;  /* 0x000000ffff007224 */ /* 0x000fc800078e0a24 */
[C---:B------:R-:W-:Y:S02]  /*0250*/  IMAD R0, R7.reuse, R0, R4 ;  /* 0x0000000007007224 */ /* 0x040fe400078e0204 */
[----:B------:R-:W0:Y:S03]  /*0260*/  LDC.64 R4, c[0x0][0x328] ;  /* 0x0000ca00ff047b82 */ /* 0x000e260000000a00 */
[----:B------:R-:W-:-:S13]  /*0270*/  ISETP.GT.U32.AND P1, PT, R7, R0, PT ;  /* 0x000000000700720c */ /* 0x000fda0003f24070 */
[----:B------:R-:W-:Y:S02]  /*0280*/  @!P1 IMAD.IADD R0, R0, 0x1, -R7 ;  /* 0x0000000100009824 */ /* 0x000fe400078e0a07 */
[----:B------:R-:W-:Y:S01]  /*0290*/  @!P1 VIADD R36, R36, 0x1 ;  /* 0x0000000124249836 */ /* 0x000fe20000000000 */
[----:B------:R-:W-:Y:S02]  /*02a0*/  ISETP.NE.AND P1, PT, R11, RZ, PT ;  /* 0x000000ff0b00720c */ /* 0x000fe40003f25270 */
[----:B------:R-:W-:Y:S02]  /*02b0*/  ISETP.GE.U32.AND P0, PT, R0, R7, PT ;  /* 0x000000070000720c */ /* 0x000fe40003f06070 */
[C---:B------:R-:W-:Y:S01]  /*02c0*/  LOP3.LUT R0, R22.reuse, R11, RZ, 0x3c, !PT ;  /* 0x0000000b16007212 */ /* 0x040fe200078e3cff */
[----:B0-----:R-:W-:Y:S01]  /*02d0*/  IMAD.WIDE R4, R22, 0x4, R4 ;  /* 0x0000000416047825 */ /* 0x001fe200078e0204 */
[----:B------:R-:W0:Y:S02]  /*02e0*/  LDC.64 R6, c[0x0][0x2a8] ;  /* 0x0000aa00ff067b82 */ /* 0x000e240000000a00 */
[----:B------:R-:W-:-:S03]  /*02f0*/  ISETP.GE.AND P2, PT, R0, RZ, PT ;  /* 0x000000ff0000720c */ /* 0x000fc60003f46270 */
[----:B------:R-:W4:Y:S03]  /*0300*/  LDG.E R4, desc[UR36][R4.64] ;  /* 0x0000002404047981 */ /* 0x000f26000c1e1900 */
[----:B------:R-:W0:Y:S01]  /*0310*/  LDC R0, c[0x0][0x278] ;  /* 0x00009e00ff007b82 */ /* 0x000e220000000800 */
[----:B------:R-:W-:Y:S02]  /*0320*/  @P0 IADD3 R36, R36, 0x1, RZ ;  /* 0x0000000124240810 */ /* 0x000fe40007ffe0ff */
[----:B---3--:R-:W-:-:S04]  /*0330*/  ISETP.GT.AND P4, PT, R16, 0x17, PT ;  /* 0x000000171000780c */ /* 0x008fc80003f84270 */
[----:B------:R-:W-:Y:S01]  /*0340*/  @!P2 IMAD.MOV R36, RZ, RZ, -R36 ;  /* 0x000000ffff24a224 */ /* 0x000fe200078e0a24 */
[----:B------:R-:W-:Y:S01]  /*0350*/  @!P1 LOP3.LUT R36, RZ, R11, RZ, 0x33, !PT ;  /* 0x0000000bff249212 */ /* 0x000fe200078e33ff */
[----:B------:R-:W-:Y:S02]  /*0360*/  IMAD.MOV.U32 R2, RZ, RZ, RZ ;  /* 0x000000ffff027224 */ /* 0x000fe400078e00ff */
[----:B-1----:R-:W-:Y:S02]  /*0370*/  IMAD R17, R22, UR4, R41 ;  /* 0x0000000416117c24 */ /* 0x002fe4000f8e0229 */
[----:B--2---:R-:W-:-:S04]  /*0380*/  @P3 IMAD.WIDE R8, R36, 0x4, R8 ;  /* 0x0000000424083825 */ /* 0x004fc800078e0208 */
[----:B------:R-:W-:Y:S01]  /*0390*/  IMAD R3, R41, 0x30, RZ ;  /* 0x0000003029037824 */ /* 0x000fe200078e02ff */
[----:B------:R1:W5:Y:S01]  /*03a0*/  @P3 LDG.E R2, desc[UR36][R8.64] ;  /* 0x0000002408023981 */ /* 0x000362000c1e1900 */
[----:B------:R-:W-:Y:S01]  /*03b0*/  IMAD R39, R17, 0x30, RZ ;  /* 0x0000003011277824 */ /* 0x000fe200078e02ff */
[----:B0-----:R-:W-:Y:S01]  /*03c0*/  ISETP.NE.AND P0, PT, R0, RZ, PT ;  /* 0x000000ff0000720c */ /* 0x001fe20003f05270 */
[----:B-1----:R-:W-:Y:S01]  /*03d0*/  IMAD R8, R22, R0, R3 ;  /* 0x0000000016087224 */ /* 0x002fe200078e0203 */
[----:B------:R-:W-:Y:S01]  /*03e0*/  P2R R0, PR, RZ, 0x10 ;  /* 0x00000010ff007803 */ /* 0x000fe20000000000 */
[----:B------:R-:W-:-:S03]  /*03f0*/  IMAD.SHL.U32 R0, R16, 0x2, RZ ;  /* 0x0000000210007824 */ /* 0x000fc600078e00ff */
[----:B------:R-:W-:Y:S02]  /*0400*/  SEL R9, R39, R8, !P0 ;  /* 0x0000000827097207 */ /* 0x000fe40004000000 */
[----:B----4-:R-:W-:Y:S02]  /*0410*/  R2UR UR38, R4 ;  /* 0x00000000042672ca */ /* 0x010fe400000e0000 */
[----:B------:R-:W-:Y:S01]  /*0420*/  CS2R R4, SRZ ;  /* 0x0000000000047805 */ /* 0x000fe2000001ff00 */
[----:B------:R-:W-:-:S12]  /*0430*/  @P4 BRA `(.L_x_1117) ;  /* 0x0000000000404947 */ /* 0x000fd80003800000 */
        /* <DEDUP_REMOVED lines=16> */
.L_x_1117:
[----:B------:R-:W-:Y:S05]  /*0540*/  BSYNC B0 ;  /* 0x0000000000007941 */ /* 0x000fea0003800000 */
.L_x_1116:
[-C--:B------:R-:W-:Y:S01]  /*0550*/  LEA.HI R10, R16, R16.reuse, RZ, 0x1 ;  /* 0x00000010100a7211 */ /* 0x080fe200078f08ff */
[----:B------:R-:W-:Y:S01]  /*0560*/  ULDC.64 UR6, c[0x0][0x220] ;  /* 0x0000880000067ab9 */ /* 0x000fe20000000a00 */
[----:B------:R-:W0:Y:S01]  /*0570*/  LDC R23, c[0x0][0x284] ;  /* 0x0000a100ff177b82 */ /* 0x000e220000000800 */
[----:B------:R-:W-:Y:S01]  /*0580*/  ISETP.EQ.U32.AND P0, PT, RZ, UR6, PT ;  /* 0x00000006ff007c0c */ /* 0x000fe2000bf02070 */
[----:B------:R-:W-:Y:S01]  /*0590*/  UIADD3 UR39, UR38, -0x1, URZ ;  /* 0xffffffff26277890 */ /* 0x000fe2000fffe03f */
[C---:B------:R-:W-:Y:S01]  /*05a0*/  LOP3.LUT R11, R10.reuse, 0x7ffffffe, RZ, 0xc0, !PT ;  /* 0x7ffffffe0a0b7812 */ /* 0x040fe200078ec0ff */
[----:B------:R-:W-:Y:S01]  /*05b0*/  IMAD.SHL.U32 R10, R10, 0x2, RZ ;  /* 0x000000020a0a7824 */ /* 0x000fe200078e00ff */
[----:B------:R-:W-:Y:S02]  /*05c0*/  ISETP.EQ.OR.EX P0, PT, RZ, UR7, P4, P0 ;  /* 0x00000007ff007c0c */ /* 0x000fe4000a702700 */
[----:B------:R-:W-:Y:S02]  /*05d0*/  CS2R R30, SRZ ;  /* 0x00000000001e7805 */ /* 0x000fe4000001ff00 */
[----:B------:R-:W-:Y:S01]  /*05e0*/  ISETP.LT.AND P1, PT, R16, 0x20, P3 ;  /* 0x000000201000780c */ /* 0x000fe20001f21270 */
[----:B------:R-:W1:Y:S01]  /*05f0*/  @!P4 LDC.64 R8, c[0x0][0x248] ;  /* 0x00009200ff08cb82 */ /* 0x000e620000000a00 */
[----:B------:R-:W-:-:S02]  /*0600*/  IADD3 R11, -R11, R16, RZ ;  /* 0x000000100b0b7210 */ /* 0x000fc40007ffe1ff */
[----:B------:R-:W-:Y:S02]  /*0610*/  LOP3.LUT R10, R10, 0xfffffffc, RZ, 0xc0, !PT ;  /* 0xfffffffc0a0a7812 */ /* 0x000fe400078ec0ff */
[----:B------:R-:W-:Y:S01]  /*0620*/  ISETP.NE.U32.AND P2, PT, R6, RZ, PT ;  /* 0x000000ff0600720c */ /* 0x000fe20003f45070 */
[----:B------:R-:W-:Y:S02]  /*0630*/  IMAD.SHL.U32 R26, R11, 0x2, RZ ;  /* 0x000000020b1a7824 */ /* 0x000fe400078e00ff */
[----:B------:R-:W-:Y:S01]  /*0640*/  IMAD.U32 R11, RZ, RZ, UR39 ;  /* 0x00000027ff0b7e24 */ /* 0x000fe2000f8e00ff */
[----:B------:R-:W-:Y:S01]  /*0650*/  ISETP.NE.AND.EX P2, PT, R7, RZ, PT, P2 ;  /* 0x000000ff0700720c */ /* 0x000fe20003f45320 */
[----:B------:R-:W-:Y:S02]  /*0660*/  IMAD.IADD R27, R39, 0x1, R10 ;  /* 0x00000001271b7824 */ /* 0x000fe400078e020a */
[----:B------:R-:W-:Y:S01]  /*0670*/  @!P4 IMAD R12, R11, 0x4, R26 ;  /* 0x000000040b0cc824 */ /* 0x000fe200078e021a */
[----:B------:R-:W2:Y:S03]  /*0680*/  @P1 LDC.64 R14, c[0x0][0x2e0] ;  /* 0x0000b800ff0e1b82 */ /* 0x000ea60000000a00 */
[----:B0-----:R-:W-:-:S05]  /*0690*/  @!P4 IMAD R13, R27, R23, R12 ;  /* 0x000000171b0dc224 */ /* 0x001fca00078e020c */
[----:B------:R-:W0:Y:S01]  /*06a0*/  @!P0 LDC.64 R10, c[0x0][0x220] ;  /* 0x00008800ff0a8b82 */ /* 0x000e220000000a00 */
[----:B------:R-:W-:Y:S01]  /*06b0*/  @P2 LEA R12, P3, R22, R6, 0x2 ;  /* 0x00000006160c2211 */ /* 0x000fe200078610ff */
[----:B-1----:R-:W-:Y:S01]  /*06c0*/  @!P4 IMAD.WIDE R8, R13, 0x4, R8 ;  /* 0x000000040d08c825 */ /* 0x002fe200078e0208 */
[----:B------:R-:W-:-:S04]  /*06d0*/  SHF.R.S32.HI R13, RZ, 0x1f, R22 ;  /* 0x0000001fff0d7819 */ /* 0x000fc80000011416 */
[----:B------:R-:W-:Y:S01]  /*06e0*/  @P2 LEA.HI.X R13, R22, R7, R13, 0x2, P3 ;  /* 0x00000007160d2211 */ /* 0x000fe200018f140d */
[----:B-----5:R-:W-:Y:S01]  /*06f0*/  @P1 IMAD R7, R2, UR4, R41 ;  /* 0x0000000402071c24 */ /* 0x020fe2000f8e0229 */
[----:B------:R-:W5:Y:S01]  /*0700*/  @!P4 LDG.E.64 R30, desc[UR36][R8.64] ;  /* 0x00000024081ec981 */ /* 0x000f62000c1e1b00 */
[--C-:B------:R-:W-:Y:S01]  /*0710*/  IMAD.IADD R21, R3, 0x1, R0.reuse ;  /* 0x0000000103157824 */ /* 0x100fe200078e0200 */
[----:B------:R-:W-:Y:S01]  /*0720*/  HFMA2.MMA R18, -RZ, RZ, 0, 0 ;  /* 0x00000000ff127435 */ /* 0x000fe200000001ff */
[----:B------:R-:W-:Y:S01]  /*0730*/  @P1 IMAD R3, R7, 0x30, R0 ;  /* 0x0000003007031824 */ /* 0x000fe200078e0200 */
[----:B------:R-:W-:Y:S02]  /*0740*/  IABS R19, UR39 ;  /* 0x0000002700137c13 */ /* 0x000fe40008000000 */
[----:B------:R-:W-:-:S06]  /*0750*/  CS2R R32, SRZ ;  /* 0x0000000000207805 */ /* 0x000fcc000001ff00 */
[----:B------:R-:W5:Y:S01]  /*0760*/  @P2 LDG.E R18, desc[UR36][R12.64] ;  /* 0x000000240c122981 */ /* 0x000f62000c1e1900 */
[----:B0-----:R-:W-:-:S04]  /*0770*/  @!P0 IMAD.WIDE R6, R21, 0x4, R10 ;  /* 0x0000000415068825 */ /* 0x001fc800078e020a */
[----:B--2---:R-:W-:Y:S01]  /*0780*/  @P1 IMAD.WIDE R10, R3, 0x4, R14 ;  /* 0x00000004030a1825 */ /* 0x004fe200078e020e */
[----:B------:R0:W5:Y:S05]  /*0790*/  @!P0 LDG.E.64 R32, desc[UR36][R6.64] ;  /* 0x0000002406208981 */ /* 0x00016a000c1e1b00 */
[----:B------:R-:W5:Y:S01]  /*07a0*/  @P1 LDG.E.64 R10, desc[UR36][R10.64] ;  /* 0x000000240a0a1981 */ /* 0x000f62000c1e1b00 */
[----:B------:R-:W-:-:S04]  /*07b0*/  IABS R14, R23 ;  /* 0x00000017000e7213 */ /* 0x000fc80000000000 */
[----:B------:R-:W1:Y:S01]  /*07c0*/  I2F.RP R3, R14 ;  /* 0x0000000e00037306 */ /* 0x000e620000209400 */
[----:B0-----:R-:W0:Y:S07]  /*07d0*/  LDC R7, c[0x0][0x290] ;  /* 0x0000a400ff077b82 */ /* 0x001e2e0000000800 */
[----:B-1----:R-:W1:Y:S02]  /*07e0*/  MUFU.RCP R3, R3 ;  /* 0x0000000300037308 */ /* 0x002e640000001000 */
[----:B-1----:R-:W-:-:S06]  /*07f0*/  VIADD R8, R3, 0xffffffe ;  /* 0x0ffffffe03087836 */ /* 0x002fcc0000000000 */
        /* <DEDUP_REMOVED lines=8> */
[----:B------:R-:W-:Y:S02]  /*0880*/  ISETP.GT.U32.AND P0, PT, R14, R19, PT ;  /* 0x000000130e00720c */ /* 0x000fe40003f04070 */
[----:B------:R-:W-:-:S11]  /*0890*/  ISETP.NE.AND P5, PT, R25, RZ, PT ;  /* 0x000000ff1900720c */ /* 0x000fd60003fa5270 */
[----:B------:R-:W-:-:S05]  /*08a0*/  @!P0 IMAD.IADD R19, R19, 0x1, -R14 ;  /* 0x0000000113138824 */ /* 0x000fca00078e0a0e */
[----:B------:R-:W-:Y:S02]  /*08b0*/  ISETP.GT.U32.AND P0, PT, R14, R19, PT ;  /* 0x000000130e00720c */ /* 0x000fe40003f04070 */
[----:B------:R-:W-:Y:S02]  /*08c0*/  ISETP.LE.AND P2, PT, RZ, UR39, PT ;  /* 0x00000027ff007c0c */ /* 0x000fe4000bf43270 */
[----:B------:R-:W-:Y:S02]  /*08d0*/  CS2R R28, SRZ ;  /* 0x00000000001c7805 */ /* 0x000fe4000001ff00 */
[----:B------:R-:W-:-:S07]  /*08e0*/  P2R R3, PR, RZ, 0x20 ;  /* 0x00000020ff037803 */ /* 0x000fce0000000000 */
[----:B------:R-:W-:-:S05]  /*08f0*/  @!P0 IADD3 R19, R19, -R14, RZ ;  /* 0x8000000e13138210 */ /* 0x000fca0007ffe0ff */
[----:B------:R-:W-:Y:S01]  /*0900*/  @!P2 IMAD.MOV R19, RZ, RZ, -R19 ;  /* 0x000000ffff13a224 */ /* 0x000fe200078e0a13 */
[----:B------:R-:W-:Y:S01]  /*0910*/  ISETP.NE.AND P2, PT, R23, RZ, PT ;  /* 0x000000ff1700720c */ /* 0x000fe20003f45270 */
[----:B0-----:R-:W-:-:S12]  /*0920*/  @P5 BRA `(.L_x_1118) ;  /* 0x0000000000285947 */ /* 0x001fd80003800000 */
        /* <DEDUP_REMOVED lines=9> */
.L_x_1119:
[----:B------:R-:W-:Y:S05]  /*09c0*/  BSYNC B0 ;  /* 0x0000000000007941 */ /* 0x000fea0003800000 */
.L_x_1118:
[----:B------:R-:W-:Y:S01]  /*09d0*/  ISETP.NE.AND P0, PT, R25, RZ, PT ;  /* 0x000000ff1900720c */ /* 0x000fe20003f05270 */
[----:B------:R-:W-:Y:S01]  /*09e0*/  ULDC.U8 UR5, c[0x0][0x294] ;  /* 0x0000a50000057ab9 */ /* 0x000fe20000000000 */
[-C--:B------:R-:W-:Y:S01]  /*09f0*/  @!P2 LOP3.LUT R19, RZ, R23.reuse, RZ, 0x33, !PT ;  /* 0x00000017ff13a212 */ /* 0x080fe200078e33ff */
[----:B------:R-:W-:Y:S01]  /*0a00*/  IMAD R22, R22, R23, RZ ;  /* 0x0000001716167224 */ /* 0x000fe200078e02ff */
[----:B------:R-:W-:Y:S01]  /*0a10*/  ISETP.GT.AND P2, PT, R7, RZ, PT ;  /* 0x000000ff0700720c */ /* 0x000fe20003f44270 */
[----:B-----5:R-:W-:Y:S01]  /*0a20*/  FADD.FTZ R32, R32, R4 ;  /* 0x0000000420207221 */ /* 0x020fe20000010000 */
[----:B------:R-:W-:Y:S01]  /*0a30*/  FADD.FTZ R33, R33, R5 ;  /* 0x0000000521217221 */ /* 0x000fe20000010000 */
[----:B------:R-:W-:Y:S01]  /*0a40*/  IMAD R36, R36, UR4, RZ ;  /* 0x0000000424247c24 */ /* 0x000fe2000f8e02ff */
[----:B------:R-:W-:-:S05]  /*0a50*/  SHF.R.S32.HI R23, RZ, 0x1f, R22 ;  /* 0x0000001fff177819 */ /* 0x000fca0000011416 */
[----:B------:R-:W-:Y:S01]  /*0a60*/  @!P0 FADD.FTZ R30, R28, R30 ;  /* 0x0000001e1c1e8221 */ /* 0x000fe20000010000 */
[----:B------:R-:W-:Y:S01]  /*0a70*/  @!P0 FADD.FTZ R31, R29, R31 ;  /* 0x0000001f1d1f8221 */ /* 0x000fe20000010000 */
[----:B------:R-:W-:Y:S02]  /*0a80*/  ISETP.GE.AND P0, PT, R16, 0x20, PT ;  /* 0x000000201000780c */ /* 0x000fe40003f06270 */
[----:B------:R-:W-:Y:S01]  /*0a90*/  @P1 FMUL.FTZ R30, R30, R10 ;  /* 0x0000000a1e1e1220 */ /* 0x000fe20000410000 */
[----:B------:R-:W-:Y:S01]  /*0aa0*/  @P1 FMUL.FTZ R31, R31, R11 ;  /* 0x0000000b1f1f1220 */ /* 0x000fe20000410000 */
[----:B------:R-:W-:-:S13]  /*0ab0*/  ISETP.NE.AND P1, PT, RZ, UR5, PT ;  /* 0x00000005ff007c0c */ /* 0x000fda000bf25270 */
        /* <DEDUP_REMOVED lines=13> */
[----:B0-----:R-:W-:Y:S02]  /*0b90*/  IMAD.MOV.U32 R4, RZ, RZ, RZ ;  /* 0x000000ffff047224 */ /* 0x001fe400078e00ff */
[----:B-1----:R-:W-:-:S04]  /*0ba0*/  IMAD.MOV R9, RZ, RZ, -R5 ;  /* 0x000000ffff097224 */ /* 0x002fc800078e0a05 */
[----:B------:R-:W-:-:S04]  /*0bb0*/  IMAD R9, R9, R6, RZ ;  /* 0x0000000609097224 */ /* 0x000fc800078e02ff */
[----:B------:R-:W-:-:S06]  /*0bc0*/  IMAD.HI.U32 R5, R5, R9, R4 ;  /* 0x0000000905057227 */ /* 0x000fcc00078e0004 */
[----:B------:R-:W-:-:S04]  /*0bd0*/  IMAD.HI.U32 R5, R5, R8, RZ ;  /* 0x0000000805057227 */ /* 0x000fc800078e00ff */
[----:B------:R-:W-:-:S05]  /*0be0*/  IMAD R3, R5, R3, R8 ;  /* 0x0000000305037224 */ /* 0x000fca00078e0208 */
[----:B------:R-:W-:-:S13]  /*0bf0*/  ISETP.GT.U32.AND P1, PT, R6, R3, PT ;  /* 0x000000030600720c */ /* 0x000fda0003f24070 */
[----:B------:R-:W-:Y:S01]  /*0c00*/  @!P1 IADD3 R3, R3, -R6, RZ ;  /* 0x8000000603039210 */ /* 0x000fe20007ffe0ff */
[----:B------:R-:W-:-:S03]  /*0c10*/  @!P1 VIADD R5, R5, 0x1 ;  /* 0x0000000105059836 */ /* 0x000fc60000000000 */
[----:B------:R-:W-:Y:S02]  /*0c20*/  ISETP.GE.U32.AND P2, PT, R3, R6, PT ;  /* 0x000000060300720c */ /* 0x000fe40003f46070 */
[----:B------:R-:W-:-:S04]  /*0c30*/  LOP3.LUT R3, R0, R35, RZ, 0x3c, !PT ;  /* 0x0000002300037212 */ /* 0x000fc800078e3cff */
[----:B------:R-:W-:Y:S02]  /*0c40*/  ISETP.GE.AND P1, PT, R3, RZ, PT ;  /* 0x000000ff0300720c */ /* 0x000fe40003f26270 */
[----:B------:R-:W-:-:S05]  /*0c50*/  LOP3.LUT R3, R35, 0x1, RZ, 0xc0, !PT ;  /* 0x0000000123037812 */ /* 0x000fca00078ec0ff */
[----:B------:R-:W-:Y:S01]  /*0c60*/  @P2 VIADD R5, R5, 0x1 ;  /* 0x0000000105052836 */ /* 0x000fe20000000000 */
[----:B------:R-:W-:-:S03]  /*0c70*/  ISETP.NE.AND P2, PT, R35, RZ, PT ;  /* 0x000000ff2300720c */ /* 0x000fc60003f45270 */
[----:B------:R-:W-:-:S04]  /*0c80*/  IMAD.MOV.U32 R34, RZ, RZ, R5 ;  /* 0x000000ffff227224 */ /* 0x000fc800078e0005 */
[----:B------:R-:W-:Y:S01]  /*0c90*/  @!P1 IMAD.MOV R34, RZ, RZ, -R34 ;  /* 0x000000ffff229224 */ /* 0x000fe200078e0a22 */
[----:B------:R-:W-:Y:S02]  /*0ca0*/  ISETP.LT.AND P1, PT, R0, R7, !P0 ;  /* 0x000000070000720c */ /* 0x000fe40004721270 */
[----:B------:R-:W-:Y:S02]  /*0cb0*/  ISETP.NE.U32.AND P0, PT, R3, 0x1, PT ;  /* 0x000000010300780c */ /* 0x000fe40003f05070 */
[----:B------:R-:W-:Y:S02]  /*0cc0*/  P2R R38, PR, RZ, 0x2 ;  /* 0x00000002ff267803 */ /* 0x000fe40000000000 */
        /* <DEDUP_REMOVED lines=12> */
[----:B------:R-:W-:Y:S02]  /*0d90*/  IMAD.U32 R6, RZ, RZ, UR4 ;  /* 0x00000004ff067e24 */ /* 0x000fe4000f8e00ff */
[----:B------:R-:W-:-:S02]  /*0da0*/  IMAD.U32 R7, RZ, RZ, UR5 ;  /* 0x00000005ff077e24 */ /* 0x000fc4000f8e00ff */
[----:B------:R-:W-:Y:S02]  /*0db0*/  IMAD.U32 R10, RZ, RZ, UR6 ;  /* 0x00000006ff0a7e24 */ /* 0x000fe4000f8e00ff */
[----:B------:R-:W-:Y:S02]  /*0dc0*/  IMAD.U32 R11, RZ, RZ, UR7 ;  /* 0x00000007ff0b7e24 */ /* 0x000fe4000f8e00ff */
[----:B------:R-:W-:Y:S02]  /*0dd0*/  IMAD.MOV.U32 R12, RZ, RZ, 0x1 ;  /* 0x00000001ff0c7424 */ /* 0x000fe400078e00ff */
[----:B0-----:R-:W-:-:S07]  /*0de0*/  IMAD.MOV.U32 R13, RZ, RZ, RZ ;  /* 0x000000ffff0d7224 */ /* 0x001fce00078e00ff */
[----:B------:R-:W-:-:S07]  /*0df0*/  LEPC R20, `(.L_x_1122) ;  /* 0x000000001014794e */ /* 0x000fce0000000000 */
[----:B-1----:R-:W-:Y:S05]  /*0e00*/  CALL.ABS.NOINC R14 ;  /* 0x000000000e007343 */ /* 0x002fea0003c00000 */
.L_x_1122:
        /* <DEDUP_REMOVED lines=13> */
.L_x_1123:
        /* <DEDUP_REMOVED lines=38> */
.L_x_1127:
[C---:B------:R-:W-:Y:S01]  /*1140*/  IMAD R13, R7.reuse, 0x4, R11 ;  /* 0x00000004070d7824 */ /* 0x040fe200078e020b */
[----:B------:R-:W-:Y:S01]  /*1150*/  BSSY B2, `(.L_x_1129) ;  /* 0x000001c000027945 */ /* 0x000fe20003800000 */
[----:B------:R-:W-:Y:S02]  /*1160*/  IMAD R14, R7, 0x4, R12 ;  /* 0x00000004070e7824 */ /* 0x000fe400078e020c */
[----:B------:R-:W-:Y:S01]  /*1170*/  IMAD.SHL.U32 R0, R0, 0x2, RZ ;  /* 0x0000000200007824 */ /* 0x000fe200078e00ff */
[----:B------:R3:W4:Y:S04]  /*1180*/  LDS R30, [R13] ;  /* 0x000000000d1e7984 */ /* 0x0007280000000800 */
[----:B------:R3:W0:Y:S01]  /*1190*/  LDS R31, [R14] ;  /* 0x000000000e1f7984 */ /* 0x0006220000000800 */
[----:B------:R-:W-:-:S13]  /*11a0*/  ISETP.GE.AND P0, PT, R0, R7, PT ;  /* 0x000000070000720c */ /* 0x000fda0003f06270 */
        /* <DEDUP_REMOVED lines=12> */
[----:B------:R-:W2:Y:S08]  /*1270*/  MUFU.SIN R4, R8 ;  /* 0x0000000800047308 */ /* 0x000eb00000000400 */
[----:B------:R-:W3:Y:S01]  /*1280*/  MUFU.COS R0, R8 ;  /* 0x0000000800007308 */ /* 0x000ee20000000000 */
[-C--:B--2---:R-:W-:Y:S01]  /*1290*/  FMUL.FTZ R5, R33, R4.reuse ;  /* 0x0000000421057220 */ /* 0x084fe20000410000 */
[-C--:B0-----:R-:W-:Y:S01]  /*12a0*/  FMUL.FTZ R7, R31, R4.reuse ;  /* 0x000000041f077220 */ /* 0x081fe20000410000 */
[-C--:B-1----:R-:W-:Y:S01]  /*12b0*/  FMUL.FTZ R6, R32, R4.reuse ;  /* 0x0000000420067220 */ /* 0x082fe20000410000 */
[----:B----4-:R-:W-:Y:S01]  /*12c0*/  FMUL.FTZ R4, R30, R4 ;  /* 0x000000041e047220 */ /* 0x010fe20000410000 */
[-C--:B---3--:R-:W-:Y:S01]  /*12d0*/  FFMA.FTZ R32, R32, R0.reuse, -R5 ;  /* 0x0000000020207223 */ /* 0x088fe20000010805 */
[-C--:B------:R-:W-:Y:S01]  /*12e0*/  FFMA.FTZ R30, R30, R0.reuse, -R7 ;  /* 0x000000001e1e7223 */ /* 0x080fe20000010807 */
[-C--:B------:R-:W-:Y:S01]  /*12f0*/  FFMA.FTZ R33, R33, R0.reuse, R6 ;  /* 0x0000000021217223 */ /* 0x080fe20000010006 */
[----:B------:R-:W-:-:S07]  /*1300*/  FFMA.FTZ R31, R31, R0, R4 ;  /* 0x000000001f1f7223 */ /* 0x000fce0000010004 */
.L_x_1130:
[----:B------:R-:W-:Y:S05]  /*1310*/  BSYNC B2 ;  /* 0x0000000000027941 */ /* 0x000fea0003800000 */
.L_x_1129:
[----:B----4-:R3:W-:Y:S04]  /*1320*/  STS [R13], R30 ;  /* 0x0000001e0d007388 */ /* 0x0107e80000000800 */
[----:B0-----:R3:W-:Y:S02]  /*1330*/  STS [R14], R31 ;  /* 0x0000001f0e007388 */ /* 0x0017e40000000800 */
.L_x_1128:
[----:B------:R-:W-:Y:S05]  /*1340*/  BSYNC B1 ;  /* 0x0000000000017941 */ /* 0x000fea0003800000 */
.L_x_1126:
[----:B-1----:R1:W-:Y:S04]  /*1350*/  STS [R11], R32 ;  /* 0x000000200b007388 */ /* 0x0023e80000000800 */
[----:B--2---:R1:W-:Y:S02]  /*1360*/  STS [R12], R33 ;  /* 0x000000210c007388 */ /* 0x0043e40000000800 */
.L_x_1125:
[----:B------:R-:W-:Y:S05]  /*1370*/  BSYNC B0 ;  /* 0x0000000000007941 */ /* 0x000fea0003800000 */
.L_x_1124:
[----:B------:R-:W-:Y:S06]  /*1380*/  BAR.SYNC.DEFER_BLOCKING 0x0 ;  /* 0x0000000000007b1d */ /* 0x000fec0000010000 */
[----:B------:R-:W-:Y:S04]  /*1390*/  BSSY B0, `(.L_x_1131) ;  /* 0x0000005000007945 */ /* 0x000fe80003800000 */
[----:B------:R-:W-:Y:S05]  /*13a0*/  @!P6 BRA `(.L_x_1132) ;  /* 0x00000000000ce947 */ /* 0x000fea0003800000 */
[----:B------:R-:W-:Y:S01]  /*13b0*/  ISETP.NE.AND P0, PT, R25, RZ, PT ;  /* 0x000000ff1900720c */ /* 0x000fe20003f05270 */
[----:B01----:R2:W4:-:S12]  /*13c0*/  LDS.64 R32, [R9] ;  /* 0x0000000009207984 */ /* 0x0035180000000a00 */
[----:B---3--:R2:W0:Y:S02]  /*13d0*/  @!P0 LDS.64 R30, [R10] ;  /* 0x000000000a1e8984 */ /* 0x0084240000000a00 */
.L_x_1132:
[----:B------:R-:W-:Y:S05]  /*13e0*/  BSYNC B0 ;  /* 0x0000000000007941 */ /* 0x000fea0003800000 */
.L_x_1131:
[----:B------:R-:W-:Y:S06]  /*13f0*/  BAR.SYNC.DEFER_BLOCKING 0x0 ;  /* 0x0000000000007b1d */ /* 0x000fec0000010000 */
[----:B------:R-:W-:Y:S05]  /*1400*/  BRA `(.L_x_1121) ;  /* 0x0000000000b07947 */ /* 0x000fea0003800000 */
.L_x_1120:
[----:B------:R-:W-:Y:S01]  /*1410*/  ISETP.NE.AND P0, PT, R25, RZ, PT ;  /* 0x000000ff1900720c */ /* 0x000fe20003f05270 */
[----:B------:R-:W-:Y:S01]  /*1420*/  BSSY B0, `(.L_x_1121) ;  /* 0x000002a000007945 */ /* 0x000fe20003800000 */
[----:B------:R-:W-:-:S11]  /*1430*/  IADD3 R25, -R18, R25, RZ ;  /* 0x0000001912197210 */ /* 0x000fd60007ffe1ff */
[----:B------:R-:W-:Y:S05]  /*1440*/  @!P0 BRA `(.L_x_1133) ;  /* 0x0000000000488947 */ /* 0x000fea0003800000 */
[----:B------:R-:W-:-:S13]  /*1450*/  ISETP.GE.AND P0, PT, R0, R7, PT ;  /* 0x000000070000720c */ /* 0x000fda0003f06270 */
[----:B------:R-:W-:Y:S05]  /*1460*/  @P0 BRA `(.L_x_1134) ;  /* 0x0000000000940947 */ /* 0x000fea0003800000 */
[----:B------:R-:W-:Y:S02]  /*1470*/  I2FP.F32.S32 R7, R7 ;  /* 0x0000000700077245 */ /* 0x000fe40000201400 */
[----:B------:R-:W-:-:S04]  /*1480*/  I2FP.F32.S32 R0, R0 ;  /* 0x0000000000007245 */ /* 0x000fc80000201400 */
        /* <DEDUP_REMOVED lines=14> */
.L_x_1133:
        /* <DEDUP_REMOVED lines=14> */
[-C--:B------:R-:W-:Y:S01]  /*1650*/  FMUL.FTZ R3, R31, R0.reuse ;  /* 0x000000001f037220 */ /* 0x080fe20000410000 */
[-C--:B------:R-:W-:Y:S01]  /*1660*/  FMUL.FTZ R6, R32, R0.reuse ;  /* 0x0000000020067220 */ /* 0x080fe20000410000 */
[----:B------:R-:W-:Y:S01]  /*1670*/  FMUL.FTZ R0, R30, R0 ;  /* 0x000000001e007220 */ /* 0x000fe20000410000 */
[-C--:B-1----:R-:W-:Y:S01]  /*1680*/  FFMA.FTZ R32, R32, R5.reuse, -R9 ;  /* 0x0000000520207223 */ /* 0x082fe20000010809 */
[-C--:B------:R-:W-:Y:S01]  /*1690*/  FFMA.FTZ R30, R30, R5.reuse, -R3 ;  /* 0x000000051e1e7223 */ /* 0x080fe20000010803 */
[-C--:B------:R-:W-:Y:S01]  /*16a0*/  FFMA.FTZ R33, R33, R5.reuse, R6 ;  /* 0x0000000521217223 */ /* 0x080fe20000010006 */
[----:B------:R-:W-:-:S07]  /*16b0*/  FFMA.FTZ R31, R31, R5, R0 ;  /* 0x000000051f1f7223 */ /* 0x000fce0000010000 */
.L_x_1134:
[----:B------:R-:W-:Y:S05]  /*16c0*/  BSYNC B0 ;  /* 0x0000000000007941 */ /* 0x000fea0003800000 */
.L_x_1121:
[----:B------:R-:W5:Y:S01]  /*16d0*/  LDC R42, c[0x0][0x284] ;  /* 0x0000a100ff2a7b82 */ /* 0x000f620000000800 */
[----:B------:R-:W-:Y:S01]  /*16e0*/  ISETP.GT.AND P0, PT, R16, 0x1f, PT ;  /* 0x0000001f1000780c */ /* 0x000fe20003f04270 */
[----:B------:R-:W-:Y:S01]  /*16f0*/  BSSY B0, `(.L_x_1135) ;  /* 0x0000027000007945 */ /* 0x000fe20003800000 */
[----:B------:R-:W-:Y:S02]  /*1700*/  IMAD.MOV.U32 R5, RZ, RZ, RZ ;  /* 0x000000ffff057224 */ /* 0x000fe400078e00ff */
[----:B-----5:R-:W-:-:S05]  /*1710*/  IMAD.MOV R0, RZ, RZ, -R42 ;  /* 0x000000ffff007224 */ /* 0x020fca00078e0a2a */
[----:B------:R-:W-:-:S04]  /*1720*/  VIADDMNMX R0, R0, UR38, RZ, !PT ;  /* 0x0000002600007c46 */ /* 0x000fc8000f8001ff */
[----:B------:R-:W-:Y:S01]  /*1730*/  R2UR UR7, R0 ;  /* 0x00000000000772ca */ /* 0x000fe200000e0000 */
[----:B------:R-:W-:-:S14]  /*1740*/  @P0 BRA `(.L_x_1136) ;  /* 0x0000000000840947 */ /* 0x000fdc0003800000 */
[----:B------:R-:W-:Y:S01]  /*1750*/  ISETP.GT.AND P1, PT, R16, 0x17, PT ;  /* 0x000000171000780c */ /* 0x000fe20003f24270 */
[----:B------:R-:W-:Y:S01]  /*1760*/  ULDC UR4, c[0x0][0x29c] ;  /* 0x0000a70000047ab9 */ /* 0x000fe20000000800 */
[----:B------:R-:W5:Y:S01]  /*1770*/  S2R R7, SR_CgaCtaId ;  /* 0x0000000000077919 */ /* 0x000f620000008800 */
[----:B------:R-:W-:Y:S01]  /*1780*/  MOV R6, 0x400 ;  /* 0x0000040000067802 */ /* 0x000fe20000000f00 */
[----:B------:R-:W-:Y:S01]  /*1790*/  IMAD R26, R19, 0x4, R26 ;  /* 0x00000004131a7824 */ /* 0x000fe200078e021a */
[----:B------:R-:W-:Y:S01]  /*17a0*/  ISETP.NE.OR P0, PT, RZ, UR4, P1 ;  /* 0x00000004ff007c0c */ /* 0x000fe20008f05670 */
[----:B0--34-:R-:W-:Y:S01]  /*17b0*/  FMUL.FTZ R13, R31, R33 ;  /* 0x000000211f0d7220 */ /* 0x019fe20000410000 */
[----:B------:R-:W-:Y:S01]  /*17c0*/  ISETP.NE.AND P1, PT, RZ, UR4, PT ;  /* 0x00000004ff007c0c */ /* 0x000fe2000bf25270 */
[----:B------:R-:W-:Y:S01]  /*17d0*/  VIADD R0, R6, 0x10 ;  /* 0x0000001006007836 */ /* 0x000fe20000000000 */
[----:B------:R-:W-:Y:S01]  /*17e0*/  UMOV UR4, 0xffffffff ;  /* 0xffffffff00047882 */ /* 0x000fe20000000000 */
[----:B------:R-:W-:-:S02]  /*17f0*/  IMAD R27, R27, R42, R26 ;  /* 0x0000002a1b1b7224 */ /* 0x000fc400078e021a */
[----:B------:R-:W-:-:S06]  /*1800*/  FFMA.FTZ R13, R30, R32, R13 ;  /* 0x000000201e0d7223 */ /* 0x000fcc000001000d */
[----:B------:R-:W0:Y:S02]  /*1810*/  @!P0 LDC.64 R4, c[0x0][0x248] ;  /* 0x00009200ff048b82 */ /* 0x000e240000000a00 */
[----:B------:R-:W-:Y:S01]  /*1820*/  @!P1 VIADD R6, R6, 0x110 ;  /* 0x0000011006069836 */ /* 0x000fe20000000000 */
[----:B-----5:R-:W-:-:S04]  /*1830*/  LEA R3, R7, R0, 0x18 ;  /* 0x0000000007037211 */ /* 0x020fc800078ec0ff */
[----:B------:R-:W-:Y:S02]  /*1840*/  @!P1 LEA R7, R7, R6, 0x18 ;  /* 0x0000000607079211 */ /* 0x000fe400078ec0ff */
[----:B------:R-:W-:-:S03]  /*1850*/  LEA R3, R16, R3, 0x3 ;  /* 0x0000000310037211 */ /* 0x000fc600078e18ff */
[----:B------:R-:W-:Y:S02]  /*1860*/  @!P1 IMAD R7, R16, 0x8, R7 ;  /* 0x0000000810079824 */ /* 0x000fe400078e0207 */
[----:B0-----:R-:W-:Y:S01]  /*1870*/  @!P0 IMAD.WIDE R4, R27, 0x4, R4 ;  /* 0x000000041b048825 */ /* 0x001fe200078e0204 */
[----:B------:R0:W-:Y:S04]  /*1880*/  STS.64 [R3], R32 ;  /* 0x0000002003007388 */ /* 0x0001e80000000a00 */
[----:B------:R0:W-:Y:S04]  /*1890*/  @!P0 STG.E.64 desc[UR36][R4.64], R30 ;  /* 0x0000001e04008986 */ /* 0x0001e8000c101b24 */
[----:B------:R0:W-:Y:S01]  /*18a0*/  @!P1 STS.64 [R7], R28 ;  /* 0x0000001c07009388 */ /* 0x0001e20000000a00 */
[----:B------:R-:W-:Y:S05]  /*18b0*/  BRA.DIV UR4, `(.L_x_1137) ;  /* 0x0000005e04d07947 */ /* 0x000fea000b800000 */
[----:B------:R-:W3:Y:S02]  /*18c0*/  SHFL.BFLY PT, R14, R13, 0x10, 0x1f ;  /* 0x0e001f000d0e7f89 */ /* 0x000ee400000e0000 */
[----:B---3--:R-:W-:-:S05]  /*18d0*/  FADD.FTZ R0, R13, R14 ;  /* 0x0000000e0d007221 */ /* 0x008fca0000010000 */
[----:B------:R-:W0:Y:S02]  /*18e0*/  SHFL.BFLY PT, R14, R0, 0x8, 0x1f ;  /* 0x0d001f00000e7f89 */ /* 0x000e2400000e0000 */
[----:B0-----:R-:W-:-:S05]  /*18f0*/  FADD.FTZ R3, R0, R14 ;  /* 0x0000000e00037221 */ /* 0x001fca0000010000 */
[----:B------:R-:W0:Y:S02]  /*1900*/  SHFL.BFLY PT, R14, R3, 0x4, 0x1f ;  /* 0x0c801f00030e7f89 */ /* 0x000e2400000e0000 */
[----:B0-----:R-:W-:-:S05]  /*1910*/  FADD.FTZ R4, R3, R14 ;  /* 0x0000000e03047221 */ /* 0x001fca0000010000 */
[----:B------:R-:W0:Y:S02]  /*1920*/  SHFL.BFLY PT, R14, R4, 0x2, 0x1f ;  /* 0x0c401f00040e7f89 */ /* 0x000e2400000e0000 */
[----:B0-----:R-:W-:-:S05]  /*1930*/  FADD.FTZ R5, R4, R14 ;  /* 0x0000000e04057221 */ /* 0x001fca0000010000 */
[----:B------:R0:W3:Y:S02]  /*1940*/  SHFL.BFLY PT, R14, R5, 0x1, 0x1f ;  /* 0x0c201f00050e7f89 */ /* 0x0000e400000e0000 */
.L_x_1274:
[----:B0--3--:R-:W-:-:S07]  /*1950*/  FADD.FTZ R5, R5, R14 ;  /* 0x0000000e05057221 */ /* 0x009fce0000010000 */
.L_x_1136:
[----:B------:R-:W-:Y:S05]  /*1960*/  BSYNC B0 ;  /* 0x0000000000007941 */ /* 0x000fea0003800000 */
.L_x_1135:
[----:B01----:R-:W0:Y:S01]  /*1970*/  S2R R12, SR_CgaCtaId ;  /* 0x00000000000c7919 */ /* 0x003e220000008800 */
[----:B------:R-:W-:Y:S01]  /*1980*/  ISETP.NE.AND P0, PT, R16, RZ, PT ;  /* 0x000000ff1000720c */ /* 0x000fe20003f05270 */
[----:B------:R-:W-:Y:S01]  /*1990*/  IMAD.U32 R6, RZ, RZ, UR39 ;  /* 0x00000027ff067e24 */ /* 0x000fe2000f8e00ff */
[----:B--2---:R-:W-:Y:S01]  /*19a0*/  MOV R10, 0x400 ;  /* 0x00000400000a7802 */ /* 0x004fe20000000f00 */
[----:B------:R-:W-:Y:S02]  /*19b0*/  IMAD.MOV.U32 R74, RZ, RZ, -0x800001 ;  /* 0xff7fffffff4a7424 */ /* 0x000fe400078e00ff */
[----:B------:R-:W-:Y:S02]  /*19c0*/  VIADD R6, R6, -UR7 ;  /* 0x8000000706067c36 */ /* 0x000fe40008000000 */
[----:B------:R-:W-:-:S05]  /*19d0*/  VIADD R3, R10, 0x210 ;  /* 0x000002100a037836 */ /* 0x000fca0000000000 */
[----:B0-----:R-:W-:Y:S01]  /*19e0*/  LEA R3, R12, R3, 0x18 ;  /* 0x000000030c037211 */ /* 0x001fe200078ec0ff */
[----:B------:R-:W-:Y:S06]  /*19f0*/  @P0 BRA `(.L_x_1138) ;  /* 0x0000000000400947 */ /* 0x000fec0003800000 */
[----:B------:R-:W-:Y:S01]  /*1a00*/  ULDC.64 UR4, c[0x0][0x2c8] ;  /* 0x0000b20000047ab9 */ /* 0x000fe20000000a00 */
[----:B------:R-:W-:Y:S02]  /*1a10*/  LEA R7, R6, R3, 0x2 ;  /* 0x0000000306077211 */ /* 0x000fe400078e10ff */
[----:B------:R-:W-:Y:S01]  /*1a20*/  ISETP.NE.U32.AND P0, PT, RZ, UR4, PT ;  /* 0x00000004ff007c0c */ /* 0x000fe2000bf05070 */
[----:B------:R-:W-:Y:S02]  /*1a30*/  ULDC UR4, c[0x0][0x2a0] ;  /* 0x0000a80000047ab9 */ /* 0x000fe40000000800 */
[----:B------:R-:W-:Y:S01]  /*1a40*/  FMUL.FTZ R74, R5, UR4 ;  /* 0x00000004054a7c20 */ /* 0x000fe20008410000 */
[----:B------:R-:W-:-:S13]  /*1a50*/  ISETP.NE.AND.EX P0, PT, RZ, UR5, PT, P0 ;  /* 0x00000005ff007c0c */ /* 0x000fda000bf05300 */
[----:B------:R-:W-:Y:S05]  /*1a60*/  @!P0 BRA `(.L_x_1139) ;  /* 0x0000000000208947 */ /* 0x000fea0003800000 */
[----:B------:R-:W0:Y:S01]  /*1a70*/  LDC.64 R4, c[0x0][0x2c8] ;  /* 0x0000b200ff047b82 */ /* 0x000e220000000a00 */
[----:B------:R-:W-:Y:S01]  /*1a80*/  IADD3 R0, -R18, UR39, RZ ;  /* 0x0000002712007c10 */ /* 0x000fe2000fffe1ff */
[----:B------:R-:W-:-:S04]  /*1a90*/  ULDC UR4, c[0x0][0x2d0] ;  /* 0x0000b40000047ab9 */ /* 0x000fc80000000800 */
[----:B------:R-:W-:-:S04]  /*1aa0*/  IMAD R9, R41, UR4, R0 ;  /* 0x0000000429097c24 */ /* 0x000fc8000f8e0200 */
[----:B------:R-:W-:-:S04]  /*1ab0*/  IMAD R9, R9, UR4, R0 ;  /* 0x0000000409097c24 */ /* 0x000fc8000f8e0200 */
[----:B0-----:R-:W-:-:S06]  /*1ac0*/  IMAD.WIDE R4, R9, 0x4, R4 ;  /* 0x0000000409047825 */ /* 0x001fcc00078e0204 */
[----:B------:R-:W2:Y:S02]  /*1ad0*/  LDG.E R5, desc[UR36][R4.64] ;  /* 0x0000002404057981 */ /* 0x000ea4000c1e1900 */
[----:B--2---:R-:W-:-:S07]  /*1ae0*/  FADD.FTZ R74, R74, R5 ;  /* 0x000000054a4a7221 */ /* 0x004fce0000010000 */
.L_x_1139:
[----:B------:R0:W-:Y:S02]  /*1af0*/  STS [R7], R74 ;  /* 0x0000004a07007388 */ /* 0x0001e40000000800 */
.L_x_1138:
[----:B------:R-:W-:Y:S05]  /*1b00*/  WARPSYNC.ALL ;  /* 0x0000000000007948 */ /* 0x000fea0003800000 */
[----:B------:R-:W-:Y:S01]  /*1b10*/  BAR.SYNC.DEFER_BLOCKING 0x0 ;  /* 0x0000000000007b1d */ /* 0x000fe20000010000 */
[----:B------:R-:W-:Y:S01]  /*1b20*/  SHF.R.S32.HI R5, RZ, 0x1f, R16 ;  /* 0x0000001fff057819 */ /* 0x000fe20000011410 */
[----:B------:R-:W-:Y:S02]  /*1b30*/  VIADD R9, R10, 0x10 ;  /* 0x000000100a097836 */ /* 0x000fe40000000000 */
[----:B------:R-:W-:Y:S01]  /*1b40*/  VIADD R6, R6, 0x7 ;  /* 0x0000000706067836 */ /* 0x000fe20000000000 */
[----:B0-----:R-:W-:Y:S01]  /*1b50*/  LEA.HI R7, R5, R16, RZ, 0x2 ;  /* 0x0000001005077211 */ /* 0x001fe200078f10ff */
[----:B------:R-:W-:Y:S01]  /*1b60*/  ULDC UR4, c[0x0][0x29c] ;  /* 0x0000a70000047ab9 */ /* 0x000fe20000000800 */
[----:B------:R-:W-:-:S02]  /*1b70*/  LEA R9, R12, R9, 0x18 ;  /* 0x000000090c097211 */ /* 0x000fc400078ec0ff */
[C---:B------:R-:W-:Y:S02]  /*1b80*/  LOP3.LUT R5, R7.reuse, 0xfffffffc, RZ, 0xc0, !PT ;  /* 0xfffffffc07057812 */ /* 0x040fe400078ec0ff */
[----:B------:R-:W-:Y:S02]  /*1b90*/  ISETP.NE.AND P0, PT, RZ, UR4, PT ;  /* 0x00000004ff007c0c */ /* 0x000fe4000bf05270 */
[----:B------:R-:W-:Y:S01]  /*1ba0*/  LEA.HI.SX32 R15, R7, UR7, 0x1e ;  /* 0x00000007070f7c11 */ /* 0x000fe2000f8ff2ff */
[----:B------:R-:W-:-:S04]  /*1bb0*/  IMAD.IADD R40, R16, 0x1, -R5 ;  /* 0x0000000110287824 */ /* 0x000fc800078e0a05 */
[----:B------:R-:W-:Y:S01]  /*1bc0*/  IMAD R8, R40, 0x4, R9 ;  /* 0x0000000428087824 */ /* 0x000fe200078e0209 */
[----:B------:R-:W-:-:S04]  /*1bd0*/  SHF.R.S32.HI R9, RZ, 0x1f, R6 ;  /* 0x0000001fff097819 */ /* 0x000fc80000011406 */
[----:B------:R-:W-:Y:S01]  /*1be0*/  LEA.HI R9, R9, R6, RZ, 0x3 ;  /* 0x0000000609097211 */ /* 0x000fe200078f18ff */
[----:B------:R0:W1:Y:S03]  /*1bf0*/  LDS R75, [R8] ;  /* 0x00000000084b7984 */ /* 0x0000660000000800 */
[----:B------:R-:W-:Y:S01]  /*1c00*/  LOP3.LUT R6, R9, 0xfffffff8, RZ, 0xc0, !PT ;  /* 0xfffffff809067812 */ /* 0x000fe200078ec0ff */
[----:B------:R0:W2:Y:S04]  /*1c10*/  LDS R72, [R8+0x10] ;  /* 0x0000100008487984 */ /* 0x0000a80000000800 */
[----:B------:R0:W0:Y:S01]  /*1c20*/  LDS R73, [R8+0x20] ;  /* 0x0000200008497984 */ /* 0x0000220000000800 */
[----:B------:R-:W-:-:S03]  /*1c30*/  VIADD R6, R6, UR7 ;  /* 0x0000000706067c36 */ /* 0x000fc60008000000 */
[----:B------:R0:W0:Y:S04]  /*1c40*/  LDS R70, [R8+0x30] ;  /* 0x0000300008467984 */ /* 0x0000280000000800 */
        /* <DEDUP_REMOVED lines=11> */
[----:B------:R0:W0:Y:S01]  /*1d00*/  LDS R5, [R8+0xf0] ;  /* 0x0000f00008057984 */ /* 0x0000220000000800 */
[----:B-12---:R-:W-:Y:S05]  /*1d10*/  @P0 BRA `(.L_x_1140) ;  /* 0x00000000004c0947 */ /* 0x006fea0003800000 */
[----:B------:R-:W-:-:S04]  /*1d20*/  IADD3 R7, R10, 0x110, RZ ;  /* 0x000001100a077810 */ /* 0x000fc80007ffe0ff */
[----:B------:R-:W-:-:S05]  /*1d30*/  LEA R7, R12, R7, 0x18 ;  /* 0x000000070c077211 */ /* 0x000fca00078ec0ff */
[----:B------:R-:W-:-:S05]  /*1d40*/  IMAD R11, R40, 0x4, R7 ;  /* 0x00000004280b7824 */ /* 0x000fca00078e0207 */
[----:B------:R1:W2:Y:S04]  /*1d50*/  LDS R7, [R11] ;  /* 0x000000000b077984 */ /* 0x0002a80000000800 */
[----:B0-----:R1:W0:Y:S04]  /*1d60*/  LDS R8, [R11+0x10] ;  /* 0x000010000b087984 */ /* 0x0012280000000800 */
        /* <DEDUP_REMOVED lines=9> */
[----:B---3--:R1:W3:Y:S04]  /*1e00*/  LDS R30, [R11+0xb0] ;  /* 0x0000b0000b1e7984 */ /* 0x0082e80000000800 */
[----:B------:R1:W0:Y:S04]  /*1e10*/  LDS R31, [R11+0xc0] ;  /* 0x0000c0000b1f7984 */ /* 0x0002280000000800 */
[----:B----4-:R1:W4:Y:S04]  /*1e20*/  LDS R32, [R11+0xd0] ;  /* 0x0000d0000b207984 */ /* 0x0103280000000800 */
[----:B------:R1:W0:Y:S04]  /*1e30*/  LDS R33, [R11+0xe0] ;  /* 0x0000e0000b217984 */ /* 0x0002280000000800 */
[----:B--2---:R1:W0:Y:S02]  /*1e40*/  LDS R34, [R11+0xf0] ;  /* 0x0000f0000b227984 */ /* 0x0042240000000800 */
.L_x_1140:
[----:B------:R-:W-:Y:S01]  /*1e50*/  ISETP.GE.AND P0, PT, R15, R6, PT ;  /* 0x000000060f00720c */ /* 0x000fe20003f06270 */
        /* <DEDUP_REMOVED lines=9> */
[----:B------:R-:W-:Y:S01]  /*1ef0*/  ULDC.64 UR14, c[0x0][0x2d8] ;  /* 0x0000b600000e7ab9 */ /* 0x000fe20000000a00 */
[----:B------:R-:W-:Y:S01]  /*1f00*/  BSSY B0, `(.L_x_1141) ;  /* 0x0000276000007945 */ /* 0x000fe20003800000 */
[----:B------:R-:W-:-:S03]  /*1f10*/  IMAD R35, R35, 0x30, RZ ;  /* 0x0000003023237824 */ /* 0x000fc600078e02ff */
[----:B------:R-:W-:Y:S05]  /*1f20*/  @P0 BRA `(.L_x_1142) ;  /* 0x0000002400cc0947 */ /* 0x000fea0003800000 */
[-C--:B------:R-:W-:Y:S01]  /*1f30*/  IABS R36, R42.reuse ;  /* 0x0000002a00247213 */ /* 0x080fe20000000000 */
[----:B------:R-:W2:Y:S01]  /*1f40*/  LDC.64 R76, c[0x0][0x2e0] ;  /* 0x0000b800ff4c7b82 */ /* 0x000ea20000000a00 */
[----:B------:R-:W-:Y:S01]  /*1f50*/  ULDC UR4, c[0x0][0x288] ;  /* 0x0000a20000047ab9 */ /* 0x000fe20000000800 */
[-CC-:B------:R-:W-:Y:S01]  /*1f60*/  IMAD R39, R39, R42.reuse, R40.reuse ;  /* 0x0000002a27277224 */ /* 0x180fe200078e0228 */
[----:B-1----:R-:W1:Y:S01]  /*1f70*/  I2F.RP R11, R36 ;  /* 0x00000024000b7306 */ /* 0x002e620000209400 */
[----:B------:R-:W-:Y:S01]  /*1f80*/  IMAD R79, R2, UR4, R41 ;  /* 0x00000004024f7c24 */ /* 0x000fe2000f8e0229 */
[----:B------:R-:W-:Y:S02]  /*1f90*/  ULDC UR4, c[0x0][0x2d0] ;  /* 0x0000b40000047ab9 */ /* 0x000fe40000000800 */
[----:B------:R-:W-:Y:S01]  /*1fa0*/  IMAD.U32 R38, RZ, RZ, UR4 ;  /* 0x00000004ff267e24 */ /* 0x000fe2000f8e00ff */
[----:B------:R-:W5:Y:S01]  /*1fb0*/  LDC.64 R80, c[0x0][0x2d8] ;  /* 0x0000b600ff507b82 */ /* 0x000f620000000a00 */
[--C-:B------:R-:W-:Y:S01]  /*1fc0*/  IMAD R79, R79, 0x30, R40.reuse ;  /* 0x000000304f4f7824 */ /* 0x100fe200078e0228 */
[----:B------:R-:W-:Y:S01]  /*1fd0*/  ULDC UR4, c[0x0][0x298] ;  /* 0x0000a60000047ab9 */ /* 0x000fe20000000800 */
[----:B------:R-:W-:Y:S01]  /*1fe0*/  IMAD R40, R35, R42, R40 ;  /* 0x0000002a23287224 */ /* 0x000fe200078e0228 */
[----:B------:R-:W-:Y:S01]  /*1ff0*/  SHF.R.S32.HI R43, RZ, 0x1f, R39 ;  /* 0x0000001fff2b7819 */ /* 0x000fe20000011427 */
[----:B------:R-:W-:-:S02]  /*2000*/  IMAD R38, R41, R38, UR39 ;  /* 0x0000002729267e24 */ /* 0x000fc4000f8e0226 */
[----:B------:R-:W-:Y:S01]  /*2010*/  IMAD R42, R42, 0x30, RZ ;  /* 0x000000302a2a7824 */ /* 0x000fe200078e02ff */
[----:B------:R-:W4:Y:S01]  /*2020*/  LDC R46, c[0x0][0x2c0] ;  /* 0x0000b000ff2e7b82 */ /* 0x000f220000000800 */
[----:B------:R-:W-:Y:S01]  /*2030*/  SHF.R.S32.HI R44, RZ, 0x1f, R40 ;  /* 0x0000001fff2c7819 */ /* 0x000fe20000011428 */
[----:B-1----:R-:W1:Y:S01]  /*2040*/  MUFU.RCP R11, R11 ;  /* 0x0000000b000b7308 */ /* 0x002e620000001000 */
[----:B-----5:R-:W-:-:S04]  /*2050*/  IMAD.WIDE R80, R41, 0x4, R80 ;  /* 0x0000000429507825 */ /* 0x020fc800078e0250 */
[----:B-1----:R-:W-:Y:S02]  /*2060*/  VIADD R12, R11, 0xffffffe ;  /* 0x0ffffffe0b0c7836 */ /* 0x002fe40000000000 */
[C---:B------:R-:W-:Y:S02]  /*2070*/  VIADD R11, R79.reuse, 0x4 ;  /* 0x000000044f0b7836 */ /* 0x040fe40000000000 */
[----:B---3--:R1:W3:Y:S01]  /*2080*/  F2I.FTZ.U32.TRUNC.NTZ R13, R12 ;  /* 0x0000000c000d7305 */ /* 0x0082e2000021f000 */
[----:B--2---:R-:W-:-:S04]  /*2090*/  IMAD.WIDE R78, R79, 0x4, R76 ;  /* 0x000000044f4e7825 */ /* 0x004fc800078e024c */
[----:B------:R-:W-:Y:S01]  /*20a0*/  IMAD.WIDE R76, R11, 0x4, R76 ;  /* 0x000000040b4c7825 */ /* 0x000fe200078e024c */
[----:B-1----:R-:W-:-:S03]  /*20b0*/  HFMA2.MMA R12, -RZ, RZ, 0, 0 ;  /* 0x00000000ff0c7435 */ /* 0x002fc600000001ff */
[----:B------:R-:W-:Y:S02]  /*20c0*/  IMAD.MOV.U32 R41, RZ, RZ, R15 ;  /* 0x000000ffff297224 */ /* 0x000fe400078e000f */
[----:B----4-:R-:W-:Y:S02]  /*20d0*/  VIADD R46, R46, UR4 ;  /* 0x000000042e2e7c36 */ /* 0x010fe40008000000 */
[----:B---3--:R-:W-:-:S04]  /*20e0*/  IMAD.MOV R37, RZ, RZ, -R13 ;  /* 0x000000ffff257224 */ /* 0x008fc800078e0a0d */
[----:B------:R-:W-:-:S04]  /*20f0*/  IMAD R37, R37, R36, RZ ;  /* 0x0000002425257224 */ /* 0x000fc800078e02ff */
[----:B------:R-:W-:-:S07]  /*2100*/  IMAD.HI.U32 R37, R13, R37, R12 ;  /* 0x000000250d257227 */ /* 0x000fce00078e000c */
.L_x_1210:
[----:B------:R-:W-:Y:S01]  /*2110*/  ISETP.NE.U32.AND P0, PT, RZ, UR8, PT ;  /* 0x00000008ff007c0c */ /* 0x000fe2000bf05070 */
[----:B-1----:R-:W1:Y:S03]  /*2120*/  LDC R11, c[0x0][0x284] ;  /* 0x0000a100ff0b7b82 */ /* 0x002e660000000800 */
[----:B------:R-:W-:-:S13]  /*2130*/  ISETP.NE.AND.EX P0, PT, RZ, UR9, PT, P0 ;  /* 0x00000009ff007c0c */ /* 0x000fda000bf05300 */
[----:B------:R-:W-:Y:S02]  /*2140*/  @P0 SHF.R.S32.HI R14, RZ, 0x1f, R41 ;  /* 0x0000001fff0e0819 */ /* 0x000fe40000011429 */
[----:B------:R-:W-:-:S04]  /*2150*/  @P0 IADD3 R12, P1, P2, R41, UR8, R22 ;  /* 0x00000008290c0c10 */ /* 0x000fc8000fa3e016 */
[----:B0-----:R-:W-:-:S06]  /*2160*/  @P0 IADD3.X R13, R14, UR9, R23, P1, P2 ;  /* 0x000000090e0d0c10 */ /* 0x001fcc0008fe4417 */
[----:B------:R2:W3:Y:S01]  /*2170*/  @P0 LDG.E.U8 R13, desc[UR36][R12.64] ;  /* 0x000000240c0d0981 */ /* 0x0004e2000c1e1100 */
[----:B------:R-:W-:Y:S01]  /*2180*/  IABS R82, R41 ;  /* 0x0000002900527213 */ /* 0x000fe20000000000 */
[----:B------:R-:W-:Y:S01]  /*2190*/  BSSY B1, `(.L_x_1143) ;  /* 0x0000031000017945 */ /* 0x000fe20003800000 */
[----:B-1----:R-:W-:Y:S02]  /*21a0*/  IABS R84, R11 ;  /* 0x0000000b00547213 */ /* 0x002fe40000000000 */
[----:B------:R-:W-:Y:S01]  /*21b0*/  ISETP.GE.AND P2, PT, R41, RZ, PT ;  /* 0x000000ff2900720c */ /* 0x000fe20003f46270 */
[----:B------:R-:W-:Y:S01]  /*21c0*/  IMAD.HI.U32 R14, R37, R82, RZ ;  /* 0x00000052250e7227 */ /* 0x000fe200078e00ff */
[----:B------:R-:W-:-:S03]  /*21d0*/  ISETP.NE.AND P3, PT, R11, RZ, PT ;  /* 0x000000ff0b00720c */ /* 0x000fc60003f65270 */
[----:B------:R-:W-:-:S04]  /*21e0*/  IMAD.MOV R15, RZ, RZ, -R14 ;  /* 0x000000ffff0f7224 */ /* 0x000fc800078e0a0e */
[----:B------:R-:W-:-:S05]  /*21f0*/  IMAD R15, R84, R15, R82 ;  /* 0x0000000f540f7224 */ /* 0x000fca00078e0252 */
[----:B------:R-:W-:-:S13]  /*2200*/  ISETP.GT.U32.AND P1, PT, R36, R15, PT ;  /* 0x0000000f2400720c */ /* 0x000fda0003f24070 */
[----:B------:R-:W-:-:S05]  /*2210*/  @!P1 IMAD.IADD R15, R15, 0x1, -R84 ;  /* 0x000000010f0f9824 */ /* 0x000fca00078e0a54 */
[----:B------:R-:W-:-:S13]  /*2220*/  ISETP.GT.U32.AND P1, PT, R36, R15, PT ;  /* 0x0000000f2400720c */ /* 0x000fda0003f24070 */
[----:B------:R-:W-:-:S05]  /*2230*/  @!P1 IMAD.IADD R15, R15, 0x1, -R84 ;  /* 0x000000010f0f9824 */ /* 0x000fca00078e0a54 */
[----:B--2---:R-:W-:-:S05]  /*2240*/  MOV R12, R15 ;  /* 0x0000000f000c7202 */ /* 0x004fca0000000f00 */
[----:B------:R-:W-:Y:S01]  /*2250*/  @!P2 IMAD.MOV R12, RZ, RZ, -R12 ;  /* 0x000000ffff0ca224 */ /* 0x000fe200078e0a0c */
[----:B------:R-:W-:-:S04]  /*2260*/  @!P3 LOP3.LUT R12, RZ, R11, RZ, 0x33, !PT ;  /* 0x0000000bff0cb212 */ /* 0x000fc800078e33ff */
[----:B------:R-:W-:-:S04]  /*2270*/  IADD3 R14, P1, R22, R12, RZ ;  /* 0x0000000c160e7210 */ /* 0x000fc80007f3e0ff */
[----:B------:R-:W-:Y:S02]  /*2280*/  LEA R82, P2, R14, UR10, 0x2 ;  /* 0x0000000a0e527c11 */ /* 0x000fe4000f8410ff */
[----:B---3--:R-:W-:Y:S02]  /*2290*/  ISETP.NE.AND P0, PT, R13, RZ, P0 ;  /* 0x000000ff0d00720c */ /* 0x008fe40000705270 */
[----:B------:R-:W-:Y:S02]  /*22a0*/  LEA.HI.X.SX32 R13, R12, R23, 0x1, P1 ;  /* 0x000000170c0d7211 */ /* 0x000fe400008f0eff */
[----:B------:R-:W-:Y:S02]  /*22b0*/  ISETP.GE.AND P1, PT, R41, UR39, PT ;  /* 0x0000002729007c0c */ /* 0x000fe4000bf26270 */
[----:B------:R-:W-:-:S11]  /*22c0*/  LEA.HI.X R83, R14, UR11, R13, 0x2, P2 ;  /* 0x0000000b0e537c11 */ /* 0x000fd600090f140d */
[----:B------:R-:W-:Y:S05]  /*22d0*/  @P1 BRA `(.L_x_1144) ;  /* 0x0000000000701947 */ /* 0x000fea0003800000 */
[----:B------:R-:W-:Y:S01]  /*22e0*/  IMAD.SHL.U32 R85, R12, 0x4, RZ ;  /* 0x000000040c557824 */ /* 0x000fe200078e00ff */
[----:B------:R-:W-:Y:S01]  /*22f0*/  BSSY B2, `(.L_x_1145) ;  /* 0x000000e000027945 */ /* 0x000fe20003800000 */
[----:B------:R-:W-:Y:S01]  /*2300*/  ISETP.NE.AND P3, PT, RZ, UR6, PT ;  /* 0x00000006ff007c0c */ /* 0x000fe2000bf65270 */
[----:B------:R-:W-:Y:S02]  /*2310*/  IMAD.MOV.U32 R48, RZ, RZ, RZ ;  /* 0x000000ffff307224 */ /* 0x000fe400078e00ff */
        /* <DEDUP_REMOVED lines=11> */
.L_x_1146:
[----:B------:R-:W-:Y:S05]  /*23d0*/  BSYNC B2 ;  /* 0x0000000000027941 */ /* 0x000fea0003800000 */
.L_x_1145:
[----:B------:R-:W-:Y:S05]  /*23e0*/  @P3 BRA `(.L_x_1144) ;  /* 0x00000000002c3947 */ /* 0x000fea0003800000 */
[----:B------:R-:W-:-:S13]  /*23f0*/  ISETP.NE.AND P4, PT, R24, RZ, PT ;  /* 0x000000ff1800720c */ /* 0x000fda0003f85270 */
[----:B------:R-:W2:Y:S01]  /*2400*/  @P4 LDG.E R13, desc[UR36][R78.64] ;  /* 0x000000244e0d4981 */ /* 0x000ea2000c1e1900 */
[----:B------:R-:W-:Y:S01]  /*2410*/  ISETP.GE.AND P2, PT, R85, R42, PT ;  /* 0x0000002a5500720c */ /* 0x000fe20003f46270 */
[----:B-----5:R-:W-:-:S12]  /*2420*/  FADD.FTZ R48, R7, R48 ;  /* 0x0000003007307221 */ /* 0x020fd80000010000 */
[----:B-1----:R-:W1:Y:S01]  /*2430*/  @!P2 LDC.64 R14, c[0x0][0x248] ;  /* 0x00009200ff0eab82 */ /* 0x002e620000000a00 */
[----:B------:R-:W-:-:S04]  /*2440*/  @!P2 IADD3 R84, P3, R39, R85, RZ ;  /* 0x000000552754a210 */ /* 0x000fc80007f7e0ff */
[----:B------:R-:W-:Y:S02]  /*2450*/  @!P2 LEA.HI.X.SX32 R85, R85, R43, 0x1, P3 ;  /* 0x0000002b5555a211 */ /* 0x000fe400018f0eff */
[----:B-1----:R-:W-:-:S04]  /*2460*/  @!P2 LEA R14, P3, R84, R14, 0x2 ;  /* 0x0000000e540ea211 */ /* 0x002fc800078610ff */
[----:B------:R-:W-:Y:S01]  /*2470*/  @!P2 LEA.HI.X R15, R84, R15, R85, 0x2, P3 ;  /* 0x0000000f540fa211 */ /* 0x000fe200018f1455 */
[----:B--2---:R-:W-:-:S05]  /*2480*/  @P4 FMUL.FTZ R48, R48, R13 ;  /* 0x0000000d30304220 */ /* 0x004fca0000410000 */
[----:B------:R2:W-:Y:S03]  /*2490*/  @!P2 STG.E desc[UR36][R14.64], R48 ;  /* 0x000000300e00a986 */ /* 0x0005e6000c101924 */
.L_x_1144:
[----:B------:R-:W-:Y:S05]  /*24a0*/  BSYNC B1 ;  /* 0x0000000000017941 */ /* 0x000fea0003800000 */
.L_x_1143:
[----:B------:R-:W-:Y:S01]  /*24b0*/  BSSY B1, `(.L_x_1147) ;  /* 0x0000023000017945 */ /* 0x000fe20003800000 */
[----:B------:R-:W-:-:S03]  /*24c0*/  IMAD.IADD R84, R12, 0x1, R11 ;  /* 0x000000010c547824 */ /* 0x000fc600078e020b */
[----:B------:R-:W-:Y:S05]  /*24d0*/  @P1 BRA `(.L_x_1148) ;  /* 0x0000000000801947 */ /* 0x000fea0003800000 */
[----:B-12---:R-:W-:Y:S01]  /*24e0*/  IMAD.SHL.U32 R15, R84, 0x4, RZ ;  /* 0x00000004540f7824 */ /* 0x006fe200078e00ff */
[----:B------:R-:W-:Y:S01]  /*24f0*/  BSSY B2, `(.L_x_1149) ;  /* 0x000000e000027945 */ /* 0x000fe20003800000 */
[----:B------:R-:W-:Y:S02]  /*2500*/  ISETP.NE.AND P3, PT, RZ, UR6, PT ;  /* 0x00000006ff007c0c */ /* 0x000fe4000bf65270 */
[----:B------:R-:W-:Y:S02]  /*2510*/  MOV R45, RZ ;  /* 0x000000ff002d7202 */ /* 0x000fe40000000f00 */
        /* <DEDUP_REMOVED lines=11> */
.L_x_1150:
[----:B------:R-:W-:Y:S05]  /*25d0*/  BSYNC B2 ;  /* 0x0000000000027941 */ /* 0x000fea0003800000 */
.L_x_1149:
[----:B------:R-:W-:Y:S05]  /*25e0*/  @P3 BRA `(.L_x_1148) ;  /* 0x00000000003c3947 */ /* 0x000fea0003800000 */
[----:B------:R-:W-:-:S13]  /*25f0*/  ISETP.NE.AND P4, PT, R24, RZ, PT ;  /* 0x000000ff1800720c */ /* 0x000fda0003f85270 */
[----:B------:R-:W2:Y:S01]  /*2600*/  @P4 LDG.E R86, desc[UR36][R76.64] ;  /* 0x000000244c564981 */ /* 0x000ea2000c1e1900 */
[----:B------:R-:W-:Y:S02]  /*2610*/  IMAD.SHL.U32 R88, R84, 0x4, RZ ;  /* 0x0000000454587824 */ /* 0x000fe400078e00ff */
[----:B0----5:R-:W-:-:S03]  /*2620*/  FADD.FTZ R45, R8, R45 ;  /* 0x0000002d082d7221 */ /* 0x021fc60000010000 */
[----:B------:R-:W-:-:S13]  /*2630*/  ISETP.GE.AND P2, PT, R88, R42, PT ;  /* 0x0000002a5800720c */ /* 0x000fda0003f46270 */
[----:B-1----:R-:W0:Y:S01]  /*2640*/  @!P2 LDC.64 R14, c[0x0][0x248] ;  /* 0x00009200ff0eab82 */ /* 0x002e220000000a00 */
[----:B------:R-:W-:-:S04]  /*2650*/  @!P2 IADD3 R13, P3, R39, R88, RZ ;  /* 0x00000058270da210 */ /* 0x000fc80007f7e0ff */
[----:B------:R-:W-:Y:S02]  /*2660*/  @!P2 LEA.HI.X.SX32 R88, R88, R43, 0x1, P3 ;  /* 0x0000002b5858a211 */ /* 0x000fe400018f0eff */
[----:B0-----:R-:W-:-:S04]  /*2670*/  @!P2 LEA R14, P3, R13, R14, 0x2 ;  /* 0x0000000e0d0ea211 */ /* 0x001fc800078610ff */
[----:B------:R-:W-:Y:S01]  /*2680*/  @!P2 LEA.HI.X R15, R13, R15, R88, 0x2, P3 ;  /* 0x0000000f0d0fa211 */ /* 0x000fe200018f1458 */
[----:B------:R-:W-:Y:S02]  /*2690*/  IMAD.MOV.U32 R13, RZ, RZ, R45 ;  /* 0x000000ffff0d7224 */ /* 0x000fe400078e002d */
[----:B--2---:R-:W-:-:S04]  /*26a0*/  @P4 FMUL.FTZ R13, R45, R86 ;  /* 0x000000562d0d4220 */ /* 0x004fc80000410000 */
[--C-:B------:R-:W-:Y:S01]  /*26b0*/  IMAD.MOV.U32 R45, RZ, RZ, R13.reuse ;  /* 0x000000ffff2d7224 */ /* 0x100fe200078e000d */
[----:B------:R3:W-:Y:S01]  /*26c0*/  @!P2 STG.E desc[UR36][R14.64], R13 ;  /* 0x0000000d0e00a986 */ /* 0x0007e2000c101924 */
[----:B------:R-:W-:-:S07]  /*26d0*/  @!P2 IMAD.MOV.U32 R45, RZ, RZ, R13 ;  /* 0x000000ffff2da224 */ /* 0x000fce00078e000d */
.L_x_1148:
[----:B------:R-:W-:Y:S05]  /*26e0*/  BSYNC B1 ;  /* 0x0000000000017941 */ /* 0x000fea0003800000 */
.L_x_1147:
[----:B------:R-:W-:Y:S04]  /*26f0*/  BSSY B1, `(.L_x_1151) ;  /* 0x0000021000017945 */ /* 0x000fe80003800000 */
[----:B------:R-:W-:Y:S05]  /*2700*/  @P1 BRA `(.L_x_1152) ;  /* 0x00000000007c1947 */ /* 0x000fea0003800000 */
[----:B---3--:R-:W-:Y:S01]  /*2710*/  IMAD.IADD R13, R84, 0x1, R11 ;  /* 0x00000001540d7824 */ /* 0x008fe200078e020b */
[----:B------:R-:W-:Y:S01]  /*2720*/  BSSY B2, `(.L_x_1153) ;  /* 0x000000f000027945 */ /* 0x000fe20003800000 */
[----:B------:R-:W-:Y:S01]  /*2730*/  ISETP.NE.AND P3, PT, RZ, UR6, PT ;  /* 0x00000006ff007c0c */ /* 0x000fe2000bf65270 */
[----:B------:R-:W-:Y:S02]  /*2740*/  IMAD.MOV.U32 R50, RZ, RZ, RZ ;  /* 0x000000ffff327224 */ /* 0x000fe400078e00ff */
[----:B-12---:R-:W-:-:S04]  /*2750*/  SHF.L.U32 R15, R13, 0x2, RZ ;  /* 0x000000020d0f7819 */ /* 0x006fc800000006ff */
        /* <DEDUP_REMOVED lines=11> */
.L_x_1154:
[----:B------:R-:W-:Y:S05]  /*2810*/  BSYNC B2 ;  /* 0x0000000000027941 */ /* 0x000fea0003800000 */
.L_x_1153:
[----:B------:R-:W-:Y:S05]  /*2820*/  @P3 BRA `(.L_x_1152) ;  /* 0x0000000000343947 */ /* 0x000fea0003800000 */
[----:B------:R-:W-:-:S13]  /*2830*/  ISETP.NE.AND P4, PT, R24, RZ, PT ;  /* 0x000000ff1800720c */ /* 0x000fda0003f85270 */
[----:B------:R-:W2:Y:S01]  /*2840*/  @P4 LDG.E R13, desc[UR36][R76.64+0x10] ;  /* 0x000010244c0d4981 */ /* 0x000ea2000c1e1900 */
[----:B------:R-:W-:Y:S02]  /*2850*/  IMAD.IADD R84, R11, 0x1, R84 ;  /* 0x000000010b547824 */ /* 0x000fe400078e0254 */
[----:B0----5:R-:W-:Y:S02]  /*2860*/  FADD.FTZ R50, R9, R50 ;  /* 0x0000003209327221 */ /* 0x021fe40000010000 */
[----:B------:R-:W-:-:S05]  /*2870*/  IMAD.SHL.U32 R84, R84, 0x4, RZ ;  /* 0x0000000454547824 */ /* 0x000fca00078e00ff */
[----:B------:R-:W-:-:S13]  /*2880*/  ISETP.GE.AND P2, PT, R84, R42, PT ;  /* 0x0000002a5400720c */ /* 0x000fda0003f46270 */
[----:B-1----:R-:W0:Y:S01]  /*2890*/  @!P2 LDC.64 R14, c[0x0][0x248] ;  /* 0x00009200ff0eab82 */ /* 0x002e220000000a00 */
[----:B------:R-:W-:-:S04]  /*28a0*/  @!P2 IADD3 R85, P3, R39, R84, RZ ;  /* 0x000000542755a210 */ /* 0x000fc80007f7e0ff */
[----:B------:R-:W-:Y:S02]  /*28b0*/  @!P2 LEA.HI.X.SX32 R84, R84, R43, 0x1, P3 ;  /* 0x0000002b5454a211 */ /* 0x000fe400018f0eff */
[----:B0-----:R-:W-:-:S04]  /*28c0*/  @!P2 LEA R14, P3, R85, R14, 0x2 ;  /* 0x0000000e550ea211 */ /* 0x001fc800078610ff */
[----:B------:R-:W-:Y:S01]  /*28d0*/  @!P2 LEA.HI.X R15, R85, R15, R84, 0x2, P3 ;  /* 0x0000000f550fa211 */ /* 0x000fe200018f1454 */
[----:B--2---:R-:W-:-:S05]  /*28e0*/  @P4 FMUL.FTZ R50, R50, R13 ;  /* 0x0000000d32324220 */ /* 0x004fca0000410000 */
[----:B------:R4:W-:Y:S03]  /*28f0*/  @!P2 STG.E desc[UR36][R14.64], R50 ;  /* 0x000000320e00a986 */ /* 0x0009e6000c101924 */
.L_x_1152:
[----:B------:R-:W-:Y:S05]  /*2900*/  BSYNC B1 ;  /* 0x0000000000017941 */ /* 0x000fea0003800000 */
.L_x_1151:
[----:B------:R-:W-:Y:S04]  /*2910*/  BSSY B1, `(.L_x_1155) ;  /* 0x000001f000017945 */ /* 0x000fe80003800000 */
[----:B------:R-:W-:Y:S05]  /*2920*/  @P1 BRA `(.L_x_1156) ;  /* 0x0000000000741947 */ /* 0x000fea0003800000 */
[----:B---3--:R-:W-:Y:S01]  /*2930*/  IMAD R13, R11, 0x3, R12 ;  /* 0x000000030b0d7824 */ /* 0x008fe200078e020c */
[----:B------:R-:W-:Y:S01]  /*2940*/  BSSY B2, `(.L_x_1157) ;  /* 0x000000f000027945 */ /* 0x000fe20003800000 */
[----:B------:R-:W-:Y:S01]  /*2950*/  ISETP.NE.AND P3, PT, RZ, UR6, PT ;  /* 0x00000006ff007c0c */ /* 0x000fe2000bf65270 */
[----:B------:R-:W-:Y:S02]  /*2960*/  IMAD.MOV.U32 R47, RZ, RZ, RZ ;  /* 0x000000ffff2f7224 */ /* 0x000fe400078e00ff */
[----:B------:R-:W-:-:S05]  /*2970*/  IMAD.SHL.U32 R86, R13, 0x4, RZ ;  /* 0x000000040d567824 */ /* 0x000fca00078e00ff */
[----:B------:R-:W-:-:S13]  /*2980*/  ISETP.GE.AND P2, PT, R86, R42, PT ;  /* 0x0000002a5600720c */ /* 0x000fda0003f46270 */
[----:B------:R-:W-:Y:S05]  /*2990*/  @P2 BRA `(.L_x_1158) ;  /* 0x0000000000242947 */ /* 0x000fea0003800000 */
[----:B------:R-:W3:Y:S02]  /*29a0*/  LDG.E R13, desc[UR36][R82.64] ;  /* 0x00000024520d7981 */ /* 0x000ee4000c1e1900 */
[----:B---3--:R-:W-:-:S04]  /*29b0*/  IMAD R13, R13, UR5, RZ ;  /* 0x000000050d0d7c24 */ /* 0x008fc8000f8e02ff */
[----:B-12-4-:R-:W-:-:S04]  /*29c0*/  IMAD R14, R13, 0x30, RZ ;  /* 0x000000300d0e7824 */ /* 0x016fc800078e02ff */
[----:B------:R-:W-:-:S05]  /*29d0*/  IMAD R13, R14, R11, R86 ;  /* 0x0000000b0e0d7224 */ /* 0x000fca00078e0256 */
[----:B------:R-:W-:-:S04]  /*29e0*/  IADD3 R15, P2, R40, R13, RZ ;  /* 0x0000000d280f7210 */ /* 0x000fc80007f5e0ff */
[----:B------:R-:W-:Y:S02]  /*29f0*/  LEA.HI.X.SX32 R84, R13, R44, 0x1, P2 ;  /* 0x0000002c0d547211 */ /* 0x000fe400010f0eff */
[----:B------:R-:W-:-:S04]  /*2a00*/  LEA R14, P2, R15, UR12, 0x2 ;  /* 0x0000000c0f0e7c11 */ /* 0x000fc8000f8410ff */
[----:B------:R-:W-:-:S05]  /*2a10*/  LEA.HI.X R15, R15, UR13, R84, 0x2, P2 ;  /* 0x0000000d0f0f7c11 */ /* 0x000fca00090f1454 */
[----:B------:R3:W5:Y:S04]  /*2a20*/  LDG.E R47, desc[UR36][R14.64] ;  /* 0x000000240e2f7981 */ /* 0x000768000c1e1900 */
.L_x_1158:
[----:B------:R-:W-:Y:S05]  /*2a30*/  BSYNC B2 ;  /* 0x0000000000027941 */ /* 0x000fea0003800000 */
.L_x_1157:
[----:B------:R-:W-:Y:S05]  /*2a40*/  @P3 BRA `(.L_x_1156) ;  /* 0x00000000002c3947 */ /* 0x000fea0003800000 */
[----:B------:R-:W-:-:S13]  /*2a50*/  ISETP.NE.AND P4, PT, R24, RZ, PT ;  /* 0x000000ff1800720c */ /* 0x000fda0003f85270 */
[----:B------:R-:W2:Y:S01]  /*2a60*/  @P4 LDG.E R84, desc[UR36][R76.64+0x20] ;  /* 0x000020244c544981 */ /* 0x000ea2000c1e1900 */
[----:B------:R-:W-:Y:S01]  /*2a70*/  ISETP.GE.AND P2, PT, R86, R42, PT ;  /* 0x0000002a5600720c */ /* 0x000fe20003f46270 */
[----:B0----5:R-:W-:-:S12]  /*2a80*/  FADD.FTZ R47, R10, R47 ;  /* 0x0000002f0a2f7221 */ /* 0x021fd80000010000 */
[----:B-1234-:R-:W0:Y:S01]  /*2a90*/  @!P2 LDC.64 R14, c[0x0][0x248] ;  /* 0x00009200ff0eab82 */ /* 0x01ee220000000a00 */
[----:B------:R-:W-:-:S04]  /*2aa0*/  @!P2 IADD3 R13, P3, R39, R86, RZ ;  /* 0x00000056270da210 */ /* 0x000fc80007f7e0ff */
[----:B------:R-:W-:Y:S02]  /*2ab0*/  @!P2 LEA.HI.X.SX32 R86, R86, R43, 0x1, P3 ;  /* 0x0000002b5656a211 */ /* 0x000fe400018f0eff */
[----:B0-----:R-:W-:-:S04]  /*2ac0*/  @!P2 LEA R14, P3, R13, R14, 0x2 ;  /* 0x0000000e0d0ea211 */ /* 0x001fc800078610ff */
[----:B------:R-:W-:Y:S01]  /*2ad0*/  @!P2 LEA.HI.X R15, R13, R15, R86, 0x2, P3 ;  /* 0x0000000f0d0fa211 */ /* 0x000fe200018f1456 */
[----:B------:R-:W-:-:S05]  /*2ae0*/  @P4 FMUL.FTZ R47, R47, R84 ;  /* 0x000000542f2f4220 */ /* 0x000fca0000410000 */
[----:B------:R0:W-:Y:S03]  /*2af0*/  @!P2 STG.E desc[UR36][R14.64], R47 ;  /* 0x0000002f0e00a986 */ /* 0x0001e6000c101924 */
.L_x_1156:
[----:B------:R-:W-:Y:S05]  /*2b00*/  BSYNC B1 ;  /* 0x0000000000017941 */ /* 0x000fea0003800000 */
.L_x_1155:
[----:B------:R-:W-:Y:S04]  /*2b10*/  BSSY B1, `(.L_x_1159) ;  /* 0x000001f000017945 */ /* 0x000fe80003800000 */
[----:B------:R-:W-:Y:S05]  /*2b20*/  @P1 BRA `(.L_x_1160) ;  /* 0x0000000000741947 */ /* 0x000fea0003800000 */
[----:B---3--:R-:W-:Y:S01]  /*2b30*/  LEA R13, R11, R12, 0x2 ;  /* 0x0000000c0b0d7211 */ /* 0x008fe200078e10ff */
        /* <DEDUP_REMOVED lines=8> */
[----:B012-4-:R-:W-:-:S04]  /*2bc0*/  IMAD R14, R13, 0x30, RZ ;  /* 0x000000300d0e7824 */ /* 0x017fc800078e02ff */
[----:B------:R-:W-:-:S05]  /*2bd0*/  IMAD R13, R14, R11, R86 ;  /* 0x0000000b0e0d7224 */ /* 0x000fca00078e0256 */
[----:B------:R-:W-:-:S04]  /*2be0*/  IADD3 R15, P2, R40, R13, RZ ;  /* 0x0000000d280f7210 */ /* 0x000fc80007f5e0ff */
[----:B------:R-:W-:Y:S02]  /*2bf0*/  LEA.HI.X.SX32 R84, R13, R44, 0x1, P2 ;  /* 0x0000002c0d547211 */ /* 0x000fe400010f0eff */
[----:B------:R-:W-:-:S04]  /*2c00*/  LEA R14, P2, R15, UR12, 0x2 ;  /* 0x0000000c0f0e7c11 */ /* 0x000fc8000f8410ff */
[----:B------:R-:W-:-:S05]  /*2c10*/  LEA.HI.X R15, R15, UR13, R84, 0x2, P2 ;  /* 0x0000000d0f0f7c11 */ /* 0x000fca00090f1454 */
[----:B------:R3:W5:Y:S04]  /*2c20*/  LDG.E R49, desc[UR36][R14.64] ;  /* 0x000000240e317981 */ /* 0x000768000c1e1900 */
.L_x_1162:
[----:B------:R-:W-:Y:S05]  /*2c30*/  BSYNC B2 ;  /* 0x0000000000027941 */ /* 0x000fea0003800000 */
.L_x_1161:
        /* <DEDUP_REMOVED lines=12> */
.L_x_1160:
[----:B------:R-:W-:Y:S05]  /*2d00*/  BSYNC B1 ;  /* 0x0000000000017941 */ /* 0x000fea0003800000 */
.L_x_1159:
        /* <DEDUP_REMOVED lines=18> */
.L_x_1166:
[----:B------:R-:W-:Y:S05]  /*2e30*/  BSYNC B2 ;  /* 0x0000000000027941 */ /* 0x000fea0003800000 */
.L_x_1165:
        /* <DEDUP_REMOVED lines=12> */
.L_x_1164:
[----:B------:R-:W-:Y:S05]  /*2f00*/  BSYNC B1 ;  /* 0x0000000000017941 */ /* 0x000fea0003800000 */
.L_x_1163:
[----:B------:R-:W-:Y:S04]  /*2f10*/  BSSY B1, `(.L_x_1167) ;  /* 0x000001f000017945 */ /* 0x000fe80003800000 */
[----:B------:R-:W-:Y:S05]  /*2f20*/  @P1 BRA `(.L_x_1168) ;  /* 0x0000000000741947 */ /* 0x000fea0003800000 */
[----:B---3--:R-:W-:Y:S01]  /*2f30*/  IMAD R13, R11, 0x6, R12 ;  /* 0x000000060b0d7824 */ /* 0x008fe200078e020c */
[----:B------:R-:W-:Y:S01]  /*2f40*/  BSSY B2, `(.L_x_1169) ;  /* 0x000000f000027945 */ /* 0x000fe20003800000 */
[----:B------:R-:W-:Y:S01]  /*2f50*/  HFMA2.MMA R54, -RZ, RZ, 0, 0 ;  /* 0x00000000ff367435 */ /* 0x000fe200000001ff */
[----:B------:R-:W-:Y:S01]  /*2f60*/  ISETP.NE.AND P3, PT, RZ, UR6, PT ;  /* 0x00000006ff007c0c */ /* 0x000fe2000bf65270 */
        /* <DEDUP_REMOVED lines=12> */
.L_x_1170:
[----:B------:R-:W-:Y:S05]  /*3030*/  BSYNC B2 ;  /* 0x0000000000027941 */ /* 0x000fea0003800000 */
.L_x_1169:
        /* <DEDUP_REMOVED lines=12> */
.L_x_1168:
[----:B------:R-:W-:Y:S05]  /*3100*/  BSYNC B1 ;  /* 0x0000000000017941 */ /* 0x000fea0003800000 */
.L_x_1167:
        /* <DEDUP_REMOVED lines=18> */
.L_x_1174:
[----:B------:R-:W-:Y:S05]  /*3230*/  BSYNC B2 ;  /* 0x0000000000027941 */ /* 0x000fea0003800000 */
.L_x_1173:
        /* <DEDUP_REMOVED lines=12> */
.L_x_1172:
[----:B------:R-:W-:Y:S05]  /*3300*/  BSYNC B1 ;  /* 0x0000000000017941 */ /* 0x000fea0003800000 */
.L_x_1171:
        /* <DEDUP_REMOVED lines=18> */
.L_x_1178:
[----:B------:R-:W-:Y:S05]  /*3430*/  BSYNC B2 ;  /* 0x0000000000027941 */ /* 0x000fea0003800000 */
.L_x_1177:
        /* <DEDUP_REMOVED lines=12> */
.L_x_1176:
[----:B------:R-:W-:Y:S05]  /*3500*/  BSYNC B1 ;  /* 0x0000000000017941 */ /* 0x000fea0003800000 */
.L_x_1175:
[----:B------:R-:W-:Y:S04]  /*3510*/  BSSY B1, `(.L_x_1179) ;  /* 0x000001f000017945 */ /* 0x000fe80003800000 */
[----:B------:R-:W-:Y:S05]  /*3520*/  @P1 BRA `(.L_x_1180) ;  /* 0x0000000000741947 */ /* 0x000fea0003800000 */
[----:B---3--:R-:W-:Y:S01]  /*3530*/  IMAD R13, R11, 0x9, R12 ;  /* 0x000000090b0d7824 */ /* 0x008fe200078e020c */
[----:B------:R-:W-:Y:S01]  /*3540*/  BSSY B2, `(.L_x_1181) ;  /* 0x000000f000027945 */ /* 0x000fe20003800000 */
[----:B------:R-:W-:Y:S01]  /*3550*/  ISETP.NE.AND P3, PT, RZ, UR6, PT ;  /* 0x00000006ff007c0c */ /* 0x000fe2000bf65270 */
[----:B------:R-:W-:Y:S02]  /*3560*/  IMAD.MOV.U32 R53, RZ, RZ, RZ ;  /* 0x000000ffff357224 */ /* 0x000fe400078e00ff */
[----:B------:R-:W-:-:S04]  /*3570*/  SHF.L.U32 R86, R13, 0x2, RZ ;  /* 0x000000020d567819 */ /* 0x000fc800000006ff */
        /* <DEDUP_REMOVED lines=11> */
.L_x_1182:
[----:B------:R-:W-:Y:S05]  /*3630*/  BSYNC B2 ;  /* 0x0000000000027941 */ /* 0x000fea0003800000 */
.L_x_1181:
        /* <DEDUP_REMOVED lines=12> */
.L_x_1180:
[----:B------:R-:W-:Y:S05]  /*3700*/  BSYNC B1 ;  /* 0x0000000000017941 */ /* 0x000fea0003800000 */
.L_x_1179:
        /* <DEDUP_REMOVED lines=18> */
.L_x_1186:
[----:B------:R-:W-:Y:S05]  /*3830*/  BSYNC B2 ;  /* 0x0000000000027941 */ /* 0x000fea0003800000 */
.L_x_1185:
        /* <DEDUP_REMOVED lines=12> */
.L_x_1184:
[----:B------:R-:W-:Y:S05]  /*3900*/  BSYNC B1 ;  /* 0x0000000000017941 */ /* 0x000fea0003800000 */
.L_x_1183:
        /* <DEDUP_REMOVED lines=18> */
.L_x_1190:
[----:B------:R-:W-:Y:S05]  /*3a30*/  BSYNC B2 ;  /* 0x0000000000027941 */ /* 0x000fea0003800000 */
.L_x_1189:
[----:B------:R-:W-:Y:S05]  /*3a40*/  @P3 BRA `(.L_x_1188) ;  /* 0x00000000002c3947 */ /* 0x000fea0003800000 */
[----:B------:R-:W-:-:S13]  /*3a50*/  ISETP.NE.AND P4, PT, R24, RZ, PT ;  /* 0x000000ff1800720c */ /* 0x000fda0003f85270 */
[----:B------:R-:W2:Y:S01]  /*3a60*/  @P4 LDG.E R84, desc[UR36][R76.64+0xa0] ;  /* 0x0000a0244c544981 */ /* 0x000ea2000c1e1900 */
[----:B------:R-:W-:Y:S01]  /*3a70*/  ISETP.GE.AND P2, PT, R86, R42, PT ;  /* 0x0000002a5600720c */ /* 0x000fe20003f46270 */
[----:B-----5:R-:W-:-:S12]  /*3a80*/  FADD.FTZ R55, R30, R55 ;  /* 0x000000371e377221 */ /* 0x020fd80000010000 */
[----:B01234-:R-:W0:Y:S01]  /*3a90*/  @!P2 LDC.64 R14, c[0x0][0x248] ;  /* 0x00009200ff0eab82 */ /* 0x01fe220000000a00 */
[----:B------:R-:W-:-:S04]  /*3aa0*/  @!P2 IADD3 R13, P3, R39, R86, RZ ;  /* 0x00000056270da210 */ /* 0x000fc80007f7e0ff */
[----:B------:R-:W-:Y:S02]  /*3ab0*/  @!P2 LEA.HI.X.SX32 R86, R86, R43, 0x1, P3 ;  /* 0x0000002b5656a211 */ /* 0x000fe400018f0eff */
[----:B0-----:R-:W-:-:S04]  /*3ac0*/  @!P2 LEA R14, P3, R13, R14, 0x2 ;  /* 0x0000000e0d0ea211 */ /* 0x001fc800078610ff */
[----:B------:R-:W-:Y:S01]  /*3ad0*/  @!P2 LEA.HI.X R15, R13, R15, R86, 0x2, P3 ;  /* 0x0000000f0d0fa211 */ /* 0x000fe200018f1456 */
[----:B------:R-:W-:-:S05]  /*3ae0*/  @P4 FMUL.FTZ R55, R55, R84 ;  /* 0x0000005437374220 */ /* 0x000fca0000410000 */
[----:B------:R0:W-:Y:S03]  /*3af0*/  @!P2 STG.E desc[UR36][R14.64], R55 ;  /* 0x000000370e00a986 */ /* 0x0001e6000c101924 */
.L_x_1188:
[----:B------:R-:W-:Y:S05]  /*3b00*/  BSYNC B1 ;  /* 0x0000000000017941 */ /* 0x000fea0003800000 */
.L_x_1187:
        /* <DEDUP_REMOVED lines=18> */
.L_x_1194:
[----:B------:R-:W-:Y:S05]  /*3c30*/  BSYNC B2 ;  /* 0x0000000000027941 */ /* 0x000fea0003800000 */
.L_x_1193:
        /* <DEDUP_REMOVED lines=12> */
.L_x_1192:
[----:B------:R-:W-:Y:S05]  /*3d00*/  BSYNC B1 ;  /* 0x0000000000017941 */ /* 0x000fea0003800000 */
.L_x_1191:
        /* <DEDUP_REMOVED lines=18> */
.L_x_1198:
[----:B------:R-:W-:Y:S05]  /*3e30*/  BSYNC B2 ;  /* 0x0000000000027941 */ /* 0x000fea0003800000 */
.L_x_1197:
        /* <DEDUP_REMOVED lines=12> */
.L_x_1196:
[----:B------:R-:W-:Y:S05]  /*3f00*/  BSYNC B1 ;  /* 0x0000000000017941 */ /* 0x000fea0003800000 */
.L_x_1195:
        /* <DEDUP_REMOVED lines=18> */
.L_x_1202:
[----:B------:R-:W-:Y:S05]  /*4030*/  BSYNC B2 ;  /* 0x0000000000027941 */ /* 0x000fea0003800000 */
.L_x_1201:
        /* <DEDUP_REMOVED lines=12> */
.L_x_1200:
[----:B------:R-:W-:Y:S05]  /*4100*/  BSYNC B1 ;  /* 0x0000000000017941 */ /* 0x000fea0003800000 */
.L_x_1199:
[----:B------:R-:W-:Y:S04]  /*4110*/  BSSY B1, `(.L_x_1203) ;  /* 0x000001f000017945 */ /* 0x000fe80003800000 */
[----:B------:R-:W-:Y:S05]  /*4120*/  @P1 BRA `(.L_x_1204) ;  /* 0x0000000000741947 */ /* 0x000fea0003800000 */
[----:B------:R-:W-:Y:S01]  /*4130*/  IMAD R12, R11, 0xf, R12 ;  /* 0x0000000f0b0c7824 */ /* 0x000fe200078e020c */
[----:B------:R-:W-:Y:S01]  /*4140*/  BSSY B2, `(.L_x_1205) ;  /* 0x000000f000027945 */ /* 0x000fe20003800000 */
[----:B------:R-:W-:Y:S01]  /*4150*/  ISETP.NE.AND P2, PT, RZ, UR6, PT ;  /* 0x00000006ff007c0c */ /* 0x000fe2000bf45270 */
[----:B------:R-:W-:Y:S02]  /*4160*/  IMAD.MOV.U32 R61, RZ, RZ, RZ ;  /* 0x000000ffff3d7224 */ /* 0x000fe400078e00ff */
[----:B------:R-:W-:-:S04]  /*4170*/  SHF.L.U32 R84, R12, 0x2, RZ ;  /* 0x000000020c547819 */ /* 0x000fc800000006ff */
[----:B------:R-:W-:-:S13]  /*4180*/  ISETP.GE.AND P1, PT, R84, R42, PT ;  /* 0x0000002a5400720c */ /* 0x000fda0003f26270 */
[----:B------:R-:W-:Y:S05]  /*4190*/  @P1 BRA `(.L_x_1206) ;  /* 0x0000000000241947 */ /* 0x000fea0003800000 */
[----:B------:R-:W2:Y:S02]  /*41a0*/  LDG.E R82, desc[UR36][R82.64] ;  /* 0x0000002452527981 */ /* 0x000ea4000c1e1900 */
[----:B--2---:R-:W-:-:S04]  /*41b0*/  IMAD R12, R82, UR5, RZ ;  /* 0x00000005520c7c24 */ /* 0x004fc8000f8e02ff */
[----:B------:R-:W-:-:S04]  /*41c0*/  IMAD R12, R12, 0x30, RZ ;  /* 0x000000300c0c7824 */ /* 0x000fc800078e02ff */
[----:B------:R-:W-:-:S05]  /*41d0*/  IMAD R11, R12, R11, R84 ;  /* 0x0000000b0c0b7224 */ /* 0x000fca00078e0254 */
[----:B---3--:R-:W-:-:S04]  /*41e0*/  IADD3 R13, P1, R40, R11, RZ ;  /* 0x0000000b280d7210 */ /* 0x008fc80007f3e0ff */
[----:B01--4-:R-:W-:Y:S02]  /*41f0*/  LEA.HI.X.SX32 R14, R11, R44, 0x1, P1 ;  /* 0x0000002c0b0e7211 */ /* 0x013fe400008f0eff */
[----:B------:R-:W-:-:S04]  /*4200*/  LEA R12, P1, R13, UR12, 0x2 ;  /* 0x0000000c0d0c7c11 */ /* 0x000fc8000f8210ff */
[----:B------:R-:W-:-:S05]  /*4210*/  LEA.HI.X R13, R13, UR13, R14, 0x2, P1 ;  /* 0x0000000d0d0d7c11 */ /* 0x000fca00088f140e */
[----:B------:R0:W5:Y:S04]  /*4220*/  LDG.E R61, desc[UR36][R12.64] ;  /* 0x000000240c3d7981 */ /* 0x000168000c1e1900 */
.L_x_1206:
[----:B------:R-:W-:Y:S05]  /*4230*/  BSYNC B2 ;  /* 0x0000000000027941 */ /* 0x000fea0003800000 */
.L_x_1205:
[----:B------:R-:W-:Y:S05]  /*4240*/  @P2 BRA `(.L_x_1204) ;  /* 0x00000000002c2947 */ /* 0x000fea0003800000 */
[----:B------:R-:W-:-:S13]  /*4250*/  ISETP.NE.AND P3, PT, R24, RZ, PT ;  /* 0x000000ff1800720c */ /* 0x000fda0003f65270 */
[----:B0-----:R-:W2:Y:S01]  /*4260*/  @P3 LDG.E R12, desc[UR36][R76.64+0xe0] ;  /* 0x0000e0244c0c3981 */ /* 0x001ea2000c1e1900 */
[----:B------:R-:W-:Y:S01]  /*4270*/  ISETP.GE.AND P1, PT, R84, R42, PT ;  /* 0x0000002a5400720c */ /* 0x000fe20003f26270 */
[----:B-----5:R-:W-:-:S12]  /*4280*/  FADD.FTZ R61, R34, R61 ;  /* 0x0000003d223d7221 */ /* 0x020fd80000010000 */
[----:B-1234-:R-:W0:Y:S01]  /*4290*/  @!P1 LDC.64 R14, c[0x0][0x248] ;  /* 0x00009200ff0e9b82 */ /* 0x01ee220000000a00 */
[----:B------:R-:W-:-:S04]  /*42a0*/  @!P1 IADD3 R11, P2, R39, R84, RZ ;  /* 0x00000054270b9210 */ /* 0x000fc80007f5e0ff */
[----:B------:R-:W-:Y:S02]  /*42b0*/  @!P1 LEA.HI.X.SX32 R82, R84, R43, 0x1, P2 ;  /* 0x0000002b54529211 */ /* 0x000fe400010f0eff */
[----:B0-----:R-:W-:-:S04]  /*42c0*/  @!P1 LEA R14, P2, R11, R14, 0x2 ;  /* 0x0000000e0b0e9211 */ /* 0x001fc800078410ff */
[----:B------:R-:W-:Y:S01]  /*42d0*/  @!P1 LEA.HI.X R15, R11, R15, R82, 0x2, P2 ;  /* 0x0000000f0b0f9211 */ /* 0x000fe200010f1452 */
[----:B------:R-:W-:-:S05]  /*42e0*/  @P3 FMUL.FTZ R61, R61, R12 ;  /* 0x0000000c3d3d3220 */ /* 0x000fca0000410000 */
[----:B------:R0:W-:Y:S03]  /*42f0*/  @!P1 STG.E desc[UR36][R14.64], R61 ;  /* 0x0000003d0e009986 */ /* 0x0001e6000c101924 */
.L_x_1204:
[----:B------:R-:W-:Y:S05]  /*4300*/  BSYNC B1 ;  /* 0x0000000000017941 */ /* 0x000fea0003800000 */
.L_x_1203:
[----:B0----5:R-:W-:Y:S01]  /*4310*/  FMUL.FTZ R12, R72, R45 ;  /* 0x0000002d480c7220 */ /* 0x021fe20000410000 */
[----:B------:R-:W-:-:S03]  /*4320*/  UMOV UR4, 0xffffffff ;  /* 0xffffffff00047882 */ /* 0x000fc60000000000 */
[----:B------:R-:W-:-:S04]  /*4330*/  FFMA.FTZ R12, R75, R48, R12 ;  /* 0x000000304b0c7223 */ /* 0x000fc8000001000c */
        /* <DEDUP_REMOVED lines=13> */
[----:B---3--:R-:W-:Y:S01]  /*4410*/  FFMA.FTZ R13, R5, R61, R12 ;  /* 0x0000003d050d7223 */ /* 0x008fe2000001000c */
[----:B------:R-:W-:Y:S06]  /*4420*/  BRA.DIV UR4, `(.L_x_1207) ;  /* 0x0000003604707947 */ /* 0x000fec000b800000 */
[----:B-12-4-:R-:W0:Y:S02]  /*4430*/  SHFL.BFLY PT, R14, R13, 0x2, 0x1f ;  /* 0x0c401f000d0e7f89 */ /* 0x016e2400000e0000 */
[----:B0-----:R-:W-:-:S05]  /*4440*/  FADD.FTZ R13, R13, R14 ;  /* 0x0000000e0d0d7221 */ /* 0x001fca0000010000 */
[----:B------:R0:W1:Y:S02]  /*4450*/  SHFL.BFLY PT, R14, R13, 0x1, 0x1f ;  /* 0x0c201f000d0e7f89 */ /* 0x00006400000e0000 */
.L_x_1278:
[----:B------:R-:W-:Y:S01]  /*4460*/  LOP3.LUT P1, RZ, R16, 0x3, RZ, 0xc0, !PT ;  /* 0x0000000310ff7812 */ /* 0x000fe2000782c0ff */
[----:B-1----:R-:W-:Y:S01]  /*4470*/  FADD.FTZ R14, R13, R14 ;  /* 0x0000000e0d0e7221 */ /* 0x002fe20000010000 */
[----:B------:R-:W-:Y:S02]  /*4480*/  BSSY B1, `(.L_x_1208) ;  /* 0x000001a000017945 */ /* 0x000fe40003800000 */
[----:B------:R-:W-:Y:S01]  /*4490*/  ISETP.GE.OR P1, PT, R41, UR39, P1 ;  /* 0x0000002729007c0c */ /* 0x000fe20008f26670 */
[----:B------:R-:W-:-:S12]  /*44a0*/  FMUL.FTZ R14, R14, UR16 ;  /* 0x000000100e0e7c20 */ /* 0x000fd80008410000 */
[----:B------:R-:W-:Y:S05]  /*44b0*/  @P1 BRA `(.L_x_1209) ;  /* 0x0000000000581947 */ /* 0x000fea0003800000 */
[----:B------:R-:W-:-:S04]  /*44c0*/  ISETP.NE.U32.AND P1, PT, RZ, UR18, PT ;  /* 0x00000012ff007c0c */ /* 0x000fc8000bf25070 */
[----:B------:R-:W-:Y:S02]  /*44d0*/  ISETP.NE.AND.EX P2, PT, RZ, UR19, PT, P1 ;  /* 0x00000013ff007c0c */ /* 0x000fe4000bf45310 */
[----:B------:R-:W-:-:S04]  /*44e0*/  ISETP.NE.U32.AND P1, PT, RZ, UR14, PT ;  /* 0x0000000eff007c0c */ /* 0x000fc8000bf25070 */
[----:B------:R-:W-:-:S07]  /*44f0*/  ISETP.NE.AND.EX P1, PT, RZ, UR15, PT, P1 ;  /* 0x0000000fff007c0c */ /* 0x000fce000bf25310 */
[----:B------:R-:W1:Y:S06]  /*4500*/  @P2 LDC R11, c[0x0][0x2d0] ;  /* 0x0000b400ff0b2b82 */ /* 0x000e6c0000000800 */
[----:B------:R-:W2:Y:S02]  /*4510*/  @P1 LDG.E R15, desc[UR36][R80.64] ;  /* 0x00000024500f1981 */ /* 0x000ea4000c1e1900 */
[----:B0-----:R-:W0:Y:S01]  /*4520*/  @P2 LDC.64 R12, c[0x0][0x2c8] ;  /* 0x0000b200ff0c2b82 */ /* 0x001e220000000a00 */
[----:B-1----:R-:W-:-:S04]  /*4530*/  @P2 IMAD R11, R38, R11, R41 ;  /* 0x0000000b260b2224 */ /* 0x002fc800078e0229 */
[----:B0-----:R-:W-:-:S06]  /*4540*/  @P2 IMAD.WIDE R12, R11, 0x4, R12 ;  /* 0x000000040b0c2825 */ /* 0x001fcc00078e020c */
[----:B------:R-:W3:Y:S01]  /*4550*/  @P2 LDG.E R13, desc[UR36][R12.64] ;  /* 0x000000240c0d2981 */ /* 0x000ee2000c1e1900 */
[----:B------:R-:W-:Y:S01]  /*4560*/  IMAD.U32 R82, RZ, RZ, UR38 ;  /* 0x00000026ff527e24 */ /* 0x000fe2000f8e00ff */
[----:B------:R-:W-:-:S04]  /*4570*/  @P1 ISETP.GE.AND P3, PT, R41, R46, PT ;  /* 0x0000002e2900120c */ /* 0x000fc80003f66270 */
[----:B------:R-:W-:Y:S02]  /*4580*/  @P1 IADD3 R82, R41, 0x1, -R82 ;  /* 0x0000000129521810 */ /* 0x000fe40007ffe852 */
[----:B------:R-:W-:-:S05]  /*4590*/  @P1 SEL R11, R18, RZ, !P3 ;  /* 0x000000ff120b1207 */ /* 0x000fca0005800000 */
[----:B------:R-:W-:Y:S02]  /*45a0*/  @P1 IMAD.IADD R11, R11, 0x1, R82 ;  /* 0x000000010b0b1824 */ /* 0x000fe400078e0252 */
[----:B------:R-:W-:-:S03]  /*45b0*/  VIADD R82, R41, -UR7 ;  /* 0x8000000729527c36 */ /* 0x000fc60008000000 */
[----:B------:R-:W-:Y:S01]  /*45c0*/  @P1 I2FP.F32.S32 R11, R11 ;  /* 0x0000000b000b1245 */ /* 0x000fe20000201400 */
[----:B---3--:R-:W-:Y:S01]  /*45d0*/  @P2 FADD.FTZ R14, R14, R13 ;  /* 0x0000000d0e0e2221 */ /* 0x008fe20000010000 */
[----:B------:R-:W-:-:S03]  /*45e0*/  IMAD R13, R82, 0x4, R3 ;  /* 0x00000004520d7824 */ /* 0x000fc600078e0203 */
[----:B--2---:R-:W-:-:S05]  /*45f0*/  @P1 FFMA.FTZ R14, R11, R15, R14 ;  /* 0x0000000f0b0e1223 */ /* 0x004fca000001000e */
[----:B------:R1:W-:Y:S01]  /*4600*/  STS [R13], R14 ;  /* 0x0000000e0d007388 */ /* 0x0003e20000000800 */
[----:B------:R-:W-:-:S07]  /*4610*/  @!P0 FMNMX.FTZ R74, R74, R14, !PT ;  /* 0x0000000e4a4a8209 */ /* 0x000fce0007810000 */
.L_x_1209:
[----:B------:R-:W-:Y:S05]  /*4620*/  BSYNC B1 ;  /* 0x0000000000017941 */ /* 0x000fea0003800000 */
.L_x_1208:
[----:B------:R-:W-:-:S04]  /*4630*/  IADD3 R41, R41, 0x10, RZ ;  /* 0x0000001029297810 */ /* 0x000fc80007ffe0ff */
[----:B------:R-:W-:-:S13]  /*4640*/  ISETP.GE.AND P0, PT, R41, R6, PT ;  /* 0x000000062900720c */ /* 0x000fda0003f06270 */
[----:B------:R-:W-:Y:S05]  /*4650*/  @!P0 BRA `(.L_x_1210) ;  /* 0xffffffd800ac8947 */ /* 0x000fea000383ffff */
.L_x_1142:
[----:B------:R-:W-:Y:S05]  /*4660*/  BSYNC B0 ;  /* 0x0000000000007941 */ /* 0x000fea0003800000 */
.L_x_1141:
[----:B------:R-:W-:Y:S01]  /*4670*/  UMOV UR4, 0xffffffff ;  /* 0xffffffff00047882 */ /* 0x000fe20000000000 */
[----:B0-----:R-:W-:Y:S02]  /*4680*/  SHF.R.S32.HI R5, RZ, 0x1f, R16 ;  /* 0x0000001fff057819 */ /* 0x001fe40000011410 */
[----:B------:R-:W-:Y:S05]  /*4690*/  BRA.DIV UR4, `(.L_x_1211) ;  /* 0x0000003604147947 */ /* 0x000fea000b800000 */
[----:B-1-3--:R-:W0:Y:S02]  /*46a0*/  SHFL.BFLY PT, R14, R74, 0x10, 0x1f ;  /* 0x0e001f004a0e7f89 */ /* 0x00ae2400000e0000 */
[----:B0-----:R-:W-:-:S05]  /*46b0*/  FMNMX.FTZ R13, R14, R74, !PT ;  /* 0x0000004a0e0d7209 */ /* 0x001fca0007810000 */
[----:B------:R-:W0:Y:S02]  /*46c0*/  SHFL.BFLY PT, R14, R13, 0x8, 0x1f ;  /* 0x0d001f000d0e7f89 */ /* 0x000e2400000e0000 */
[----:B0-----:R-:W-:-:S05]  /*46d0*/  FMNMX.FTZ R0, R13, R14, !PT ;  /* 0x0000000e0d007209 */ /* 0x001fca0007810000 */
[----:B------:R0:W1:Y:S02]  /*46e0*/  SHFL.BFLY PT, R14, R0, 0x4, 0x1f ;  /* 0x0c801f00000e7f89 */ /* 0x00006400000e0000 */
.L_x_1283:
[----:B------:R-:W-:Y:S01]  /*46f0*/  LEA.HI R4, R5, R16, RZ, 0x5 ;  /* 0x0000001005047211 */ /* 0x000fe200078f28ff */
[----:B------:R-:W-:Y:S05]  /*4700*/  WARPSYNC.ALL ;  /* 0x0000000000007948 */ /* 0x000fea0003800000 */
[----:B------:R-:W-:Y:S02]  /*4710*/  LOP3.LUT R5, R4, 0xffffffe0, RZ, 0xc0, !PT ;  /* 0xffffffe004057812 */ /* 0x000fe400078ec0ff */
[----:B-1----:R-:W-:-:S03]  /*4720*/  FMNMX.FTZ R9, R0, R14, !PT ;  /* 0x0000000e00097209 */ /* 0x002fc60007810000 */
[----:B------:R-:W-:-:S05]  /*4730*/  IMAD.IADD R5, R16, 0x1, -R5 ;  /* 0x0000000110057824 */ /* 0x000fca00078e0a05 */
        /* <DEDUP_REMOVED lines=9> */
[----:B------:R-:W-:-:S04]  /*47d0*/  HFMA2.MMA R8, -RZ, RZ, 0, 0 ;  /* 0x00000000ff087435 */ /* 0x000fc800000001ff */
[----:B------:R-:W-:Y:S08]  /*47e0*/  BSSY B0, `(.L_x_1212) ;  /* 0x000007a000007945 */ /* 0x000ff00003800000 */
[----:B------:R-:W1:Y:S01]  /*47f0*/  @!P0 S2R R7, SR_CgaCtaId ;  /* 0x0000000000078919 */ /* 0x000e620000008800 */
[----:B0-----:R-:W-:-:S04]  /*4800*/  @!P0 MOV R0, 0x400 ;  /* 0x0000040000008802 */ /* 0x001fc80000000f00 */
[----:B-1----:R-:W-:Y:S01]  /*4810*/  @!P0 LEA R4, R7, R0, 0x18 ;  /* 0x0000000007048211 */ /* 0x002fe200078ec0ff */
[----:B------:R-:W-:-:S04]  /*4820*/  IMAD.MOV.U32 R0, RZ, RZ, -0x800001 ;  /* 0xff7fffffff007424 */ /* 0x000fc800078e00ff */
[----:B------:R-:W-:-:S05]  /*4830*/  @!P0 IMAD R4, R5, 0x4, R4 ;  /* 0x0000000405048824 */ /* 0x000fca00078e0204 */
[----:B------:R-:W0:Y:S04]  /*4840*/  @!P0 LDS R0, [R4] ;  /* 0x0000000004008984 */ /* 0x000e280000000800 */
[----:B0-----:R-:W0:Y:S02]  /*4850*/  SHFL.BFLY PT, R5, R0, 0x1, 0x1f ;  /* 0x0c201f0000057f89 */ /* 0x001e2400000e0000 */
[----:B0-----:R-:W-:Y:S01]  /*4860*/  FMNMX.FTZ R6, R5, R0, !PT ;  /* 0x0000000005067209 */ /* 0x001fe20007810000 */
[----:B------:R-:W-:-:S04]  /*4870*/  VIADD R5, R16, UR7 ;  /* 0x0000000710057c36 */ /* 0x000fc80008000000 */
[----:B------:R0:W1:Y:S01]  /*4880*/  SHFL.IDX PT, R13, R6, RZ, 0x1f ;  /* 0x00001fff060d7589 */ /* 0x00006200000e0000 */
[----:B------:R-:W-:-:S13]  /*4890*/  ISETP.GE.AND P1, PT, R5, UR38, PT ;  /* 0x0000002605007c0c */ /* 0x000fda000bf26270 */
[----:B0-----:R-:W-:Y:S05]  /*48a0*/  @P1 BRA `(.L_x_1213) ;  /* 0x0000000400b41947 */ /* 0x001fea0003800000 */
[----:B------:R-:W-:Y:S01]  /*48b0*/  LOP3.LUT R7, RZ, UR7, RZ, 0x33, !PT ;  /* 0x00000007ff077c12 */ /* 0x000fe2000f8e33ff */
[----:B------:R-:W-:Y:S01]  /*48c0*/  BSSY B1, `(.L_x_1214) ;  /* 0x0000025000017945 */ /* 0x000fe20003800000 */
[----:B------:R-:W-:Y:S02]  /*48d0*/  IMAD.MOV.U32 R8, RZ, RZ, RZ ;  /* 0x000000ffff087224 */ /* 0x000fe400078e00ff */
[----:B------:R-:W-:Y:S01]  /*48e0*/  IADD3 R0, -R16, UR38, R7 ;  /* 0x0000002610007c10 */ /* 0x000fe2000fffe107 */
[----:B------:R-:W-:-:S03]  /*48f0*/  IMAD.MOV.U32 R9, RZ, RZ, R5 ;  /* 0x000000ffff097224 */ /* 0x000fc600078e0005 */
[----:B------:R-:W-:-:S04]  /*4900*/  LEA.HI R4, R0, 0x1, RZ, 0x1a ;  /* 0x0000000100047811 */ /* 0x000fc800078fd0ff */
[----:B------:R-:W-:-:S13]  /*4910*/  LOP3.LUT P0, R4, R4, 0x3, RZ, 0xc0, !PT ;  /* 0x0000000304047812 */ /* 0x000fda000780c0ff */
[----:B------:R-:W-:Y:S05]  /*4920*/  @!P0 BRA `(.L_x_1215) ;  /* 0x0000000000788947 */ /* 0x000fea0003800000 */
[----:B------:R-:W-:Y:S01]  /*4930*/  ULDC.64 UR4, c[0x0][0x2b0] ;  /* 0x0000ac0000047ab9 */ /* 0x000fe20000000a00 */
[----:B------:R-:W-:Y:S01]  /*4940*/  SHF.R.S32.HI R6, RZ, 0x1f, R5 ;  /* 0x0000001fff067819 */ /* 0x000fe20000011405 */
[----:B------:R-:W-:Y:S01]  /*4950*/  IMAD R10, R16, 0x4, R3 ;  /* 0x00000004100a7824 */ /* 0x000fe200078e0203 */
[----:B------:R-:W-:Y:S01]  /*4960*/  ISETP.NE.U32.AND P0, PT, RZ, UR4, PT ;  /* 0x00000004ff007c0c */ /* 0x000fe2000bf05070 */
[----:B------:R-:W-:Y:S01]  /*4970*/  IMAD.MOV.U32 R8, RZ, RZ, RZ ;  /* 0x000000ffff087224 */ /* 0x000fe200078e00ff */
[--C-:B------:R-:W-:Y:S01]  /*4980*/  IADD3 R12, P2, P3, R22, UR4, R5.reuse ;  /* 0x00000004160c7c10 */ /* 0x100fe2000fb5e005 */
[----:B------:R-:W-:Y:S01]  /*4990*/  IMAD.MOV.U32 R9, RZ, RZ, R5 ;  /* 0x000000ffff097224 */ /* 0x000fe200078e0005 */
[----:B------:R-:W-:Y:S02]  /*49a0*/  ISETP.NE.AND.EX P0, PT, RZ, UR5, PT, P0 ;  /* 0x00000005ff007c0c */ /* 0x000fe4000bf05300 */
[----:B------:R-:W-:-:S11]  /*49b0*/  IADD3.X R7, R23, UR5, R6, P2, P3 ;  /* 0x0000000517077c10 */ /* 0x000fd600097e6406 */
.L_x_1219:
[----:B------:R-:W-:Y:S04]  /*49c0*/  BSSY B2, `(.L_x_1216) ;  /* 0x000000b000027945 */ /* 0x000fe80003800000 */
[----:B0-----:R-:W-:Y:S05]  /*49d0*/  @!P0 BRA `(.L_x_1217) ;  /* 0x0000000000148947 */ /* 0x001fea0003800000 */
[----:B------:R-:W-:-:S06]  /*49e0*/  MOV R6, R12 ;  /* 0x0000000c00067202 */ /* 0x000fcc0000000f00 */
[----:B------:R-:W2:Y:S01]  /*49f0*/  LDG.E.U8 R6, desc[UR36][R6.64] ;  /* 0x0000002406067981 */ /* 0x000ea2000c1e1100 */
[----:B------:R-:W-:Y:S01]  /*4a00*/  IMAD.MOV.U32 R11, RZ, RZ, RZ ;  /* 0x000000ffff0b7224 */ /* 0x000fe200078e00ff */
[----:B--2---:R-:W-:-:S13]  /*4a10*/  ISETP.NE.AND P2, PT, R6, RZ, PT ;  /* 0x000000ff0600720c */ /* 0x004fda0003f45270 */
[----:B------:R-:W-:Y:S05]  /*4a20*/  @P2 BRA `(.L_x_1218) ;  /* 0x0000000000102947 */ /* 0x000fea0003800000 */
.L_x_1217:
[----:B------:R-:W1:Y:S02]  /*4a30*/  LDS R6, [R10] ;  /* 0x000000000a067984 */ /* 0x000e640000000800 */
[----:B-1----:R-:W-:-:S04]  /*4a40*/  FADD.FTZ R6, -R13, R6 ;  /* 0x000000060d067221 */ /* 0x002fc80000010100 */
[----:B------:R-:W-:-:S04]  /*4a50*/  FMUL.FTZ R6, R6, 1.4426950216293334961 ;  /* 0x3fb8aa3b06067820 */ /* 0x000fc80000410000 */
[----:B------:R0:W2:Y:S03]  /*4a60*/  MUFU.EX2 R11, R6 ;  /* 0x00000006000b7308 */ /* 0x0000a60000000800 */
.L_x_1218:
[----:B------:R-:W-:Y:S05]  /*4a70*/  BSYNC B2 ;  /* 0x0000000000027941 */ /* 0x000fea0003800000 */
.L_x_1216:
[----:B------:R-:W-:Y:S01]  /*4a80*/  VIADD R4, R4, 0xffffffff ;  /* 0xffffffff04047836 */ /* 0x000fe20000000000 */
[----:B------:R-:W-:Y:S01]  /*4a90*/  IADD3 R12, P3, R12, 0x40, RZ ;  /* 0x000000400c0c7810 */ /* 0x000fe20007f7e0ff */
[----:B--2---:R2:W-:Y:S01]  /*4aa0*/  STS [R10], R11 ;  /* 0x0000000b0a007388 */ /* 0x0045e20000000800 */
[----:B------:R-:W-:Y:S01]  /*4ab0*/  FADD.FTZ R8, R11, R8 ;  /* 0x000000080b087221 */ /* 0x000fe20000010000 */
[----:B------:R-:W-:Y:S01]  /*4ac0*/  VIADD R9, R9, 0x40 ;  /* 0x0000004009097836 */ /* 0x000fe20000000000 */
[----:B------:R-:W-:Y:S01]  /*4ad0*/  ISETP.NE.AND P2, PT, R4, RZ, PT ;  /* 0x000000ff0400720c */ /* 0x000fe20003f45270 */
[----:B------:R-:W-:Y:S02]  /*4ae0*/  IMAD.X R7, RZ, RZ, R7, P3 ;  /* 0x000000ffff077224 */ /* 0x000fe400018e0607 */
[----:B--2---:R-:W-:-:S10]  /*4af0*/  VIADD R10, R10, 0x100 ;  /* 0x000001000a0a7836 */ /* 0x004fd40000000000 */
[----:B------:R-:W-:Y:S05]  /*4b00*/  @P2 BRA `(.L_x_1219) ;  /* 0xfffffffc00ac2947 */ /* 0x000fea000383ffff */
.L_x_1215:
[----:B------:R-:W-:Y:S05]  /*4b10*/  BSYNC B1 ;  /* 0x0000000000017941 */ /* 0x000fea0003800000 */
.L_x_1214:
[----:B------:R-:W-:-:S13]  /*4b20*/  ISETP.GE.U32.AND P0, PT, R0, 0xc0, PT ;  /* 0x000000c00000780c */ /* 0x000fda0003f06070 */
[----:B------:R-:W-:Y:S05]  /*4b30*/  @!P0 BRA `(.L_x_1213) ;  /* 0x0000000400108947 */ /* 0x000fea0003800000 */
[C---:B------:R-:W-:Y:S01]  /*4b40*/  LEA R0, R9.reuse, 0x200, 0x2 ;  /* 0x0000020009007811 */ /* 0x040fe200078e10ff */
[----:B------:R-:W-:Y:S01]  /*4b50*/  ULDC.64 UR4, c[0x0][0x2b0] ;  /* 0x0000ac0000047ab9 */ /* 0x000fe20000000a00 */
[----:B------:R-:W-:Y:S02]  /*4b60*/  MOV R7, UR7 ;  /* 0x0000000700077c02 */ /* 0x000fe40008000f00 */
[----:B------:R-:W-:Y:S02]  /*4b70*/  ISETP.NE.U32.AND P0, PT, RZ, UR4, PT ;  /* 0x00000004ff007c0c */ /* 0x000fe4000bf05070 */
[----:B0-----:R-:W-:Y:S01]  /*4b80*/  IADD3 R6, P2, P3, R9, UR4, R22 ;  /* 0x0000000409067c10 */ /* 0x001fe2000fb5e016 */
[----:B------:R-:W-:Y:S01]  /*4b90*/  IMAD R0, R7, -0x4, R0 ;  /* 0xfffffffc07007824 */ /* 0x000fe200078e0200 */
[----:B------:R-:W-:Y:S02]  /*4ba0*/  SHF.R.S32.HI R4, RZ, 0x1f, R9 ;  /* 0x0000001fff047819 */ /* 0x000fe40000011409 */
[----:B------:R-:W-:Y:S01]  /*4bb0*/  ISETP.NE.AND.EX P0, PT, RZ, UR5, PT, P0 ;  /* 0x00000005ff007c0c */ /* 0x000fe2000bf05300 */
[----:B------:R-:W-:Y:S01]  /*4bc0*/  IMAD.IADD R0, R3, 0x1, R0 ;  /* 0x0000000103007824 */ /* 0x000fe200078e0200 */
[----:B------:R-:W-:-:S11]  /*4bd0*/  IADD3.X R7, R4, UR5, R23, P2, P3 ;  /* 0x0000000504077c10 */ /* 0x000fd600097e6417 */
.L_x_1232:
[----:B------:R-:W-:Y:S04]  /*4be0*/  BSSY B1, `(.L_x_1220) ;  /* 0x000000a000017945 */ /* 0x000fe80003800000 */
[----:B0-----:R-:W-:Y:S05]  /*4bf0*/  @!P0 BRA `(.L_x_1221) ;  /* 0x0000000000108947 */ /* 0x001fea0003800000 */
[----:B------:R-:W2:Y:S02]  /*4c00*/  LDG.E.U8 R4, desc[UR36][R6.64] ;  /* 0x0000002406047981 */ /* 0x000ea4000c1e1100 */
[----:B--2---:R-:W-:-:S13]  /*4c10*/  ISETP.NE.AND P2, PT, R4, RZ, PT ;  /* 0x000000ff0400720c */ /* 0x004fda0003f45270 */
[----:B------:R-:W-:Y:S01]  /*4c20*/  @P2 IMAD.MOV.U32 R11, RZ, RZ, RZ ;  /* 0x000000ffff0b2224 */ /* 0x000fe200078e00ff */
[----:B------:R-:W-:Y:S06]  /*4c30*/  @P2 BRA `(.L_x_1222) ;  /* 0x0000000000102947 */ /* 0x000fec0003800000 */
.L_x_1221:
[----:B------:R-:W1:Y:S02]  /*4c40*/  LDS R4, [R0+-0x200] ;  /* 0xfffe000000047984 */ /* 0x000e640000000800 */
[----:B-1----:R-:W-:-:S04]  /*4c50*/  FADD.FTZ R4, -R13, R4 ;  /* 0x000000040d047221 */ /* 0x002fc80000010100 */
[----:B------:R-:W-:-:S04]  /*4c60*/  FMUL.FTZ R4, R4, 1.4426950216293334961 ;  /* 0x3fb8aa3b04047820 */ /* 0x000fc80000410000 */
[----:B------:R0:W2:Y:S03]  /*4c70*/  MUFU.EX2 R11, R4 ;  /* 0x00000004000b7308 */ /* 0x0000a60000000800 */
.L_x_1222:
[----:B------:R-:W-:Y:S05]  /*4c80*/  BSYNC B1 ;  /* 0x0000000000017941 */ /* 0x000fea0003800000 */
.L_x_1220:
[----:B--2---:R2:W-:Y:S01]  /*4c90*/  STS [R0+-0x200], R11 ;  /* 0xfffe000b00007388 */ /* 0x0045e20000000800 */
[----:B------:R-:W-:Y:S01]  /*4ca0*/  BSSY B1, `(.L_x_1223) ;  /* 0x000000b000017945 */ /* 0x000fe20003800000 */
[----:B------:R-:W-:-:S03]  /*4cb0*/  FADD.FTZ R8, R11, R8 ;  /* 0x000000080b087221 */ /* 0x000fc60000010000 */
[----:B------:R-:W-:Y:S05]  /*4cc0*/  @!P0 BRA `(.L_x_1224) ;  /* 0x0000000000108947 */ /* 0x000fea0003800000 */
[----:B0-----:R-:W3:Y:S02]  /*4cd0*/  LDG.E.U8 R4, desc[UR36][R6.64+0x40] ;  /* 0x0000402406047981 */ /* 0x001ee4000c1e1100 */
[----:B---3--:R-:W-:-:S13]  /*4ce0*/  ISETP.NE.AND P2, PT, R4, RZ, PT ;  /* 0x000000ff0400720c */ /* 0x008fda0003f45270 */
[----:B--2---:R-:W-:Y:S01]  /*4cf0*/  @P2 IMAD.MOV.U32 R11, RZ, RZ, RZ ;  /* 0x000000ffff0b2224 */ /* 0x004fe200078e00ff */
[----:B------:R-:W-:Y:S06]  /*4d00*/  @P2 BRA `(.L_x_1225) ;  /* 0x0000000000102947 */ /* 0x000fec0003800000 */
.L_x_1224:
[----:B0-----:R-:W1:Y:S02]  /*4d10*/  LDS R4, [R0+-0x100] ;  /* 0xffff000000047984 */ /* 0x001e640000000800 */
[----:B-1----:R-:W-:-:S04]  /*4d20*/  FADD.FTZ R4, -R13, R4 ;  /* 0x000000040d047221 */ /* 0x002fc80000010100 */
[----:B------:R-:W-:-:S04]  /*4d30*/  FMUL.FTZ R4, R4, 1.4426950216293334961 ;  /* 0x3fb8aa3b04047820 */ /* 0x000fc80000410000 */
[----:B--2---:R0:W2:Y:S03]  /*4d40*/  MUFU.EX2 R11, R4 ;  /* 0x00000004000b7308 */ /* 0x0040a60000000800 */
.L_x_1225:
[----:B------:R-:W-:Y:S05]  /*4d50*/  BSYNC B1 ;  /* 0x0000000000017941 */ /* 0x000fea0003800000 */
.L_x_1223:
        /* <DEDUP_REMOVED lines=8> */
.L_x_1227:
[----:B0-----:R-:W1:Y:S02]  /*4de0*/  LDS R4, [R0] ;  /* 0x0000000000047984 */ /* 0x001e640000000800 */
[----:B-1----:R-:W-:-:S04]  /*4df0*/  FADD.FTZ R4, -R13, R4 ;  /* 0x000000040d047221 */ /* 0x002fc80000010100 */
[----:B------:R-:W-:-:S04]  /*4e00*/  FMUL.FTZ R4, R4, 1.4426950216293334961 ;  /* 0x3fb8aa3b04047820 */ /* 0x000fc80000410000 */
[----:B--2---:R0:W2:Y:S03]  /*4e10*/  MUFU.EX2 R11, R4 ;  /* 0x00000004000b7308 */ /* 0x0040a60000000800 */
.L_x_1228:
[----:B------:R-:W-:Y:S05]  /*4e20*/  BSYNC B1 ;  /* 0x0000000000017941 */ /* 0x000fea0003800000 */
.L_x_1226:
        /* <DEDUP_REMOVED lines=8> */
.L_x_1230:
[----:B0-----:R-:W1:Y:S02]  /*4eb0*/  LDS R4, [R0+0x100] ;  /* 0x0001000000047984 */ /* 0x001e640000000800 */
[----:B-1----:R-:W-:-:S04]  /*4ec0*/  FADD.FTZ R4, -R13, R4 ;  /* 0x000000040d047221 */ /* 0x002fc80000010100 */
[----:B------:R-:W-:-:S04]  /*4ed0*/  FMUL.FTZ R4, R4, 1.4426950216293334961 ;  /* 0x3fb8aa3b04047820 */ /* 0x000fc80000410000 */
[----:B--2---:R0:W2:Y:S03]  /*4ee0*/  MUFU.EX2 R11, R4 ;  /* 0x00000004000b7308 */ /* 0x0040a60000000800 */
.L_x_1231:
[----:B------:R-:W-:Y:S05]  /*4ef0*/  BSYNC B1 ;  /* 0x0000000000017941 */ /* 0x000fea0003800000 */
.L_x_1229:
[----:B------:R-:W-:Y:S01]  /*4f00*/  IADD3 R9, R9, 0x100, RZ ;  /* 0x0000010009097810 */ /* 0x000fe20007ffe0ff */
[----:B--2---:R2:W-:Y:S01]  /*4f10*/  STS [R0+0x100], R11 ;  /* 0x0001000b00007388 */ /* 0x0045e20000000800 */
[----:B------:R-:W-:Y:S01]  /*4f20*/  IADD3 R6, P3, R6, 0x100, RZ ;  /* 0x0000010006067810 */ /* 0x000fe20007f7e0ff */
[----:B------:R-:W-:Y:S01]  /*4f30*/  FADD.FTZ R8, R8, R11 ;  /* 0x0000000b08087221 */ /* 0x000fe20000010000 */
[----:B------:R-:W-:-:S03]  /*4f40*/  ISETP.GE.AND P2, PT, R9, UR38, PT ;  /* 0x0000002609007c0c */ /* 0x000fc6000bf46270 */
[----:B------:R-:W-:Y:S02]  /*4f50*/  IMAD.X R7, RZ, RZ, R7, P3 ;  /* 0x000000ffff077224 */ /* 0x000fe400018e0607 */
[----:B--2---:R-:W-:-:S08]  /*4f60*/  VIADD R0, R0, 0x400 ;  /* 0x0000040000007836 */ /* 0x004fd00000000000 */
[----:B------:R-:W-:Y:S05]  /*4f70*/  @!P2 BRA `(.L_x_1232) ;  /* 0xfffffffc0018a947 */ /* 0x000fea000383ffff */
.L_x_1213:
[----:B------:R-:W-:Y:S05]  /*4f80*/  BSYNC B0 ;  /* 0x0000000000007941 */ /* 0x000fea0003800000 */
.L_x_1212:
[----:B------:R-:W2:Y:S01]  /*4f90*/  SHFL.BFLY PT, R7, R8, 0x10, 0x1f ;  /* 0x0e001f0008077f89 */ /* 0x000ea200000e0000 */
[----:B0-----:R-:W-:Y:S01]  /*4fa0*/  LOP3.LUT P0, R6, R16, 0x1f, RZ, 0xc0, !PT ;  /* 0x0000001f10067812 */ /* 0x001fe2000780c0ff */
[----:B------:R-:W-:-:S03]  /*4fb0*/  ULDC.U8 UR5, c[0x0][0x31c] ;  /* 0x0000c70000057ab9 */ /* 0x000fc60000000000 */
[----:B------:R-:W-:-:S09]  /*4fc0*/  ISETP.GT.U32.AND P2, PT, R6, 0x1, PT ;  /* 0x000000010600780c */ /* 0x000fd20003f44070 */
[----:B-1----:R-:W0:Y:S04]  /*4fd0*/  @!P0 S2R R13, SR_CgaCtaId ;  /* 0x00000000000d8919 */ /* 0x002e280000008800 */
[----:B------:R-:W1:Y:S01]  /*4fe0*/  @!P2 S2R R15, SR_CgaCtaId ;  /* 0x00000000000fa919 */ /* 0x000e620000008800 */
        /* <DEDUP_REMOVED lines=8> */
[----:B0-----:R-:W-:Y:S02]  /*5070*/  @!P0 LEA R0, R13, R8, 0x18 ;  /* 0x000000080d008211 */ /* 0x001fe400078ec0ff */
[----:B------:R-:W-:Y:S02]  /*5080*/  @!P2 MOV R8, 0x400 ;  /* 0x000004000008a802 */ /* 0x000fe40000000f00 */
[----:B------:R-:W0:Y:S01]  /*5090*/  SHFL.BFLY PT, R4, R9, 0x2, 0x1f ;  /* 0x0c401f0009047f89 */ /* 0x000e2200000e0000 */
[----:B------:R-:W-:Y:S01]  /*50a0*/  @!P0 IMAD.IADD R0, R0, 0x1, R7 ;  /* 0x0000000100008824 */ /* 0x000fe200078e0207 */
[----:B-1----:R-:W-:-:S05]  /*50b0*/  @!P2 LEA R15, R15, R8, 0x18 ;  /* 0x000000080f0fa211 */ /* 0x002fca00078ec0ff */
[----:B------:R-:W-:Y:S01]  /*50c0*/  @!P2 IMAD R8, R6, 0x4, R15 ;  /* 0x000000040608a824 */ /* 0x000fe200078e020f */
[----:B------:R-:W-:Y:S01]  /*50d0*/  CS2R R6, SRZ ;  /* 0x0000000000067805 */ /* 0x000fe2000001ff00 */
        /* <DEDUP_REMOVED lines=19> */
.L_x_1233:
[----:B------:R-:W-:Y:S04]  /*5210*/  BSSY B0, `(.L_x_1234) ;  /* 0x0000040000007945 */ /* 0x000fe80003800000 */
[----:B------:R-:W-:Y:S05]  /*5220*/  @P1 BRA `(.L_x_1235) ;  /* 0x0000000000f81947 */ /* 0x000fea0003800000 */
[----:B0-----:R-:W-:Y:S01]  /*5230*/  LOP3.LUT R9, RZ, UR7, RZ, 0x33, !PT ;  /* 0x00000007ff097c12 */ /* 0x001fe2000f8e33ff */
[----:B------:R-:W-:Y:S03]  /*5240*/  BSSY B1, `(.L_x_1236) ;  /* 0x0000019000017945 */ /* 0x000fe60003800000 */
[----:B------:R-:W-:-:S04]  /*5250*/  IADD3 R9, -R16, UR38, R9 ;  /* 0x0000002610097c10 */ /* 0x000fc8000fffe109 */
[C---:B------:R-:W-:Y:S02]  /*5260*/  LEA.HI R0, R9.reuse, 0x1, RZ, 0x1a ;  /* 0x0000000109007811 */ /* 0x040fe400078fd0ff */
[----:B------:R-:W-:Y:S02]  /*5270*/  ISETP.GE.U32.AND P1, PT, R9, 0xc0, PT ;  /* 0x000000c00900780c */ /* 0x000fe40003f26070 */
[----:B------:R-:W-:-:S13]  /*5280*/  LOP3.LUT P2, R0, R0, 0x3, RZ, 0xc0, !PT ;  /* 0x0000000300007812 */ /* 0x000fda000784c0ff */
[----:B------:R-:W-:Y:S05]  /*5290*/  @!P2 BRA `(.L_x_1237) ;  /* 0x00000000004ca947 */ /* 0x000fea0003800000 */
[----:B------:R-:W-:Y:S01]  /*52a0*/  IADD3 R11, P2, R5, R6, RZ ;  /* 0x00000006050b7210 */ /* 0x000fe20007f5e0ff */
[----:B------:R-:W-:Y:S01]  /*52b0*/  ULDC.64 UR8, c[0x0][0x310] ;  /* 0x0000c40000087ab9 */ /* 0x000fe20000000a00 */
[----:B------:R-:W-:Y:S02]  /*52c0*/  IMAD R4, R16, 0x4, R3 ;  /* 0x0000000410047824 */ /* 0x000fe400078e0203 */
[----:B------:R-:W-:Y:S02]  /*52d0*/  LEA R10, P3, R11, UR8, 0x2 ;  /* 0x000000080b0a7c11 */ /* 0x000fe4000f8610ff */
[----:B------:R-:W-:-:S04]  /*52e0*/  LEA.HI.X.SX32 R8, R5, R7, 0x1, P2 ;  /* 0x0000000705087211 */ /* 0x000fc800010f0eff */
[----:B------:R-:W-:-:S07]  /*52f0*/  LEA.HI.X R11, R11, UR9, R8, 0x2, P3 ;  /* 0x000000090b0b7c11 */ /* 0x000fce00098f1408 */
.L_x_1238:
[----:B--2---:R-:W1:Y:S01]  /*5300*/  LDS R8, [R4] ;  /* 0x0000000004087984 */ /* 0x004e620000000800 */
[----:B------:R-:W-:Y:S02]  /*5310*/  @P0 IMAD.MOV.U32 R9, RZ, RZ, R11 ;  /* 0x000000ffff090224 */ /* 0x000fe400078e000b */
[----:B------:R-:W-:Y:S02]  /*5320*/  VIADD R0, R0, 0xffffffff ;  /* 0xffffffff00007836 */ /* 0x000fe40000000000 */
[----:B------:R-:W-:-:S03]  /*5330*/  VIADD R5, R5, 0x40 ;  /* 0x0000004005057836 */ /* 0x000fc60000000000 */
[----:B------:R-:W-:Y:S01]  /*5340*/  ISETP.NE.AND P3, PT, R0, RZ, PT ;  /* 0x000000ff0000720c */ /* 0x000fe20003f65270 */
[----:B-1----:R-:W-:Y:S01]  /*5350*/  FMUL.FTZ R15, R8, R13 ;  /* 0x0000000d080f7220 */ /* 0x002fe20000410000 */
[----:B------:R-:W-:Y:S02]  /*5360*/  @P0 MOV R8, R10 ;  /* 0x0000000a00080202 */ /* 0x000fe40000000f00 */
[----:B------:R-:W-:Y:S02]  /*5370*/  IADD3 R10, P2, R10, 0x100, RZ ;  /* 0x000001000a0a7810 */ /* 0x000fe40007f5e0ff */
[----:B------:R0:W-:Y:S03]  /*5380*/  STS [R4], R15 ;  /* 0x0000000f04007388 */ /* 0x0001e60000000800 */
[----:B------:R-:W-:Y:S01]  /*5390*/  IMAD.X R11, RZ, RZ, R11, P2 ;  /* 0x000000ffff0b7224 */ /* 0x000fe200010e060b */
[----:B------:R2:W-:Y:S01]  /*53a0*/  @P0 STG.E desc[UR36][R8.64], R15 ;  /* 0x0000000f08000986 */ /* 0x0005e2000c101924 */
[----:B0-----:R-:W-:-:S02]  /*53b0*/  VIADD R4, R4, 0x100 ;  /* 0x0000010004047836 */ /* 0x001fc40000000000 */
[----:B------:R-:W-:Y:S05]  /*53c0*/  @P3 BRA `(.L_x_1238) ;  /* 0xfffffffc00cc3947 */ /* 0x000fea000383ffff */
.L_x_1237:
[----:B------:R-:W-:Y:S05]  /*53d0*/  BSYNC B1 ;  /* 0x0000000000017941 */ /* 0x000fea0003800000 */
.L_x_1236:
[----:B------:R-:W-:Y:S05]  /*53e0*/  @!P1 BRA `(.L_x_1235) ;  /* 0x0000000000889947 */ /* 0x000fea0003800000 */
[----:B------:R-:W-:Y:S01]  /*53f0*/  USHF.L.U32 UR4, UR7, 0x2, URZ ;  /* 0x0000000207047899 */ /* 0x000fe2000800063f */
[----:B------:R-:W-:Y:S01]  /*5400*/  IADD3 R11, P0, R5, R6, RZ ;  /* 0x00000006050b7210 */ /* 0x000fe20007f1e0ff */
[----:B------:R-:W-:Y:S01]  /*5410*/  ULDC.64 UR8, c[0x0][0x310] ;  /* 0x0000c40000087ab9 */ /* 0x000fe20000000a00 */
[----:B------:R-:W-:Y:S02]  /*5420*/  ISETP.NE.AND P2, PT, RZ, UR5, PT ;  /* 0x00000005ff007c0c */ /* 0x000fe4000bf45270 */
[----:B------:R-:W-:Y:S02]  /*5430*/  LEA R10, P1, R11, UR8, 0x2 ;  /* 0x000000080b0a7c11 */ /* 0x000fe4000f8210ff */
[C---:B------:R-:W-:Y:S02]  /*5440*/  LEA.HI.X.SX32 R6, R5.reuse, R7, 0x1, P0 ;  /* 0x0000000705067211 */ /* 0x040fe400000f0eff */
[----:B------:R-:W-:Y:S02]  /*5450*/  LEA R0, R5, -UR4, 0x2 ;  /* 0x8000000405007c11 */ /* 0x000fe4000f8e10ff */
[----:B------:R-:W-:-:S02]  /*5460*/  LEA.HI.X R11, R11, UR9, R6, 0x2, P1 ;  /* 0x000000090b0b7c11 */ /* 0x000fc400088f1406 */
[----:B------:R-:W-:-:S07]  /*5470*/  IADD3 R0, R3, R0, RZ ;  /* 0x0000000003007210 */ /* 0x000fce0007ffe0ff */
.L_x_1239:
[----:B------:R-:W1:Y:S01]  /*5480*/  LDS R6, [R0+0x300] ;  /* 0x0003000000067984 */ /* 0x000e620000000800 */
[----:B------:R-:W-:Y:S02]  /*5490*/  IMAD.MOV.U32 R7, RZ, RZ, R11 ;  /* 0x000000ffff077224 */ /* 0x000fe400078e000b */
[----:B------:R-:W-:Y:S01]  /*54a0*/  VIADD R5, R5, 0x100 ;  /* 0x0000010005057836 */ /* 0x000fe20000000000 */
[----:B------:R-:W0:Y:S04]  /*54b0*/  LDS R4, [R0] ;  /* 0x0000000000047984 */ /* 0x000e280000000800 */
[----:B--2---:R-:W2:Y:S01]  /*54c0*/  LDS R8, [R0+0x100] ;  /* 0x0001000000087984 */ /* 0x004ea20000000800 */
[----:B------:R-:W-:-:S03]  /*54d0*/  ISETP.GE.AND P0, PT, R5, UR38, PT ;  /* 0x0000002605007c0c */ /* 0x000fc6000bf06270 */
[----:B------:R-:W3:Y:S01]  /*54e0*/  LDS R9, [R0+0x200] ;  /* 0x0002000000097984 */ /* 0x000ee20000000800 */
[-C--:B-1----:R-:W-:Y:S01]  /*54f0*/  FMUL.FTZ R21, R6, R13.reuse ;  /* 0x0000000d06157220 */ /* 0x082fe20000410000 */
[----:B------:R-:W-:Y:S02]  /*5500*/  IMAD.MOV.U32 R6, RZ, RZ, R10 ;  /* 0x000000ffff067224 */ /* 0x000fe400078e000a */
[-C--:B0-----:R-:W-:Y:S01]  /*5510*/  FMUL.FTZ R15, R4, R13.reuse ;  /* 0x0000000d040f7220 */ /* 0x081fe20000410000 */
[----:B------:R-:W-:Y:S02]  /*5520*/  VIADD R4, R0, 0x400 ;  /* 0x0000040000047836 */ /* 0x000fe40000000000 */
[----:B------:R-:W-:Y:S01]  /*5530*/  @P2 STG.E desc[UR36][R6.64+0x300], R21 ;  /* 0x0003001506002986 */ /* 0x000fe2000c101924 */
[----:B------:R-:W-:Y:S01]  /*5540*/  IADD3 R10, P1, R6, 0x400, RZ ;  /* 0x00000400060a7810 */ /* 0x000fe20007f3e0ff */
[-C--:B--2---:R-:W-:Y:S02]  /*5550*/  FMUL.FTZ R17, R8, R13.reuse ;  /* 0x0000000d08117220 */ /* 0x084fe40000410000 */
[----:B------:R-:W-:Y:S01]  /*5560*/  @P2 STG.E desc[UR36][R6.64], R15 ;  /* 0x0000000f06002986 */ /* 0x000fe2000c101924 */
[----:B---3--:R-:W-:Y:S01]  /*5570*/  FMUL.FTZ R9, R9, R13 ;  /* 0x0000000d09097220 */ /* 0x008fe20000410000 */
[----:B------:R-:W-:-:S02]  /*5580*/  IMAD.X R11, RZ, RZ, R7, P1 ;  /* 0x000000ffff0b7224 */ /* 0x000fc400008e0607 */
        /* <DEDUP_REMOVED lines=8> */
.L_x_1235:
[----:B------:R-:W-:Y:S05]  /*5610*/  BSYNC B0 ;  /* 0x0000000000007941 */ /* 0x000fea0003800000 */
.L_x_1234:
[----:B------:R-:W3:Y:S01]  /*5620*/  S2R R12, SR_CTAID.X ;  /* 0x00000000000c7919 */ /* 0x000ee20000002500 */
[----:B------:R-:W-:Y:S01]  /*5630*/  SHF.R.S32.HI R5, RZ, 0x1f, R16 ;  /* 0x0000001fff057819 */ /* 0x000fe20000011410 */
[----:B------:R-:W3:Y:S01]  /*5640*/  S2UR UR8, SR_CTAID.Y ;  /* 0x00000000000879c3 */ /* 0x000ee20000002600 */
[----:B------:R-:W-:Y:S01]  /*5650*/  USHF.R.S32.HI UR4, URZ, 0x1f, UR39 ;  /* 0x0000001f3f047899 */ /* 0x000fe20008011427 */
[----:B------:R-:W-:Y:S01]  /*5660*/  BSSY B0, `(.L_x_1240) ;  /* 0x000002a000007945 */ /* 0x000fe20003800000 */
[----:B------:R-:W-:Y:S01]  /*5670*/  LEA.HI R26, R5, R16, RZ, 0x4 ;  /* 0x00000010051a7211 */ /* 0x000fe200078f20ff */
[----:B------:R-:W-:Y:S01]  /*5680*/  ULDC UR10, c[0x0][0x29c] ;  /* 0x0000a700000a7ab9 */ /* 0x000fe20000000800 */
[----:B------:R-:W-:Y:S01]  /*5690*/  ULEA.HI UR4, UR4, UR39, URZ, 0x2 ;  /* 0x0000002704047291 */ /* 0x000fe2000f8f103f */
[----:B------:R-:W-:Y:S01]  /*56a0*/  IMAD.MOV.U32 R11, RZ, RZ, RZ ;  /* 0x000000ffff0b7224 */ /* 0x000fe200078e00ff */
[----:B------:R-:W-:Y:S01]  /*56b0*/  LOP3.LUT R17, R26, 0xfffffff0, RZ, 0xc0, !PT ;  /* 0xfffffff01a117812 */ /* 0x000fe200078ec0ff */
[----:B----4-:R-:W3:Y:S01]  /*56c0*/  LDC R33, c[0x0][0x288] ;  /* 0x0000a200ff217b82 */ /* 0x010ee20000000800 */
[----:B------:R-:W-:Y:S01]  /*56d0*/  ULOP3.LUT UR4, UR4, 0xfffffffc, URZ, 0xc0, !UPT ;  /* 0xfffffffc04047892 */ /* 0x000fe2000f8ec03f */
[----:B------:R-:W-:Y:S01]  /*56e0*/  SHF.R.S32.HI R26, RZ, 0x4, R26 ;  /* 0x00000004ff1a7819 */ /* 0x000fe2000001141a */
[----:B------:R-:W-:Y:S01]  /*56f0*/  UMOV UR5, 0x400 ;  /* 0x0000040000057882 */ /* 0x000fe20000000000 */
[----:B------:R-:W-:Y:S01]  /*5700*/  IMAD.IADD R17, R16, 0x1, -R17 ;  /* 0x0000000110117824 */ /* 0x000fe200078e0a11 */
[----:B------:R-:W-:Y:S01]  /*5710*/  UIADD3 UR4, UR39, -UR4, URZ ;  /* 0x8000000427047290 */ /* 0x000fe2000fffe03f */
[----:B------:R-:W-:Y:S01]  /*5720*/  CS2R R6, SRZ ;  /* 0x0000000000067805 */ /* 0x000fe2000001ff00 */
[----:B------:R-:W-:Y:S01]  /*5730*/  UIADD3 UR5, UR5, 0x110, URZ ;  /* 0x0000011005057890 */ /* 0x000fe2000fffe03f */
[----:B------:R-:W4:Y:S01]  /*5740*/  S2UR UR6, SR_CgaCtaId ;  /* 0x00000000000679c3 */ /* 0x000f220000008800 */
[C---:B------:R-:W-:Y:S01]  /*5750*/  ISETP.GT.AND P2, PT, R17.reuse, 0xb, PT ;  /* 0x0000000b1100780c */ /* 0x040fe20003f44270 */
[----:B------:R-:W-:Y:S01]  /*5760*/  IMAD.SHL.U32 R25, R17, 0x4, RZ ;  /* 0x0000000411197824 */ /* 0x000fe200078e00ff */
[----:B------:R-:W-:Y:S01]  /*5770*/  ULDC UR9, c[0x0][0x284] ;  /* 0x0000a10000097ab9 */ /* 0x000fe20000000800 */
[----:B------:R-:W-:-:S02]  /*5780*/  ISETP.NE.AND P0, PT, R26, UR4, PT ;  /* 0x000000041a007c0c */ /* 0x000fc4000bf05270 */
[----:B------:R-:W-:Y:S02]  /*5790*/  CS2R R4, SRZ ;  /* 0x0000000000047805 */ /* 0x000fe4000001ff00 */
[----:B------:R-:W-:Y:S01]  /*57a0*/  ISETP.NE.OR P1, PT, RZ, UR10, P2 ;  /* 0x0000000aff007c0c */ /* 0x000fe20009725670 */
[----:B------:R-:W-:-:S03]  /*57b0*/  IMAD R27, R35, UR9, R25 ;  /* 0x00000009231b7c24 */ /* 0x000fc6000f8e0219 */
[----:B------:R-:W-:Y:S02]  /*57c0*/  ISETP.NE.OR P1, PT, R26, UR4, P1 ;  /* 0x000000041a007c0c */ /* 0x000fe40008f25670 */
[----:B------:R-:W-:Y:S01]  /*57d0*/  SHF.R.S32.HI R38, RZ, 0x1f, R27 ;  /* 0x0000001fff267819 */ /* 0x000fe2000001141b */
[----:B---3--:R-:W-:-:S04]  /*57e0*/  IMAD R18, R33, UR8, R12 ;  /* 0x0000000821127c24 */ /* 0x008fc8000f8e020c */
[----:B------:R-:W-:Y:S01]  /*57f0*/  IMAD R36, R18, 0x30, RZ ;  /* 0x0000003012247824 */ /* 0x000fe200078e02ff */
[----:B----4-:R-:W-:-:S03]  /*5800*/  ULEA UR5, UR6, UR5, 0x18 ;  /* 0x0000000506057291 */ /* 0x010fc6000f8ec03f */
[----:B------:R-:W-:-:S03]  /*5810*/  IMAD R36, R36, UR9, R25 ;  /* 0x0000000924247c24 */ /* 0x000fc6000f8e0219 */
[----:B------:R-:W-:Y:S02]  /*5820*/  LEA R37, R17, UR5, 0x4 ;  /* 0x0000000511257c11 */ /* 0x000fe4000f8e20ff */
        /* <DEDUP_REMOVED lines=8> */
[----:B------:R-:W3:Y:S01]  /*58b0*/  LDC.64 R4, c[0x0][0x240] ;  /* 0x00009000ff047b82 */ /* 0x000ee20000000a00 */
[----:B------:R-:W-:-:S04]  /*58c0*/  IMAD R7, R12, 0x30, R25 ;  /* 0x000000300c077824 */ /* 0x000fc800078e0219 */
[----:B---3--:R-:W-:-:S06]  /*58d0*/  IMAD.WIDE R4, R7, 0x4, R4 ;  /* 0x0000000407047825 */ /* 0x008fcc00078e0204 */
[----:B------:R-:W5:Y:S02]  /*58e0*/  LDG.E.128 R4, desc[UR36][R4.64] ;  /* 0x0000002404047981 */ /* 0x000f64000c1e1d00 */
.L_x_1242:
[----:B-----5:R3:W-:Y:S02]  /*58f0*/  STS.128 [R37], R4 ;  /* 0x0000000425007388 */ /* 0x0207e40000000c00 */
.L_x_1241:
[----:B------:R-:W-:Y:S05]  /*5900*/  BSYNC B0 ;  /* 0x0000000000007941 */ /* 0x000fea0003800000 */
.L_x_1240:
[----:B------:R-:W-:Y:S01]  /*5910*/  BAR.SYNC.DEFER_BLOCKING 0x0 ;  /* 0x0000000000007b1d */ /* 0x000fe20000010000 */
[----:B------:R-:W-:Y:S01]  /*5920*/  IMAD.MOV.U32 R10, RZ, RZ, RZ ;  /* 0x000000ffff0a7224 */ /* 0x000fe200078e00ff */
[----:B0-2---:R-:W-:-:S04]  /*5930*/  CS2R R8, SRZ ;  /* 0x0000000000087805 */ /* 0x005fc8000001ff00 */
[----:B------:R-:W-:Y:S04]  /*5940*/  BSSY B0, `(.L_x_1243) ;  /* 0x0000177000007945 */ /* 0x000fe80003800000 */
[----:B------:R-:W-:Y:S05]  /*5950*/  @P2 BRA `(.L_x_1244) ;  /* 0x0000001400d42947 */ /* 0x000fea0003800000 */
[----:B------:R-:W-:Y:S01]  /*5960*/  VIADD R40, R26, UR7 ;  /* 0x000000071a287c36 */ /* 0x000fe20008000000 */
[----:B------:R-:W-:Y:S01]  /*5970*/  MOV R47, UR9 ;  /* 0x00000009002f7c02 */ /* 0x000fe20008000f00 */
[----:B------:R-:W-:Y:S01]  /*5980*/  ULDC.64 UR4, c[0x0][0x250] ;  /* 0x0000940000047ab9 */ /* 0x000fe20000000a00 */
[----:B------:R-:W-:Y:S01]  /*5990*/  BSSY B1, `(.L_x_1245) ;  /* 0x0000091000017945 */ /* 0x000fe20003800000 */
[----:B------:R-:W-:Y:S01]  /*59a0*/  IMAD R0, R40, 0x30, RZ ;  /* 0x0000003028007824 */ /* 0x000fe200078e02ff */
[----:B------:R-:W-:Y:S01]  /*59b0*/  VIMNMX R47, R47, UR39, PT ;  /* 0x000000272f2f7c48 */ /* 0x000fe2000bfe0100 */
[----:B------:R-:W-:Y:S01]  /*59c0*/  IMAD.U32 R45, RZ, RZ, UR4 ;  /* 0x00000004ff2d7e24 */ /* 0x000fe2000f8e00ff */
[----:B------:R-:W-:Y:S01]  /*59d0*/  CS2R R10, SRZ ;  /* 0x00000000000a7805 */ /* 0x000fe2000001ff00 */
[----:B------:R-:W-:Y:S01]  /*59e0*/  IMAD.U32 R44, RZ, RZ, UR5 ;  /* 0x00000005ff2c7e24 */ /* 0x000fe2000f8e00ff */
[----:B------:R-:W-:Y:S01]  /*59f0*/  IADD3 R8, P1, R36, R0, RZ ;  /* 0x0000000024087210 */ /* 0x000fe20007f3e0ff */
[----:B------:R-:W-:-:S03]  /*5a00*/  IMAD R41, R26, 0x4, R3 ;  /* 0x000000041a297824 */ /* 0x000fc600078e0203 */
[----:B------:R-:W-:Y:S02]  /*5a10*/  LEA.HI.X.SX32 R9, R0, R39, 0x1, P1 ;  /* 0x0000002700097211 */ /* 0x000fe400008f0eff */
[----:B------:R-:W-:Y:S02]  /*5a20*/  ISETP.GE.AND P1, PT, R40, R47, PT ;  /* 0x0000002f2800720c */ /* 0x000fe40003f26270 */
[----:B------:R-:W-:-:S04]  /*5a30*/  LEA R20, P3, R8, R45, 0x2 ;  /* 0x0000002d08147211 */ /* 0x000fc800078610ff */
[----:B------:R-:W-:Y:S02]  /*5a40*/  LEA.HI.X R21, R8, R44, R9, 0x2, P3 ;  /* 0x0000002c08157211 */ /* 0x000fe400018f1409 */
[----:B------:R-:W-:-:S05]  /*5a50*/  CS2R R8, SRZ ;  /* 0x0000000000087805 */ /* 0x000fca000001ff00 */
[----:B------:R-:W-:Y:S05]  /*5a60*/  @P1 BRA `(.L_x_1246) ;  /* 0x00000008000c1947 */ /* 0x000fea0003800000 */
[----:B------:R-:W-:Y:S01]  /*5a70*/  ULOP3.LUT UR5, URZ, UR9, URZ, 0x33, !UPT ;  /* 0x000000093f057292 */ /* 0x000fe2000f8e333f */
[----:B------:R-:W-:Y:S01]  /*5a80*/  IMAD.U32 R9, RZ, RZ, UR7 ;  /* 0x00000007ff097e24 */ /* 0x000fe2000f8e00ff */
[----:B------:R-:W-:Y:S01]  /*5a90*/  UIADD3 UR4, -UR38, URZ, URZ ;  /* 0x0000003f26047290 */ /* 0x000fe2000fffe13f */
[----:B------:R-:W0:Y:S01]  /*5aa0*/  LDC.64 R42, c[0x0][0x2e8] ;  /* 0x0000ba00ff2a7b82 */ /* 0x000e220000000a00 */
[----:B------:R-:W-:Y:S01]  /*5ab0*/  IMAD R12, R2, R33, R12 ;  /* 0x00000021020c7224 */ /* 0x000fe200078e020c */
[----:B------:R-:W-:Y:S01]  /*5ac0*/  BSSY B2, `(.L_x_1247) ;  /* 0x000002e000027945 */ /* 0x000fe20003800000 */
[----:B------:R-:W-:Y:S01]  /*5ad0*/  UISETP.LT.AND UP0, UPT, UR5, UR4, UPT ;  /* 0x000000040500728c */ /* 0x000fe2000bf01270 */
[----:B------:R-:W-:Y:S01]  /*5ae0*/  IADD3 R0, -R9, -0x2, -R26 ;  /* 0xfffffffe09007810 */ /* 0x000fe20007ffe91a */
[----:B------:R-:W-:Y:S01]  /*5af0*/  IMAD R9, R12, 0x30, R25 ;  /* 0x000000300c097824 */ /* 0x000fe200078e0219 */
[----:B------:R-:W-:Y:S01]  /*5b00*/  CS2R R10, SRZ ;  /* 0x00000000000a7805 */ /* 0x000fe2000001ff00 */
[----:B------:R-:W-:-:S06]  /*5b10*/  USEL UR4, UR5, UR4, !UP0 ;  /* 0x0000000405047287 */ /* 0x000fcc000c000000 */
[----:B------:R-:W-:Y:S01]  /*5b20*/  VIADD R32, R0, -UR4 ;  /* 0x8000000400207c36 */ /* 0x000fe20008000000 */
[----:B------:R-:W-:-:S04]  /*5b30*/  MOV R0, R40 ;  /* 0x0000002800007202 */ /* 0x000fc80000000f00 */
[----:B------:R-:W-:Y:S01]  /*5b40*/  LOP3.LUT P1, RZ, R32, 0x4, RZ, 0xc0, !PT ;  /* 0x0000000420ff7812 */ /* 0x000fe2000782c0ff */
[----:B0-----:R-:W-:Y:S01]  /*5b50*/  IMAD.WIDE R42, R9, 0x4, R42 ;  /* 0x00000004092a7825 */ /* 0x001fe200078e022a */
[----:B------:R-:W-:-:S11]  /*5b60*/  CS2R R8, SRZ ;  /* 0x0000000000087805 */ /* 0x000fd6000001ff00 */
[----:B------:R-:W-:Y:S05]  /*5b70*/  @P1 BRA `(.L_x_1248) ;  /* 0x0000000000881947 */ /* 0x000fea0003800000 */
[----:B------:R-:W-:Y:S01]  /*5b80*/  IADD3 R0, P1, R22, R40, RZ ;  /* 0x0000002816007210 */ /* 0x000fe20007f3e0ff */
[----:B------:R-:W-:-:S03]  /*5b90*/  ULDC.64 UR4, c[0x0][0x258] ;  /* 0x0000960000047ab9 */ /* 0x000fc60000000a00 */
[----:B------:R-:W-:Y:S02]  /*5ba0*/  LEA.HI.X.SX32 R9, R40, R23, 0x1, P1 ;  /* 0x0000001728097211 */ /* 0x000fe400008f0eff */
[----:B------:R-:W-:-:S04]  /*5bb0*/  LEA R12, P1, R0, UR4, 0x2 ;  /* 0x00000004000c7c11 */ /* 0x000fc8000f8210ff */
[----:B-1----:R-:W-:-:S05]  /*5bc0*/  LEA.HI.X R13, R0, UR5, R9, 0x2, P1 ;  /* 0x00000005000d7c11 */ /* 0x002fca00088f1409 */
[----:B------:R-:W2:Y:S02]  /*5bd0*/  LDG.E R12, desc[UR36][R12.64] ;  /* 0x000000240c0c7981 */ /* 0x000ea4000c1e1900 */
[----:B--2---:R-:W-:-:S04]  /*5be0*/  IMAD R9, R12, R33, RZ ;  /* 0x000000210c097224 */ /* 0x004fc800078e02ff */
[----:B------:R-:W-:-:S04]  /*5bf0*/  IMAD R9, R9, UR9, R40 ;  /* 0x0000000909097c24 */ /* 0x000fc8000f8e0228 */
[----:B------:R-:W-:-:S05]  /*5c00*/  IMAD R9, R9, 0x30, RZ ;  /* 0x0000003009097824 */ /* 0x000fca00078e02ff */
[----:B------:R-:W-:-:S04]  /*5c10*/  IADD3 R0, P1, R27, R9, RZ ;  /* 0x000000091b007210 */ /* 0x000fc80007f3e0ff */
[----:B------:R-:W-:Y:S02]  /*5c20*/  LEA.HI.X.SX32 R9, R9, R38, 0x1, P1 ;  /* 0x0000002609097211 */ /* 0x000fe400008f0eff */
[----:B------:R-:W-:-:S04]  /*5c30*/  LEA R8, P1, R0, R45, 0x2 ;  /* 0x0000002d00087211 */ /* 0x000fc800078210ff */
[----:B------:R-:W-:Y:S02]  /*5c40*/  LEA.HI.X R9, R0, R44, R9, 0x2, P1 ;  /* 0x0000002c00097211 */ /* 0x000fe400008f1409 */
[----:B------:R0:W1:Y:S04]  /*5c50*/  LDS R0, [R41] ;  /* 0x0000000029007984 */ /* 0x0000680000000800 */
[----:B------:R-:W5:Y:S01]  /*5c60*/  LDG.E.128 R8, desc[UR36][R8.64] ;  /* 0x0000002408087981 */ /* 0x000f62000c1e1d00 */
[----:B------:R-:W-:-:S13]  /*5c70*/  ISETP.NE.AND P1, PT, RZ, UR10, PT ;  /* 0x0000000aff007c0c */ /* 0x000fda000bf25270 */
[----:B0-----:R-:W-:Y:S05]  /*5c80*/  @P1 BRA `(.L_x_1249) ;  /* 0x0000000000301947 */ /* 0x001fea0003800000 */
[----:B------:R-:W-:Y:S01]  /*5c90*/  ISETP.NE.AND P4, PT, R24, RZ, PT ;  /* 0x000000ff1800720c */ /* 0x000fe20003f85270 */
[----:B------:R-:W0:-:S12]  /*5ca0*/  LDS.128 R28, [R37] ;  /* 0x00000000251c7984 */ /* 0x000e180000000c00 */
[----:B------:R-:W2:Y:S01]  /*5cb0*/  @P4 LDG.E.128 R12, desc[UR36][R42.64] ;  /* 0x000000242a0c4981 */ /* 0x000ea2000c1e1d00 */
[----:B0----5:R-:W-:Y:S01]  /*5cc0*/  FADD.FTZ R8, R8, R28 ;  /* 0x0000001c08087221 */ /* 0x021fe20000010000 */
        /* <DEDUP_REMOVED lines=8> */
.L_x_1249:
[C---:B01---5:R-:W-:Y:S01]  /*5d50*/  FFMA.FTZ R8, R0.reuse, R8, RZ ;  /* 0x0000000800087223 */ /* 0x063fe200000100ff */
[C---:B------:R-:W-:Y:S01]  /*5d60*/  FFMA.FTZ R9, R0.reuse, R9, RZ ;  /* 0x0000000900097223 */ /* 0x040fe200000100ff */
[C---:B------:R-:W-:Y:S01]  /*5d70*/  FFMA.FTZ R10, R0.reuse, R10, RZ ;  /* 0x0000000a000a7223 */ /* 0x040fe200000100ff */
[----:B------:R-:W-:Y:S01]  /*5d80*/  FFMA.FTZ R11, R0, R11, RZ ;  /* 0x0000000b000b7223 */ /* 0x000fe200000100ff */
[----:B------:R-:W-:-:S07]  /*5d90*/  VIADD R0, R40, 0x4 ;  /* 0x0000000428007836 */ /* 0x000fce0000000000 */
.L_x_1248:
[----:B------:R-:W-:Y:S05]  /*5da0*/  BSYNC B2 ;  /* 0x0000000000027941 */ /* 0x000fea0003800000 */
.L_x_1247:
[----:B------:R-:W-:-:S13]  /*5db0*/  LOP3.LUT P1, RZ, R32, 0xfffffffc, RZ, 0xc0, !PT ;  /* 0xfffffffc20ff7812 */ /* 0x000fda000782c0ff */
[----:B------:R-:W-:Y:S05]  /*5dc0*/  @!P1 BRA `(.L_x_1246) ;  /* 0x0000000400349947 */ /* 0x000fea0003800000 */
[----:B------:R-:W0:Y:S01]  /*5dd0*/  LDC.64 R48, c[0x0][0x250] ;  /* 0x00009400ff307b82 */ /* 0x000e220000000a00 */
[----:B------:R-:W-:Y:S01]  /*5de0*/  LEA R12, R0, 0x10, 0x2 ;  /* 0x00000010000c7811 */ /* 0x000fe200078e10ff */
[----:B-1----:R-:W-:Y:S01]  /*5df0*/  IMAD.U32 R13, RZ, RZ, UR7 ;  /* 0x00000007ff0d7e24 */ /* 0x002fe2000f8e00ff */
[----:B------:R-:W-:Y:S01]  /*5e00*/  IADD3 R51, P1, R22, R0, RZ ;  /* 0x0000000016337210 */ /* 0x000fe20007f3e0ff */
[----:B------:R-:W-:Y:S01]  /*5e10*/  ULDC.64 UR4, c[0x0][0x258] ;  /* 0x0000960000047ab9 */ /* 0x000fe20000000a00 */
[C---:B------:R-:W-:Y:S02]  /*5e20*/  IMAD R55, R0.reuse, 0x30, RZ ;  /* 0x0000003000377824 */ /* 0x040fe400078e02ff */
[----:B------:R-:W-:Y:S01]  /*5e30*/  IMAD R14, R13, -0x4, R12 ;  /* 0xfffffffc0d0e7824 */ /* 0x000fe200078e020c */
[----:B------:R-:W-:Y:S01]  /*5e40*/  LEA.HI.X.SX32 R28, R0, R23, 0x1, P1 ;  /* 0x00000017001c7211 */ /* 0x000fe200008f0eff */
[----:B------:R-:W-:Y:S01]  /*5e50*/  IMAD R12, R33, UR9, RZ ;  /* 0x00000009210c7c24 */ /* 0x000fe2000f8e02ff */
[----:B------:R-:W-:Y:S01]  /*5e60*/  LEA R50, P3, R51, UR4, 0x2 ;  /* 0x0000000433327c11 */ /* 0x000fe2000f8610ff */
[----:B------:R-:W-:Y:S01]  /*5e70*/  IMAD.IADD R54, R3, 0x1, R14 ;  /* 0x0000000103367824 */ /* 0x000fe200078e020e */
[----:B------:R-:W-:Y:S01]  /*5e80*/  ISETP.NE.AND P1, PT, RZ, UR10, PT ;  /* 0x0000000aff007c0c */ /* 0x000fe2000bf25270 */
[----:B------:R-:W-:Y:S01]  /*5e90*/  IMAD R46, R12, 0x30, RZ ;  /* 0x000000300c2e7824 */ /* 0x000fe200078e02ff */
[----:B------:R-:W-:-:S11]  /*5ea0*/  LEA.HI.X R51, R51, UR5, R28, 0x2, P3 ;  /* 0x0000000533337c11 */ /* 0x000fd600098f141c */
.L_x_1252:
[----:B0-----:R-:W2:Y:S01]  /*5eb0*/  LDG.E R12, desc[UR36][R50.64] ;  /* 0x00000024320c7981 */ /* 0x001ea2000c1e1900 */
[----:B------:R-:W-:Y:S01]  /*5ec0*/  IADD3 R13, P4, R36, R55, RZ ;  /* 0x00000037240d7210 */ /* 0x000fe20007f9e0ff */
[----:B0-----:R-:W-:Y:S01]  /*5ed0*/  IMAD.MOV.U32 R45, RZ, RZ, R48 ;  /* 0x000000ffff2d7224 */ /* 0x001fe200078e0030 */
[----:B------:R-:W-:Y:S01]  /*5ee0*/  ISETP.NE.AND P5, PT, R24, RZ, PT ;  /* 0x000000ff1800720c */ /* 0x000fe20003fa5270 */
[----:B------:R-:W-:Y:S01]  /*5ef0*/  IMAD.MOV.U32 R44, RZ, RZ, R49 ;  /* 0x000000ffff2c7224 */ /* 0x000fe200078e0031 */
[----:B------:R-:W-:Y:S02]  /*5f00*/  LEA.HI.X.SX32 R14, R55, R39, 0x1, P4 ;  /* 0x00000027370e7211 */ /* 0x000fe400020f0eff */
[----:B-1----:R-:W-:-:S04]  /*5f10*/  LEA R52, P4, R13, R45, 0x2 ;  /* 0x0000002d0d347211 */ /* 0x002fc800078810ff */
[----:B------:R-:W-:Y:S01]  /*5f20*/  LEA.HI.X R53, R13, R44, R14, 0x2, P4 ;  /* 0x0000002c0d357211 */ /* 0x000fe200020f140e */
[----:B--2---:R-:W-:-:S05]  /*5f30*/  IMAD R12, R46, R12, R55 ;  /* 0x0000000c2e0c7224 */ /* 0x004fca00078e0237 */
[----:B------:R-:W-:-:S04]  /*5f40*/  IADD3 R15, P3, R27, R12, RZ ;  /* 0x0000000c1b0f7210 */ /* 0x000fc80007f7e0ff */
[----:B------:R-:W-:Y:S02]  /*5f50*/  LEA.HI.X.SX32 R28, R12, R38, 0x1, P3 ;  /* 0x000000260c1c7211 */ /* 0x000fe400018f0eff */
[----:B------:R-:W-:-:S04]  /*5f60*/  LEA R12, P3, R15, R45, 0x2 ;  /* 0x0000002d0f0c7211 */ /* 0x000fc800078610ff */
[----:B------:R-:W-:-:S06]  /*5f70*/  LEA.HI.X R13, R15, R44, R28, 0x2, P3 ;  /* 0x0000002c0f0d7211 */ /* 0x000fcc00018f141c */
[----:B------:R-:W5:Y:S01]  /*5f80*/  LDG.E.128 R12, desc[UR36][R12.64] ;  /* 0x000000240c0c7981 */ /* 0x000f62000c1e1d00 */
[----:B------:R-:W-:Y:S05]  /*5f90*/  @P1 BRA `(.L_x_1250) ;  /* 0x00000000002c1947 */ /* 0x000fea0003800000 */
[----:B------:R-:W2:Y:S04]  /*5fa0*/  @P5 LDG.E.128 R28, desc[UR36][R42.64] ;  /* 0x000000242a1c5981 */ /* 0x000ea8000c1e1d00 */
[----:B------:R-:W0:Y:S02]  /*5fb0*/  LDS.128 R32, [R37] ;  /* 0x0000000025207984 */ /* 0x000e240000000c00 */
        /* <DEDUP_REMOVED lines=9> */
.L_x_1250:
[----:B------:R-:W2:Y:S04]  /*6050*/  LDG.E R28, desc[UR36][R50.64+0x10] ;  /* 0x00001024321c7981 */ /* 0x000ea8000c1e1900 */
[----:B------:R-:W1:Y:S01]  /*6060*/  LDS R33, [R54+-0x10] ;  /* 0xfffff00036217984 */ /* 0x000e620000000800 */
[----:B--2---:R-:W-:-:S05]  /*6070*/  IMAD R28, R46, R28, R55 ;  /* 0x0000001c2e1c7224 */ /* 0x004fca00078e0237 */
[----:B------:R-:W-:-:S04]  /*6080*/  IADD3 R28, R28, 0xc0, RZ ;  /* 0x000000c01c1c7810 */ /* 0x000fc80007ffe0ff */
[----:B------:R-:W-:-:S04]  /*6090*/  IADD3 R29, P3, R27, R28, RZ ;  /* 0x0000001c1b1d7210 */ /* 0x000fc80007f7e0ff */
[----:B------:R-:W-:Y:S02]  /*60a0*/  LEA.HI.X.SX32 R30, R28, R38, 0x1, P3 ;  /* 0x000000261c1e7211 */ /* 0x000fe400018f0eff */
[----:B------:R-:W-:-:S04]  /*60b0*/  LEA R28, P3, R29, R45, 0x2 ;  /* 0x0000002d1d1c7211 */ /* 0x000fc800078610ff */
[----:B------:R-:W-:-:S06]  /*60c0*/  LEA.HI.X R29, R29, R44, R30, 0x2, P3 ;  /* 0x0000002c1d1d7211 */ /* 0x000fcc00018f141e */
[----:B------:R-:W5:Y:S02]  /*60d0*/  LDG.E.128 R28, desc[UR36][R28.64] ;  /* 0x000000241c1c7981 */ /* 0x000f64000c1e1d00 */
[C---:B-1---5:R-:W-:Y:S01]  /*60e0*/  FFMA.FTZ R32, R33.reuse, R12, R8 ;  /* 0x0000000c21207223 */ /* 0x062fe20000010008 */
[C---:B------:R-:W-:Y:S01]  /*60f0*/  FFMA.FTZ R34, R33.reuse, R13, R9 ;  /* 0x0000000d21227223 */ /* 0x040fe20000010009 */
[C---:B------:R-:W-:Y:S01]  /*6100*/  FFMA.FTZ R35, R33.reuse, R14, R10 ;  /* 0x0000000e21237223 */ /* 0x040fe2000001000a */
[----:B------:R-:W-:Y:S01]  /*6110*/  FFMA.FTZ R56, R33, R15, R11 ;  /* 0x0000000f21387223 */ /* 0x000fe2000001000b */
[----:B------:R-:W-:Y:S06]  /*6120*/  @P1 BRA `(.L_x_1251) ;  /* 0x00000000002c1947 */ /* 0x000fec0003800000 */
[----:B------:R-:W2:Y:S04]  /*6130*/  @P5 LDG.E.128 R8, desc[UR36][R42.64] ;  /* 0x000000242a085981 */ /* 0x000ea8000c1e1d00 */
[----:B0-----:R-:W0:Y:S02]  /*6140*/  LDS.128 R12, [R37] ;  /* 0x00000000250c7984 */ /* 0x001e240000000c00 */
[----:B0-----:R-:W-:Y:S01]  /*6150*/  FADD.FTZ R28, R12, R28 ;  /* 0x0000001c0c1c7221 */ /* 0x001fe20000010000 */
        /* <DEDUP_REMOVED lines=8> */
.L_x_1251:
[----:B------:R2:W4:Y:S01]  /*61e0*/  LDS R11, [R54] ;  /* 0x00000000360b7984 */ /* 0x0005220000000800 */
[----:B------:R-:W-:Y:S01]  /*61f0*/  IADD3 R50, P3, R50, 0x20, RZ ;  /* 0x0000002032327810 */ /* 0x000fe20007f7e0ff */
[----:B------:R-:W-:Y:S02]  /*6200*/  VIADD R0, R0, 0x8 ;  /* 0x0000000800007836 */ /* 0x000fe40000000000 */
[----:B------:R-:W-:Y:S02]  /*6210*/  VIADD R55, R55, 0x180 ;  /* 0x0000018037377836 */ /* 0x000fe40000000000 */
[----:B------:R-:W-:Y:S01]  /*6220*/  IMAD.X R51, RZ, RZ, R51, P3 ;  /* 0x000000ffff337224 */ /* 0x000fe200018e0633 */
[----:B------:R-:W-:Y:S01]  /*6230*/  ISETP.GE.AND P3, PT, R0, R47, PT ;  /* 0x0000002f0000720c */ /* 0x000fe20003f66270 */
[----:B--2---:R-:W-:Y:S02]  /*6240*/  VIADD R54, R54, 0x20 ;  /* 0x0000002036367836 */ /* 0x004fe40000000000 */
[C---:B----4-:R-:W-:Y:S01]  /*6250*/  FFMA.FTZ R8, R11.reuse, R28, R32 ;  /* 0x0000001c0b087223 */ /* 0x050fe20000010020 */
[C---:B------:R-:W-:Y:S01]  /*6260*/  FFMA.FTZ R9, R11.reuse, R29, R34 ;  /* 0x0000001d0b097223 */ /* 0x040fe20000010022 */
[C---:B------:R-:W-:Y:S01]  /*6270*/  FFMA.FTZ R10, R11.reuse, R30, R35 ;  /* 0x0000001e0b0a7223 */ /* 0x040fe20000010023 */
[----:B------:R-:W-:-:S07]  /*6280*/  FFMA.FTZ R11, R11, R31, R56 ;  /* 0x0000001f0b0b7223 */ /* 0x000fce0000010038 */
[----:B------:R-:W-:Y:S05]  /*6290*/  @!P3 BRA `(.L_x_1252) ;  /* 0xfffffffc0004b947 */ /* 0x000fea000383ffff */
.L_x_1246:
[----:B------:R-:W-:Y:S05]  /*62a0*/  BSYNC B1 ;  /* 0x0000000000017941 */ /* 0x000fea0003800000 */
.L_x_1245:
[----:B------:R-:W-:-:S13]  /*62b0*/  ISETP.GE.AND P1, PT, R40, UR39, PT ;  /* 0x0000002728007c0c */ /* 0x000fda000bf26270 */
[----:B------:R-:W-:Y:S05]  /*62c0*/  @P1 BRA `(.L_x_1244) ;  /* 0x0000000c00781947 */ /* 0x000fea0003800000 */
[----:B------:R-:W2:Y:S01]  /*62d0*/  S2UR UR4, SR_CTAID.X ;  /* 0x00000000000479c3 */ /* 0x000ea20000002500 */
[----:B01----:R-:W-:Y:S01]  /*62e0*/  IMAD.U32 R13, RZ, RZ, UR38 ;  /* 0x00000026ff0d7e24 */ /* 0x003fe2000f8e00ff */
[----:B------:R-:W-:Y:S04]  /*62f0*/  BSSY B1, `(.L_x_1253) ;  /* 0x0000049000017945 */ /* 0x000fe80003800000 */
[----:B------:R-:W-:Y:S02]  /*6300*/  IADD3 R0, -R26, -0x2, R13 ;  /* 0xfffffffe1a007810 */ /* 0x000fe40007ffe10d */
[----:B------:R-:W2:Y:S02]  /*6310*/  LDC R15, c[0x0][0x288] ;  /* 0x0000a200ff0f7b82 */ /* 0x000ea40000000800 */
[----:B------:R-:W-:-:S04]  /*6320*/  IADD3 R0, R0, -UR7, RZ ;  /* 0x8000000700007c10 */ /* 0x000fc8000fffe0ff */
[----:B------:R-:W-:Y:S02]  /*6330*/  LOP3.LUT P1, RZ, R0, 0x4, RZ, 0xc0, !PT ;  /* 0x0000000400ff7812 */ /* 0x000fe4000782c0ff */
[----:B------:R-:W0:Y:S01]  /*6340*/  LDC.64 R42, c[0x0][0x2e8] ;  /* 0x0000ba00ff2a7b82 */ /* 0x000e220000000a00 */
[----:B--2---:R-:W-:-:S04]  /*6350*/  IMAD R12, R2, R15, UR4 ;  /* 0x00000004020c7e24 */ /* 0x004fc8000f8e020f */
[----:B------:R-:W-:-:S04]  /*6360*/  IMAD R13, R12, 0x30, R25 ;  /* 0x000000300c0d7824 */ /* 0x000fc800078e0219 */
[----:B0-----:R-:W-:Y:S02]  /*6370*/  IMAD.WIDE R42, R13, 0x4, R42 ;  /* 0x000000040d2a7825 */ /* 0x001fe400078e022a */
[----:B------:R-:W-:Y:S05]  /*6380*/  @P1 BRA `(.L_x_1254) ;  /* 0x0000000000fc1947 */ /* 0x000fea0003800000 */
[----:B------:R-:W0:Y:S01]  /*6390*/  LDC R31, c[0x0][0x284] ;  /* 0x0000a100ff1f7b82 */ /* 0x000e220000000800 */
[----:B------:R-:W-:Y:S01]  /*63a0*/  BSSY B2, `(.L_x_1255) ;  /* 0x000003c000027945 */ /* 0x000fe20003800000 */
[----:B0-----:R-:W-:-:S13]  /*63b0*/  ISETP.GE.AND P1, PT, R40, R31, PT ;  /* 0x0000001f2800720c */ /* 0x001fda0003f26270 */
[----:B------:R-:W-:Y:S05]  /*63c0*/  @!P1 BRA `(.L_x_1256) ;  /* 0x0000000000e49947 */ /* 0x000fea0003800000 */
[----:B------:R-:W-:Y:S01]  /*63d0*/  IABS R29, R31 ;  /* 0x0000001f001d7213 */ /* 0x000fe20000000000 */
[----:B------:R-:W-:Y:S01]  /*63e0*/  ULDC.64 UR4, c[0x0][0x258] ;  /* 0x0000960000047ab9 */ /* 0x000fe20000000a00 */
[----:B------:R-:W-:Y:S01]  /*63f0*/  IABS R30, R40 ;  /* 0x00000028001e7213 */ /* 0x000fe20000000000 */
[----:B------:R-:W0:Y:S01]  /*6400*/  LDS R41, [R41] ;  /* 0x0000000029297984 */ /* 0x000e220000000800 */
[----:B------:R-:W1:Y:S01]  /*6410*/  I2F.RP R14, R29 ;  /* 0x0000001d000e7306 */ /* 0x000e620000209400 */
[----:B------:R-:W-:Y:S02]  /*6420*/  ISETP.GE.AND P3, PT, R40, RZ, PT ;  /* 0x000000ff2800720c */ /* 0x000fe40003f66270 */
[----:B------:R-:W-:-:S05]  /*6430*/  ISETP.NE.AND P4, PT, R31, RZ, PT ;  /* 0x000000ff1f00720c */ /* 0x000fca0003f85270 */
[----:B-1----:R-:W1:Y:S02]  /*6440*/  MUFU.RCP R14, R14 ;  /* 0x0000000e000e7308 */ /* 0x002e640000001000 */
[----:B-1----:R-:W-:-:S06]  /*6450*/  VIADD R28, R14, 0xffffffe ;  /* 0x0ffffffe0e1c7836 */ /* 0x002fcc0000000000 */
[----:B------:R-:W1:Y:S02]  /*6460*/  F2I.FTZ.U32.TRUNC.NTZ R13, R28 ;  /* 0x0000001c000d7305 */ /* 0x000e64000021f000 */
[----:B-1----:R-:W-:-:S04]  /*6470*/  IMAD.MOV R12, RZ, RZ, -R13 ;  /* 0x000000ffff0c7224 */ /* 0x002fc800078e0a0d */
        /* <DEDUP_REMOVED lines=10> */
[----:B------:R-:W-:-:S04]  /*6520*/  @!P1 IMAD.IADD R12, R12, 0x1, -R29 ;  /* 0x000000010c0c9824 */ /* 0x000fc800078e0a1d */
[----:B------:R-:W-:Y:S01]  /*6530*/  @!P3 IMAD.MOV R12, RZ, RZ, -R12 ;  /* 0x000000ffff0cb224 */ /* 0x000fe200078e0a0c */
[----:B------:R-:W-:-:S04]  /*6540*/  @!P4 LOP3.LUT R12, RZ, R31, RZ, 0x33, !PT ;  /* 0x0000001fff0cc212 */ /* 0x000fc800078e33ff */
[----:B------:R-:W-:Y:S02]  /*6550*/  SHF.R.S32.HI R14, RZ, 0x1f, R12 ;  /* 0x0000001fff0e7819 */ /* 0x000fe4000001140c */
[----:B------:R-:W-:-:S05]  /*6560*/  IADD3 R13, P1, R22, R12, RZ ;  /* 0x0000000c160d7210 */ /* 0x000fca0007f3e0ff */
[----:B------:R-:W-:Y:S01]  /*6570*/  IMAD.X R14, R23, 0x1, R14, P1 ;  /* 0x00000001170e7824 */ /* 0x000fe200008e060e */
        /* <DEDUP_REMOVED lines=26> */
.L_x_1257:
[C---:B-----5:R-:W-:Y:S01]  /*6720*/  FFMA.FTZ R8, R41.reuse, R12, R8 ;  /* 0x0000000c29087223 */ /* 0x060fe20000010008 */
[C---:B------:R-:W-:Y:S01]  /*6730*/  FFMA.FTZ R9, R41.reuse, R13, R9 ;  /* 0x0000000d29097223 */ /* 0x040fe20000010009 */
[C---:B------:R-:W-:Y:S01]  /*6740*/  FFMA.FTZ R10, R41.reuse, R14, R10 ;  /* 0x0000000e290a7223 */ /* 0x040fe2000001000a */
[----:B------:R-:W-:-:S07]  /*6750*/  FFMA.FTZ R11, R41, R15, R11 ;  /* 0x0000000f290b7223 */ /* 0x000fce000001000b */
.L_x_1256:
[----:B------:R-:W-:Y:S05]  /*6760*/  BSYNC B2 ;  /* 0x0000000000027941 */ /* 0x000fea0003800000 */
.L_x_1255:
[----:B------:R-:W-:-:S07]  /*6770*/  VIADD R40, R40, 0x4 ;  /* 0x0000000428287836 */ /* 0x000fce0000000000 */
.L_x_1254:
[----:B------:R-:W-:Y:S05]  /*6780*/  BSYNC B1 ;  /* 0x0000000000017941 */ /* 0x000fea0003800000 */
.L_x_1253:
[----:B------:R-:W-:-:S13]  /*6790*/  LOP3.LUT P1, RZ, R0, 0xfffffffc, RZ, 0xc0, !PT ;  /* 0xfffffffc00ff7812 */ /* 0x000fda000782c0ff */
[----:B------:R-:W-:Y:S05]  /*67a0*/  @!P1 BRA `(.L_x_1244) ;  /* 0x0000000800409947 */ /* 0x000fea0003800000 */
[----:B------:R-:W-:Y:S01]  /*67b0*/  USHF.L.U32 UR4, UR7, 0x2, URZ ;  /* 0x0000000207047899 */ /* 0x000fe2000800063f */
[----:B------:R-:W-:Y:S01]  /*67c0*/  IMAD.MOV.U32 R41, RZ, RZ, 0x30 ;  /* 0x00000030ff297424 */ /* 0x000fe200078e00ff */
[----:B------:R-:W-:-:S03]  /*67d0*/  HFMA2.MMA R0, -RZ, RZ, 0, 0 ;  /* 0x00000000ff007435 */ /* 0x000fc600000001ff */
[C---:B------:R-:W-:Y:S01]  /*67e0*/  IMAD R41, R40.reuse, R41, 0xc0 ;  /* 0x000000c028297424 */ /* 0x040fe200078e0229 */
[----:B0-----:R-:W-:-:S05]  /*67f0*/  LEA R12, R40, -UR4, 0x2 ;  /* 0x80000004280c7c11 */ /* 0x001fca000f8e10ff */
[----:B------:R-:W-:-:S07]  /*6800*/  IMAD.IADD R47, R3, 0x1, R12 ;  /* 0x00000001032f7824 */ /* 0x000fce00078e020c */
.L_x_1264:
[----:B0-----:R-:W0:Y:S01]  /*6810*/  LDC R49, c[0x0][0x284] ;  /* 0x0000a100ff317b82 */ /* 0x001e220000000800 */
[----:B------:R-:W-:Y:S01]  /*6820*/  VIADD R12, R41, 0xffffff40 ;  /* 0xffffff40290c7836 */ /* 0x000fe20000000000 */
[----:B------:R-:W-:Y:S01]  /*6830*/  BSSY B1, `(.L_x_1258) ;  /* 0x0000043000017945 */ /* 0x000fe20003800000 */
[----:B------:R-:W-:-:S03]  /*6840*/  IMAD.IADD R46, R47, 0x1, R0 ;  /* 0x000000012f2e7824 */ /* 0x000fc600078e0200 */
[----:B------:R-:W-:Y:S02]  /*6850*/  IADD3 R13, P1, R36, R12, RZ ;  /* 0x0000000c240d7210 */ /* 0x000fe40007f3e0ff */
[----:B------:R-:W1:Y:S02]  /*6860*/  LDC.64 R44, c[0x0][0x250] ;  /* 0x00009400ff2c7b82 */ /* 0x000e640000000a00 */
[----:B------:R-:W-:Y:S02]  /*6870*/  LEA.HI.X.SX32 R12, R12, R39, 0x1, P1 ;  /* 0x000000270c0c7211 */ /* 0x000fe400008f0eff */
[----:B0-----:R-:W-:Y:S02]  /*6880*/  ISETP.GE.AND P1, PT, R40, R49, PT ;  /* 0x000000312800720c */ /* 0x001fe40003f26270 */
[----:B-1----:R-:W-:-:S04]  /*6890*/  LEA R20, P3, R13, R44, 0x2 ;  /* 0x0000002c0d147211 */ /* 0x002fc800078610ff */
[----:B------:R-:W-:-:S07]  /*68a0*/  LEA.HI.X R21, R13, R45, R12, 0x2, P3 ;  /* 0x0000002d0d157211 */ /* 0x000fce00018f140c */
[----:B------:R-:W-:Y:S05]  /*68b0*/  @!P1 BRA `(.L_x_1259) ;  /* 0x0000000000e89947 */ /* 0x000fea0003800000 */
[----:B------:R-:W-:Y:S01]  /*68c0*/  IABS R15, R49 ;  /* 0x00000031000f7213 */ /* 0x000fe20000000000 */
[----:B------:R-:W-:Y:S01]  /*68d0*/  ULDC.64 UR4, c[0x0][0x258] ;  /* 0x0000960000047ab9 */ /* 0x000fe20000000a00 */
[----:B------:R-:W-:Y:S01]  /*68e0*/  IABS R30, R40 ;  /* 0x00000028001e7213 */ /* 0x000fe20000000000 */
[----:B------:R0:W1:Y:S01]  /*68f0*/  LDS R51, [R46] ;  /* 0x000000002e337984 */ /* 0x0000620000000800 */
[----:B------:R-:W2:Y:S01]  /*6900*/  I2F.RP R14, R15 ;  /* 0x0000000f000e7306 */ /* 0x000ea20000209400 */
[----:B------:R-:W-:Y:S02]  /*6910*/  ISETP.GE.AND P3, PT, R40, RZ, PT ;  /* 0x000000ff2800720c */ /* 0x000fe40003f66270 */
[----:B------:R-:W-:-:S05]  /*6920*/  ISETP.NE.AND P4, PT, R49, RZ, PT ;  /* 0x000000ff3100720c */ /* 0x000fca0003f85270 */
[----:B--2---:R-:W2:Y:S02]  /*6930*/  MUFU.RCP R14, R14 ;  /* 0x0000000e000e7308 */ /* 0x004ea40000001000 */
[----:B--2---:R-:W-:-:S06]  /*6940*/  VIADD R28, R14, 0xffffffe ;  /* 0x0ffffffe0e1c7836 */ /* 0x004fcc0000000000 */
[----:B------:R-:W2:Y:S02]  /*6950*/  F2I.FTZ.U32.TRUNC.NTZ R13, R28 ;  /* 0x0000001c000d7305 */ /* 0x000ea4000021f000 */
[----:B--2---:R-:W-:-:S04]  /*6960*/  IMAD.MOV R12, RZ, RZ, -R13 ;  /* 0x000000ffff0c7224 */ /* 0x004fc800078e0a0d */
[----:B------:R-:W-:Y:S01]  /*6970*/  IMAD R29, R12, R15, RZ ;  /* 0x0000000f0c1d7224 */ /* 0x000fe200078e02ff */
[----:B------:R-:W-:-:S05]  /*6980*/  MOV R12, RZ ;  /* 0x000000ff000c7202 */ /* 0x000fca0000000f00 */
[----:B------:R-:W-:-:S04]  /*6990*/  IMAD.HI.U32 R12, R13, R29, R12 ;  /* 0x0000001d0d0c7227 */ /* 0x000fc800078e000c */
[----:B------:R-:W-:-:S04]  /*69a0*/  IMAD.MOV.U32 R13, RZ, RZ, R30 ;  /* 0x000000ffff0d7224 */ /* 0x000fc800078e001e */
[----:B------:R-:W-:-:S04]  /*69b0*/  IMAD.HI.U32 R12, R12, R13, RZ ;  /* 0x0000000d0c0c7227 */ /* 0x000fc800078e00ff */
[----:B------:R-:W-:-:S04]  /*69c0*/  IMAD.MOV R12, RZ, RZ, -R12 ;  /* 0x000000ffff0c7224 */ /* 0x000fc800078e0a0c */
[----:B------:R-:W-:-:S05]  /*69d0*/  IMAD R12, R15, R12, R13 ;  /* 0x0000000c0f0c7224 */ /* 0x000fca00078e020d */
[----:B------:R-:W-:-:S13]  /*69e0*/  ISETP.GT.U32.AND P1, PT, R15, R12, PT ;  /* 0x0000000c0f00720c */ /* 0x000fda0003f24070 */
[----:B------:R-:W-:-:S05]  /*69f0*/  @!P1 IMAD.IADD R12, R12, 0x1, -R15 ;  /* 0x000000010c0c9824 */ /* 0x000fca00078e0a0f */
[----:B------:R-:W-:-:S13]  /*6a00*/  ISETP.GT.U32.AND P1, PT, R15, R12, PT ;  /* 0x0000000c0f00720c */ /* 0x000fda0003f24070 */
[----:B------:R-:W-:-:S04]  /*6a10*/  @!P1 IMAD.IADD R12, R12, 0x1, -R15 ;  /* 0x000000010c0c9824 */ /* 0x000fc800078e0a0f */
[----:B------:R-:W-:Y:S01]  /*6a20*/  @!P3 IMAD.MOV R12, RZ, RZ, -R12 ;  /* 0x000000ffff0cb224 */ /* 0x000fe200078e0a0c */
[----:B------:R-:W-:-:S04]  /*6a30*/  @!P4 LOP3.LUT R12, RZ, R49, RZ, 0x33, !PT ;  /* 0x00000031ff0cc212 */ /* 0x000fc800078e33ff */
[----:B------:R-:W-:Y:S02]  /*6a40*/  SHF.R.S32.HI R14, RZ, 0x1f, R12 ;  /* 0x0000001fff0e7819 */ /* 0x000fe4000001140c */
[----:B------:R-:W-:-:S04]  /*6a50*/  IADD3 R13, P1, R22, R12, RZ ;  /* 0x0000000c160d7210 */ /* 0x000fc80007f3e0ff */
[----:B------:R-:W-:Y:S02]  /*6a60*/  IADD3.X R14, R23, R14, RZ, P1, !PT ;  /* 0x0000000e170e7210 */ /* 0x000fe40000ffe4ff */
        /* <DEDUP_REMOVED lines=14> */
[----:B01----:R-:W-:Y:S05]  /*6b50*/  @P1 BRA `(.L_x_1260) ;  /* 0x0000000000301947 */ /* 0x003fea0003800000 */
        /* <DEDUP_REMOVED lines=12> */
.L_x_1260:
[C---:B-----5:R-:W-:Y:S01]  /*6c20*/  FFMA.FTZ R8, R51.reuse, R12, R8 ;  /* 0x0000000c33087223 */ /* 0x060fe20000010008 */
[C---:B------:R-:W-:Y:S01]  /*6c30*/  FFMA.FTZ R9, R51.reuse, R13, R9 ;  /* 0x0000000d33097223 */ /* 0x040fe20000010009 */
[C---:B------:R-:W-:Y:S01]  /*6c40*/  FFMA.FTZ R10, R51.reuse, R14, R10 ;  /* 0x0000000e330a7223 */ /* 0x040fe2000001000a */
[----:B------:R-:W-:-:S07]  /*6c50*/  FFMA.FTZ R11, R51, R15, R11 ;  /* 0x0000000f330b7223 */ /* 0x000fce000001000b */
.L_x_1259:
[----:B------:R-:W-:Y:S05]  /*6c60*/  BSYNC B1 ;  /* 0x0000000000017941 */ /* 0x000fea0003800000 */
.L_x_1258:
[----:B0-----:R-:W-:Y:S01]  /*6c70*/  VIADD R14, R40, 0x4 ;  /* 0x00000004280e7836 */ /* 0x001fe20000000000 */
[----:B------:R-:W-:Y:S04]  /*6c80*/  BSSY B1, `(.L_x_1261) ;  /* 0x000003d000017945 */ /* 0x000fe80003800000 */
[----:B------:R-:W-:-:S13]  /*6c90*/  ISETP.GE.AND P1, PT, R14, R49, PT ;  /* 0x000000310e00720c */ /* 0x000fda0003f26270 */
[----:B------:R-:W-:Y:S05]  /*6ca0*/  @!P1 BRA `(.L_x_1262) ;  /* 0x0000000000e89947 */ /* 0x000fea0003800000 */
[----:B------:R-:W-:Y:S01]  /*6cb0*/  IABS R15, R49 ;  /* 0x00000031000f7213 */ /* 0x000fe20000000000 */
[----:B------:R-:W-:Y:S01]  /*6cc0*/  ULDC.64 UR4, c[0x0][0x258] ;  /* 0x0000960000047ab9 */ /* 0x000fe20000000a00 */
[----:B------:R-:W-:Y:S02]  /*6cd0*/  IABS R30, R14 ;  /* 0x0000000e001e7213 */ /* 0x000fe40000000000 */
[----:B------:R-:W0:Y:S01]  /*6ce0*/  I2F.RP R28, R15 ;  /* 0x0000000f001c7306 */ /* 0x000e220000209400 */
[----:B------:R-:W-:Y:S02]  /*6cf0*/  ISETP.GE.AND P3, PT, R14, RZ, PT ;  /* 0x000000ff0e00720c */ /* 0x000fe40003f66270 */
[----:B------:R-:W-:-:S05]  /*6d00*/  ISETP.NE.AND P4, PT, R49, RZ, PT ;  /* 0x000000ff3100720c */ /* 0x000fca0003f85270 */
[----:B0-----:R-:W0:Y:S02]  /*6d10*/  MUFU.RCP R28, R28 ;  /* 0x0000001c001c7308 */ /* 0x001e240000001000 */
[----:B0-----:R-:W-:-:S06]  /*6d20*/  VIADD R29, R28, 0xffffffe ;  /* 0x0ffffffe1c1d7836 */ /* 0x001fcc0000000000 */
[----:B------:R-:W0:Y:S02]  /*6d30*/  F2I.FTZ.U32.TRUNC.NTZ R13, R29 ;  /* 0x0000001d000d7305 */ /* 0x000e24000021f000 */
[----:B0-----:R-:W-:-:S04]  /*6d40*/  IMAD.MOV R12, RZ, RZ, -R13 ;  /* 0x000000ffff0c7224 */ /* 0x001fc800078e0a0d */
[----:B------:R-:W-:Y:S02]  /*6d50*/  IMAD R31, R12, R15, RZ ;  /* 0x0000000f0c1f7224 */ /* 0x000fe400078e02ff */
[----:B------:R-:W-:-:S04]  /*6d60*/  IMAD.MOV.U32 R12, RZ, RZ, RZ ;  /* 0x000000ffff0c7224 */ /* 0x000fc800078e00ff */
        /* <DEDUP_REMOVED lines=26> */
[----:B------:R0:W1:Y:S04]  /*6f10*/  LDS R45, [R46+0x10] ;  /* 0x000010002e2d7984 */ /* 0x0000680000000800 */
        /* <DEDUP_REMOVED lines=15> */
.L_x_1263:
[C---:B-1---5:R-:W-:Y:S01]  /*7010*/  FFMA.FTZ R8, R45.reuse, R12, R8 ;  /* 0x0000000c2d087223 */ /* 0x062fe20000010008 */
[C---:B------:R-:W-:Y:S01]  /*7020*/  FFMA.FTZ R9, R45.reuse, R13, R9 ;  /* 0x0000000d2d097223 */ /* 0x040fe20000010009 */
[C---:B------:R-:W-:Y:S01]  /*7030*/  FFMA.FTZ R10, R45.reuse, R14, R10 ;  /* 0x0000000e2d0a7223 */ /* 0x040fe2000001000a */
[----:B------:R-:W-:-:S07]  /*7040*/  FFMA.FTZ R11, R45, R15, R11 ;  /* 0x0000000f2d0b7223 */ /* 0x000fce000001000b */
.L_x_1262:
[----:B------:R-:W-:Y:S05]  /*7050*/  BSYNC B1 ;  /* 0x0000000000017941 */ /* 0x000fea0003800000 */
.L_x_1261:
[----:B------:R-:W-:Y:S01]  /*7060*/  VIADD R40, R40, 0x8 ;  /* 0x0000000828287836 */ /* 0x000fe20000000000 */
[----:B------:R-:W-:Y:S01]  /*7070*/  IADD3 R0, R0, 0x20, RZ ;  /* 0x0000002000007810 */ /* 0x000fe20007ffe0ff */
[----:B------:R-:W-:-:S03]  /*7080*/  VIADD R41, R41, 0x180 ;  /* 0x0000018029297836 */ /* 0x000fc60000000000 */
[----:B------:R-:W-:-:S13]  /*7090*/  ISETP.GE.AND P1, PT, R40, UR39, PT ;  /* 0x0000002728007c0c */ /* 0x000fda000bf26270 */
[----:B------:R-:W-:Y:S05]  /*70a0*/  @!P1 BRA `(.L_x_1264) ;  /* 0xfffffff400d89947 */ /* 0x000fea000383ffff */
.L_x_1244:
[----:B------:R-:W-:Y:S05]  /*70b0*/  BSYNC B0 ;  /* 0x0000000000007941 */ /* 0x000fea0003800000 */
.L_x_1243:
[----:B------:R-:W-:Y:S01]  /*70c0*/  ISETP.GT.OR P0, PT, R17, 0xb, P0 ;  /* 0x0000000b1100780c */ /* 0x000fe20000704670 */
[----:B------:R-:W-:-:S12]  /*70d0*/  BSSY B0, `(.L_x_1265) ;  /* 0x0000031000007945 */ /* 0x000fd80003800000 */
[----:B------:R-:W-:Y:S05]  /*70e0*/  @P0 BRA `(.L_x_1266) ;  /* 0x0000000000bc0947 */ /* 0x000fea0003800000 */
[----:B------:R-:W-:Y:S01]  /*70f0*/  UMOV UR4, 0x30 ;  /* 0x0000003000047882 */ /* 0x000fe20000000000 */
[----:B------:R-:W-:Y:S01]  /*7100*/  ULDC.64 UR8, c[0x0][0x250] ;  /* 0x0000940000087ab9 */ /* 0x000fe20000000a00 */
[----:B------:R-:W-:-:S06]  /*7110*/  UIMAD UR4, UR38, UR4, -0x30 ;  /* 0xffffffd0260474a4 */ /* 0x000fcc000f8e0204 */
[----:B0-----:R-:W-:Y:S01]  /*7120*/  IMAD.U32 R12, RZ, RZ, UR4 ;  /* 0x00000004ff0c7e24 */ /* 0x001fe2000f8e00ff */
[----:B------:R-:W-:-:S04]  /*7130*/  IADD3 R0, P0, R36, UR4, RZ ;  /* 0x0000000424007c10 */ /* 0x000fc8000ff1e0ff */
[----:B------:R-:W-:Y:S02]  /*7140*/  LEA.HI.X.SX32 R3, R12, R39, 0x1, P0 ;  /* 0x000000270c037211 */ /* 0x000fe400000f0eff */
[----:B------:R-:W-:-:S04]  /*7150*/  LEA R12, P0, R0, UR8, 0x2 ;  /* 0x00000008000c7c11 */ /* 0x000fc8000f8010ff */
[----:B-1----:R-:W-:-:S06]  /*7160*/  LEA.HI.X R13, R0, UR9, R3, 0x2, P0 ;  /* 0x00000009000d7c11 */ /* 0x002fcc00080f1403 */
[----:B------:R-:W5:Y:S01]  /*7170*/  LDG.E.128 R12, desc[UR36][R12.64] ;  /* 0x000000240c0c7981 */ /* 0x000f62000c1e1d00 */
[----:B------:R-:W0:Y:S01]  /*7180*/  S2UR UR5, SR_CgaCtaId ;  /* 0x00000000000579c3 */ /* 0x000e220000008800 */
[----:B------:R-:W-:Y:S01]  /*7190*/  UMOV UR4, 0x400 ;  /* 0x0000040000047882 */ /* 0x000fe20000000000 */
[----:B------:R-:W-:Y:S02]  /*71a0*/  UIADD3 UR6, UR39, -UR7, URZ ;  /* 0x8000000727067290 */ /* 0x000fe4000fffe03f */
[----:B------:R-:W-:-:S04]  /*71b0*/  UIADD3 UR4, UR4, 0x210, URZ ;  /* 0x0000021004047890 */ /* 0x000fc8000fffe03f */
[----:B------:R-:W-:Y:S01]  /*71c0*/  IMAD.U32 R0, RZ, RZ, UR6 ;  /* 0x00000006ff007e24 */ /* 0x000fe2000f8e00ff */
[----:B0-----:R-:W-:-:S06]  /*71d0*/  ULEA UR4, UR5, UR4, 0x18 ;  /* 0x0000000405047291 */ /* 0x001fcc000f8ec03f */
[----:B------:R-:W-:Y:S01]  /*71e0*/  IMAD.U32 R3, RZ, RZ, UR4 ;  /* 0x00000004ff037e24 */ /* 0x000fe2000f8e00ff */
[----:B------:R-:W-:Y:S02]  /*71f0*/  ULDC UR4, c[0x0][0x29c] ;  /* 0x0000a70000047ab9 */ /* 0x000fe40000000800 */
[----:B------:R-:W-:Y:S01]  /*7200*/  ISETP.NE.AND P0, PT, RZ, UR4, PT ;  /* 0x00000004ff007c0c */ /* 0x000fe2000bf05270 */
[----:B------:R-:W-:-:S06]  /*7210*/  IMAD R17, R0, 0x4, R3 ;  /* 0x0000000400117824 */ /* 0x000fcc00078e0203 */
[----:B------:R-:W0:Y:S06]  /*7220*/  LDS R17, [R17] ;  /* 0x0000000011117984 */ /* 0x000e2c0000000800 */
[----:B------:R-:W-:Y:S05]  /*7230*/  @P0 BRA `(.L_x_1267) ;  /* 0x0000000000580947 */ /* 0x000fea0003800000 */
[----:B------:R-:W-:-:S13]  /*7240*/  ISETP.NE.AND P1, PT, R24, RZ, PT ;  /* 0x000000ff1800720c */ /* 0x000fda0003f25270 */
[----:B------:R-:W1:Y:S01]  /*7250*/  @P1 S2R R23, SR_CTAID.X ;  /* 0x0000000000171919 */ /* 0x000e620000002500 */
[----:B------:R-:W1:Y:S08]  /*7260*/  @P1 LDC R0, c[0x0][0x288] ;  /* 0x0000a200ff001b82 */ /* 0x000e700000000800 */
[----:B------:R-:W2:Y:S01]  /*7270*/  @P1 LDC.64 R20, c[0x0][0x2e8] ;  /* 0x0000ba00ff141b82 */ /* 0x000ea20000000a00 */
[----:B-1----:R-:W-:-:S04]  /*7280*/  @P1 IMAD R0, R2, R0, R23 ;  /* 0x0000000002001224 */ /* 0x002fc800078e0217 */
[----:B------:R-:W-:-:S04]  /*7290*/  @P1 IMAD R23, R0, 0x30, R25 ;  /* 0x0000003000171824 */ /* 0x000fc800078e0219 */
[----:B--2---:R-:W-:-:S06]  /*72a0*/  @P1 IMAD.WIDE R20, R23, 0x4, R20 ;  /* 0x0000000417141825 */ /* 0x004fcc00078e0214 */
        /* <DEDUP_REMOVED lines=8> */
[----:B---3--:R-:W-:-:S04]  /*7330*/  LEA R4, P0, R36, UR8, 0x2 ;  /* 0x0000000824047c11 */ /* 0x008fc8000f8010ff */
[----:B------:R-:W-:Y:S01]  /*7340*/  LEA.HI.X R5, R36, UR9, R19, 0x2, P0 ;  /* 0x0000000924057c11 */ /* 0x000fe200080f1413 */
[----:B--2---:R-:W-:Y:S01]  /*7350*/  @P1 FMUL.FTZ R12, R12, R20 ;  /* 0x000000140c0c1220 */ /* 0x004fe20000410000 */
[----:B------:R-:W-:Y:S01]  /*7360*/  @P1 FMUL.FTZ R13, R13, R21 ;  /* 0x000000150d0d1220 */ /* 0x000fe20000410000 */
[----:B------:R-:W-:Y:S01]  /*7370*/  @P1 FMUL.FTZ R14, R14, R22 ;  /* 0x000000160e0e1220 */ /* 0x000fe20000410000 */
[----:B------:R-:W-:-:S05]  /*7380*/  @P1 FMUL.FTZ R15, R15, R23 ;  /* 0x000000170f0f1220 */ /* 0x000fca0000410000 */
[----:B------:R1:W-:Y:S02]  /*7390*/  STG.E.128 desc[UR36][R4.64], R12 ;  /* 0x0000000c04007986 */ /* 0x0003e4000c101d24 */
.L_x_1267:
[C---:B0----5:R-:W-:Y:S01]  /*73a0*/  FFMA.FTZ R8, R17.reuse, R12, R8 ;  /* 0x0000000c11087223 */ /* 0x061fe20000010008 */
[C---:B------:R-:W-:Y:S01]  /*73b0*/  FFMA.FTZ R9, R17.reuse, R13, R9 ;  /* 0x0000000d11097223 */ /* 0x040fe20000010009 */
[C---:B------:R-:W-:Y:S01]  /*73c0*/  FFMA.FTZ R10, R17.reuse, R14, R10 ;  /* 0x0000000e110a7223 */ /* 0x040fe2000001000a */
[----:B------:R-:W-:-:S07]  /*73d0*/  FFMA.FTZ R11, R17, R15, R11 ;  /* 0x0000000f110b7223 */ /* 0x000fce000001000b */
.L_x_1266:
[----:B------:R-:W-:Y:S05]  /*73e0*/  BSYNC B0 ;  /* 0x0000000000007941 */ /* 0x000fea0003800000 */
.L_x_1265:
        /* <DEDUP_REMOVED lines=11> */
[----:B------:R-:W-:-:S07]  /*74a0*/  ISETP.GT.AND P2, PT, R16, 0xf, PT ;  /* 0x0000000f1000780c */ /* 0x000fce0003f44270 */
[----:B------:R-:W-:Y:S01]  /*74b0*/  @!P1 STS.128 [R26+-0x180], R8 ;  /* 0xfffe80081a009388 */ /* 0x000fe20000000c00 */
[----:B------:R-:W-:Y:S01]  /*74c0*/  BAR.SYNC.DEFER_BLOCKING 0x0 ;  /* 0x0000000000007b1d */ /* 0x000fe20000010000 */
[----:B------:R-:W-:-:S05]  /*74d0*/  ISETP.NE.AND P1, PT, R0, 0x10, PT ;  /* 0x000000100000780c */ /* 0x000fca0003f25270 */
[----:B-1-3--:R-:W1:Y:S02]  /*74e0*/  @!P3 LDS.128 R4, [R26] ;  /* 0x000000001a04b984 */ /* 0x00ae640000000c00 */
[----:B-1----:R-:W-:Y:S01]  /*74f0*/  @!P3 FADD.FTZ R8, R8, R4 ;  /* 0x000000040808b221 */ /* 0x002fe20000010000 */
[----:B------:R-:W-:Y:S01]  /*7500*/  @!P3 FADD.FTZ R9, R9, R5 ;  /* 0x000000050909b221 */ /* 0x000fe20000010000 */
[----:B------:R-:W-:Y:S01]  /*7510*/  @!P3 FADD.FTZ R10, R10, R6 ;  /* 0x000000060a0ab221 */ /* 0x000fe20000010000 */
[----:B------:R-:W-:Y:S01]  /*7520*/  @!P3 FADD.FTZ R11, R11, R7 ;  /* 0x000000070b0bb221 */ /* 0x000fe20000010000 */
[----:B------:R-:W-:Y:S06]  /*7530*/  BAR.SYNC.DEFER_BLOCKING 0x0 ;  /* 0x0000000000007b1d */ /* 0x000fec0000010000 */
[----:B------:R-:W-:Y:S02]  /*7540*/  @!P1 STS.128 [R26+-0xc0], R8 ;  /* 0xffff40081a009388 */ /* 0x000fe40000000c00 */
[----:B------:R-:W-:Y:S06]  /*7550*/  BAR.SYNC.DEFER_BLOCKING 0x0 ;  /* 0x0000000000007b1d */ /* 0x000fec0000010000 */
[----:B------:R-:W1:Y:S02]  /*7560*/  @!P2 LDS.128 R4, [R26] ;  /* 0x000000001a04a984 */ /* 0x000e640000000c00 */
[----:B-1----:R-:W-:Y:S01]  /*7570*/  @!P2 FADD.FTZ R8, R8, R4 ;  /* 0x000000040808a221 */ /* 0x002fe20000010000 */
[----:B------:R-:W-:Y:S01]  /*7580*/  @!P2 FADD.FTZ R9, R9, R5 ;  /* 0x000000050909a221 */ /* 0x000fe20000010000 */
[----:B------:R-:W-:Y:S01]  /*7590*/  @!P2 FADD.FTZ R10, R10, R6 ;  /* 0x000000060a0aa221 */ /* 0x000fe20000010000 */
[----:B------:R-:W-:Y:S01]  /*75a0*/  @!P2 FADD.FTZ R11, R11, R7 ;  /* 0x000000070b0ba221 */ /* 0x000fe20000010000 */
[----:B------:R-:W-:Y:S06]  /*75b0*/  BAR.SYNC.DEFER_BLOCKING 0x0 ;  /* 0x0000000000007b1d */ /* 0x000fec0000010000 */
.L_x_1268:
[----:B------:R-:W-:Y:S05]  /*75c0*/  @P0 EXIT ;  /* 0x000000000000094d */ /* 0x000fea0003800000 */
[----:B------:R-:W2:Y:S02]  /*75d0*/  LDC R0, c[0x0][0x308] ;  /* 0x0000c200ff007b82 */ /* 0x000ea40000000800 */
[----:B--2---:R-:W-:-:S13]  /*75e0*/  ISETP.NE.AND P0, PT, R0, 0x2, PT ;  /* 0x000000020000780c */ /* 0x004fda0003f05270 */
[----:B------:R-:W2:Y:S01]  /*75f0*/  @P0 LDC.64 R2, c[0x0][0x210] ;  /* 0x00008400ff020b82 */ /* 0x000ea20000000a00 */
[----:B-1-3--:R-:W-:-:S04]  /*7600*/  @P0 IMAD R5, R18, 0x30, R25 ;  /* 0x0000003012050824 */ /* 0x00afc800078e0219 */
[----:B--2---:R-:W-:-:S05]  /*7610*/  @P0 IMAD.WIDE R2, R5, 0x4, R2 ;  /* 0x0000000405020825 */ /* 0x004fca00078e0202 */
[----:B------:R1:W-:Y:S01]  /*7620*/  @P0 STG.E.128 desc[UR36][R2.64], R8 ;  /* 0x0000000802000986 */ /* 0x0003e2000c101d24 */
[----:B------:R-:W-:Y:S05]  /*7630*/  @P0 EXIT ;  /* 0x000000000000094d */ /* 0x000fea0003800000 */
[----:B-1----:R-:W1:Y:S01]  /*7640*/  LDC.64 R2, c[0x0][0x300] ;  /* 0x0000c000ff027b82 */ /* 0x002e620000000a00 */
[----:B------:R-:W-:Y:S01]  /*7650*/  IMAD R18, R18, 0x30, R25 ;  /* 0x0000003012127824 */ /* 0x000fe200078e0219 */
[----:B------:R-:W-:Y:S01]  /*7660*/  ULDC.64 UR4, c[0x0][0x210] ;  /* 0x0000840000047ab9 */ /* 0x000fe20000000a00 */
[----:B-1----:R-:W2:Y:S02]  /*7670*/  LDG.E R2, desc[UR36][R2.64] ;  /* 0x0000002402027981 */ /* 0x002ea4000c1e1900 */
[C---:B--2---:R-:W-:Y:S01]  /*7680*/  FMUL.FTZ R8, R2.reuse, R8 ;  /* 0x0000000802087220 */ /* 0x044fe20000410000 */
[C---:B------:R-:W-:Y:S01]  /*7690*/  FMUL.FTZ R9, R2.reuse, R9 ;  /* 0x0000000902097220 */ /* 0x040fe20000410000 */
[C---:B------:R-:W-:Y:S01]  /*76a0*/  FMUL.FTZ R10, R2.reuse, R10 ;  /* 0x0000000a020a7220 */ /* 0x040fe20000410000 */
[----:B------:R-:W-:-:S03]  /*76b0*/  FMUL.FTZ R11, R2, R11 ;  /* 0x0000000b020b7220 */ /* 0x000fc60000410000 */
[----:B------:R-:W1:Y:S08]  /*76c0*/  F2I.S8.NTZ R8, R8 ;  /* 0x0000000800087305 */ /* 0x000e700000202100 */
        /* <DEDUP_REMOVED lines=8> */
[----:B-1----:R-:W-:Y:S02]  /*7750*/  PRMT R0, R10, 0x8880, RZ ;  /* 0x000088800a007816 */ /* 0x002fe400000000ff */
[----:B------:R-:W-:Y:S02]  /*7760*/  PRMT R3, R2, 0x7604, R3 ;  /* 0x0000760402037816 */ /* 0x000fe40000000003 */
[----:B------:R-:W-:Y:S02]  /*7770*/  PRMT R0, R0, 0x7710, RZ ;  /* 0x0000771000007816 */ /* 0x000fe400000000ff */
[----:B------:R-:W-:-:S02]  /*7780*/  IADD3 R2, P0, R18, UR4, RZ ;  /* 0x0000000412027c10 */ /* 0x000fc4000ff1e0ff */
[----:B--2---:R-:W-:Y:S02]  /*7790*/  PRMT R4, R11, 0x8880, RZ ;  /* 0x000088800b047816 */ /* 0x004fe400000000ff */
[----:B------:R-:W-:Y:S02]  /*77a0*/  PRMT R5, R0, 0x7054, R3 ;  /* 0x0000705400057816 */ /* 0x000fe40000000003 */
[----:B------:R-:W-:Y:S02]  /*77b0*/  PRMT R4, R4, 0x7710, RZ ;  /* 0x0000771004047816 */ /* 0x000fe400000000ff */
[----:B------:R-:W-:Y:S02]  /*77c0*/  LEA.HI.X.SX32 R3, R18, UR5, 0x1, P0 ;  /* 0x0000000512037c11 */ /* 0x000fe400080f0eff */
[----:B------:R-:W-:-:S05]  /*77d0*/  PRMT R5, R4, 0x654, R5 ;  /* 0x0000065404057816 */ /* 0x000fca0000000005 */
[----:B------:R-:W-:Y:S01]  /*77e0*/  STG.E desc[UR36][R2.64], R5 ;  /* 0x0000000502007986 */ /* 0x000fe2000c101924 */
[----:B------:R-:W-:Y:S05]  /*77f0*/  EXIT ;  /* 0x000000000000794d */ /* 0x000fea0003800000 */
.L_x_1137:
[----:B-1----:R-:W-:Y:S02]  /*7800*/  IMAD.MOV.U32 R12, RZ, RZ, 0x10 ;  /* 0x00000010ff0c7424 */ /* 0x002fe400078e00ff */
[----:B------:R-:W-:Y:S02]  /*7810*/  IMAD.MOV.U32 R11, RZ, RZ, 0x1f ;  /* 0x0000001fff0b7424 */ /* 0x000fe400078e00ff */
[----:B------:R-:W-:-:S07]  /*7820*/  IMAD.MOV.U32 R15, RZ, RZ, -0x1 ;  /* 0xffffffffff0f7424 */ /* 0x000fce00078e00ff */
[----:B0-2---:R-:W-:Y:S05]  /*7830*/  WARPSYNC.COLLECTIVE R15, `(.L_x_1269) ;  /* 0x000000000f087348 */ /* 0x005fea0003c00000 */
[----:B------:R1:W3:Y:S02]  /*7840*/  SHFL.BFLY P6, R14, R13, R12, R11 ;  /* 0x0c00000c0d0e7389 */ /* 0x0002e400000c000b */
[----:B0123--:R-:W-:Y:S01]  /*7850*/  ENDCOLLECTIVE ;  /* 0x000000000000791b */ /* 0x00ffe20003800000 */
.L_x_1269:
[----:B------:R-:W-:Y:S01]  /*7860*/  HFMA2.MMA R12, -RZ, RZ, 0, 4.76837158203125e-07 ;  /* 0x00000008ff0c7435 */ /* 0x000fe200000001ff */
[----:B------:R-:W-:-:S04]  /*7870*/  FADD.FTZ R0, R13, R14 ;  /* 0x0000000e0d007221 */ /* 0x000fc80000010000 */
[----:B------:R-:W-:-:S07]  /*7880*/  IMAD.MOV.U32 R13, RZ, RZ, R0 ;  /* 0x000000ffff0d7224 */ /* 0x000fce00078e0000 */
[----:B------:R-:W-:Y:S05]  /*7890*/  WARPSYNC.COLLECTIVE R15, `(.L_x_1270) ;  /* 0x000000000f087348 */ /* 0x000fea0003c00000 */
[----:B------:R0:W1:Y:S02]  /*78a0*/  SHFL.BFLY P6, R14, R13, R12, R11 ;  /* 0x0c00000c0d0e7389 */ /* 0x00006400000c000b */
[----:B01----:R-:W-:Y:S01]  /*78b0*/  ENDCOLLECTIVE ;  /* 0x000000000000791b */ /* 0x003fe20003800000 */
.L_x_1270:
[----:B------:R-:W-:Y:S02]  /*78c0*/  IMAD.MOV.U32 R12, RZ, RZ, 0x4 ;  /* 0x00000004ff0c7424 */ /* 0x000fe400078e00ff */
[----:B------:R-:W-:-:S04]  /*78d0*/  FADD.FTZ R3, R0, R14 ;  /* 0x0000000e00037221 */ /* 0x000fc80000010000 */
[----:B------:R-:W-:-:S07]  /*78e0*/  IMAD.MOV.U32 R13, RZ, RZ, R3 ;  /* 0x000000ffff0d7224 */ /* 0x000fce00078e0003 */
[----:B------:R-:W-:Y:S05]  /*78f0*/  WARPSYNC.COLLECTIVE R15, `(.L_x_1271) ;  /* 0x000000000f087348 */ /* 0x000fea0003c00000 */
[----:B------:R0:W1:Y:S02]  /*7900*/  SHFL.BFLY P6, R14, R13, R12, R11 ;  /* 0x0c00000c0d0e7389 */ /* 0x00006400000c000b */
[----:B01----:R-:W-:Y:S01]  /*7910*/  ENDCOLLECTIVE ;  /* 0x000000000000791b */ /* 0x003fe20003800000 */
.L_x_1271:
[----:B------:R-:W-:Y:S02]  /*7920*/  IMAD.MOV.U32 R12, RZ, RZ, 0x2 ;  /* 0x00000002ff0c7424 */ /* 0x000fe400078e00ff */
[----:B------:R-:W-:-:S04]  /*7930*/  FADD.FTZ R4, R3, R14 ;  /* 0x0000000e03047221 */ /* 0x000fc80000010000 */
[----:B------:R-:W-:-:S07]  /*7940*/  IMAD.MOV.U32 R13, RZ, RZ, R4 ;  /* 0x000000ffff0d7224 */ /* 0x000fce00078e0004 */
[----:B------:R-:W-:Y:S05]  /*7950*/  WARPSYNC.COLLECTIVE R15, `(.L_x_1272) ;  /* 0x000000000f087348 */ /* 0x000fea0003c00000 */
[----:B------:R0:W1:Y:S02]  /*7960*/  SHFL.BFLY P6, R14, R13, R12, R11 ;  /* 0x0c00000c0d0e7389 */ /* 0x00006400000c000b */
[----:B01----:R-:W-:Y:S01]  /*7970*/  ENDCOLLECTIVE ;  /* 0x000000000000791b */ /* 0x003fe20003800000 */
.L_x_1272:
[----:B------:R-:W-:Y:S01]  /*7980*/  MOV R12, 0x1 ;  /* 0x00000001000c7802 */ /* 0x000fe20000000f00 */
[----:B------:R-:W-:-:S04]  /*7990*/  FADD.FTZ R5, R4, R14 ;  /* 0x0000000e04057221 */ /* 0x000fc80000010000 */
[----:B------:R-:W-:-:S07]  /*79a0*/  IMAD.MOV.U32 R13, RZ, RZ, R5 ;  /* 0x000000ffff0d7224 */ /* 0x000fce00078e0005 */
[----:B------:R-:W-:Y:S05]  /*79b0*/  WARPSYNC.COLLECTIVE R15, `(.L_x_1273) ;  /* 0x000000000f087348 */ /* 0x000fea0003c00000 */
[----:B------:R0:W1:Y:S02]  /*79c0*/  SHFL.BFLY P6, R14, R13, R12, R11 ;  /* 0x0c00000c0d0e7389 */ /* 0x00006400000c000b */
[----:B01----:R-:W-:Y:S01]  /*79d0*/  ENDCOLLECTIVE ;  /* 0x000000000000791b */ /* 0x003fe20003800000 */
.L_x_1273:
[----:B------:R-:W-:Y:S05]  /*79e0*/  BRA `(.L_x_1274) ;  /* 0xffffff9c00d87947 */ /* 0x000fea000383ffff */
.L_x_1207:
[----:B------:R-:W-:Y:S01]  /*79f0*/  BSSY B1, `(.L_x_1275) ;  /* 0x0000007000017945 */ /* 0x000fe20003800000 */
[----:B------:R-:W-:Y:S02]  /*7a00*/  IMAD.MOV.U32 R12, RZ, RZ, 0x2 ;  /* 0x00000002ff0c7424 */ /* 0x000fe400078e00ff */
[----:B------:R-:W-:Y:S02]  /*7a10*/  IMAD.MOV.U32 R11, RZ, RZ, 0x1f ;  /* 0x0000001fff0b7424 */ /* 0x000fe400078e00ff */
[----:B-12-4-:R-:W-:-:S07]  /*7a20*/  IMAD.MOV.U32 R15, RZ, RZ, -0x1 ;  /* 0xffffffffff0f7424 */ /* 0x016fce00078e00ff */
[----:B------:R-:W-:Y:S05]  /*7a30*/  WARPSYNC.COLLECTIVE R15, `(.L_x_1276) ;  /* 0x000000000f087348 */ /* 0x000fea0003c00000 */
[----:B------:R0:W1:Y:S02]  /*7a40*/  SHFL.BFLY P6, R14, R13, R12, R11 ;  /* 0x0c00000c0d0e7389 */ /* 0x00006400000c000b */
[----:B01----:R-:W-:Y:S01]  /*7a50*/  ENDCOLLECTIVE ;  /* 0x000000000000791b */ /* 0x003fe20003800000 */
.L_x_1276:
[----:B------:R-:W-:Y:S05]  /*7a60*/  BSYNC B1 ;  /* 0x0000000000017941 */ /* 0x000fea0003800000 */
.L_x_1275:
[----:B------:R-:W-:Y:S01]  /*7a70*/  FADD.FTZ R13, R13, R14 ;  /* 0x0000000e0d0d7221 */ /* 0x000fe20000010000 */
[----:B------:R-:W-:Y:S01]  /*7a80*/  IMAD.MOV.U32 R12, RZ, RZ, 0x1 ;  /* 0x00000001ff0c7424 */ /* 0x000fe200078e00ff */
[----:B------:R-:W-:Y:S01]  /*7a90*/  MOV R15, 0xffffffff ;  /* 0xffffffff000f7802 */ /* 0x000fe20000000f00 */
[----:B------:R-:W-:-:S07]  /*7aa0*/  IMAD.MOV.U32 R11, RZ, RZ, 0x1f ;  /* 0x0000001fff0b7424 */ /* 0x000fce00078e00ff */
[----:B------:R-:W-:Y:S05]  /*7ab0*/  WARPSYNC.COLLECTIVE R15, `(.L_x_1277) ;  /* 0x000000000f087348 */ /* 0x000fea0003c00000 */
[----:B------:R0:W1:Y:S02]  /*7ac0*/  SHFL.BFLY P6, R14, R13, R12, R11 ;  /* 0x0c00000c0d0e7389 */ /* 0x00006400000c000b */
[----:B01----:R-:W-:Y:S01]  /*7ad0*/  ENDCOLLECTIVE ;  /* 0x000000000000791b */ /* 0x003fe20003800000 */
.L_x_1277:
[----:B------:R-:W-:Y:S05]  /*7ae0*/  BRA `(.L_x_1278) ;  /* 0xffffffc8005c7947 */ /* 0x000fea000383ffff */
.L_x_1211:
[----:B------:R-:W-:Y:S01]  /*7af0*/  BSSY B0, `(.L_x_1279) ;  /* 0x0000008000007945 */ /* 0x000fe20003800000 */
[----:B-1-3--:R-:W-:Y:S02]  /*7b00*/  IMAD.MOV.U32 R13, RZ, RZ, R74 ;  /* 0x000000ffff0d7224 */ /* 0x00afe400078e004a */
[----:B------:R-:W-:Y:S02]  /*7b10*/  IMAD.MOV.U32 R12, RZ, RZ, 0x10 ;  /* 0x00000010ff0c7424 */ /* 0x000fe400078e00ff */
[----:B------:R-:W-:Y:S02]  /*7b20*/  IMAD.MOV.U32 R11, RZ, RZ, 0x1f ;  /* 0x0000001fff0b7424 */ /* 0x000fe400078e00ff */
[----:B------:R-:W-:-:S07]  /*7b30*/  IMAD.MOV.U32 R15, RZ, RZ, -0x1 ;  /* 0xffffffffff0f7424 */ /* 0x000fce00078e00ff */
[----:B----4-:R-:W-:Y:S05]  /*7b40*/  WARPSYNC.COLLECTIVE R15, `(.L_x_1280) ;  /* 0x000000000f087348 */ /* 0x010fea0003c00000 */
[----:B------:R0:W1:Y:S02]  /*7b50*/  SHFL.BFLY P6, R14, R13, R12, R11 ;  /* 0x0c00000c0d0e7389 */ /* 0x00006400000c000b */
[----:B01--4-:R-:W-:Y:S01]  /*7b60*/  ENDCOLLECTIVE ;  /* 0x000000000000791b */ /* 0x013fe20003800000 */
.L_x_1280:
[----:B------:R-:W-:Y:S05]  /*7b70*/  BSYNC B0 ;  /* 0x0000000000007941 */ /* 0x000fea0003800000 */
.L_x_1279:
[----:B------:R-:W-:Y:S01]  /*7b80*/  HFMA2.MMA R11, -RZ, RZ, 0, 1.847743988037109375e-06 ;  /* 0x0000001fff0b7435 */ /* 0x000fe200000001ff */
[----:B------:R-:W-:Y:S01]  /*7b90*/  FMNMX.FTZ R13, R14, R74, !PT ;  /* 0x0000004a0e0d7209 */ /* 0x000fe20007810000 */
[----:B------:R-:W-:Y:S02]  /*7ba0*/  IMAD.MOV.U32 R12, RZ, RZ, 0x8 ;  /* 0x00000008ff0c7424 */ /* 0x000fe400078e00ff */
[----:B------:R-:W-:-:S07]  /*7bb0*/  IMAD.MOV.U32 R15, RZ, RZ, -0x1 ;  /* 0xffffffffff0f7424 */ /* 0x000fce00078e00ff */
[----:B------:R-:W-:Y:S05]  /*7bc0*/  WARPSYNC.COLLECTIVE R15, `(.L_x_1281) ;  /* 0x000000000f087348 */ /* 0x000fea0003c00000 */
[----:B------:R0:W1:Y:S02]  /*7bd0*/  SHFL.BFLY P6, R14, R13, R12, R11 ;  /* 0x0c00000c0d0e7389 */ /* 0x00006400000c000b */
[----:B01----:R-:W-:Y:S01]  /*7be0*/  ENDCOLLECTIVE ;  /* 0x000000000000791b */ /* 0x003fe20003800000 */
.L_x_1281:
[----:B------:R-:W-:Y:S01]  /*7bf0*/  IMAD.MOV.U32 R12, RZ, RZ, 0x4 ;  /* 0x00000004ff0c7424 */ /* 0x000fe200078e00ff */
[----:B------:R-:W-:-:S05]  /*7c00*/  FMNMX.FTZ R0, R13, R14, !PT ;  /* 0x0000000e0d007209 */ /* 0x000fca0007810000 */
[----:B------:R-:W-:-:S07]  /*7c10*/  IMAD.MOV.U32 R13, RZ, RZ, R0 ;  /* 0x000000ffff0d7224 */ /* 0x000fce00078e0000 */
[----:B------:R-:W-:Y:S05]  /*7c20*/  WARPSYNC.COLLECTIVE R15, `(.L_x_1282) ;  /* 0x000000000f087348 */ /* 0x000fea0003c00000 */
[----:B------:R0:W1:Y:S02]  /*7c30*/  SHFL.BFLY P6, R14, R13, R12, R11 ;  /* 0x0c00000c0d0e7389 */ /* 0x00006400000c000b */
[----:B01----:R-:W-:Y:S01]  /*7c40*/  ENDCOLLECTIVE ;  /* 0x000000000000791b */ /* 0x003fe20003800000 */
.L_x_1282:
[----:B------:R-:W-:Y:S05]  /*7c50*/  BRA `(.L_x_1283) ;  /* 0xffffffc800a47947 */ /* 0x000fea000383ffff */
.L_x_1284:
        /* <DEDUP_REMOVED lines=10> */
.L_x_2847:


//--------------------- .text._ZN4mmha33masked_multihead_attention_kernelIfLi48ELi64ELi1ELi16ELi256ELb1ELb0EEEv26Multihead_attention_paramsIT_XT5_EE --------------------------
	.section	.text._ZN4mmha33masked_multihead_attention_kernelIfLi48ELi64ELi1ELi16ELi256ELb1ELb0EEEv26Multihead_attention_paramsIT_XT5_EE,"ax",@progbits
	.align	128
        .global         _ZN4mmha33masked_multihead_attention_kernelIfLi48ELi64ELi1ELi16ELi256ELb1ELb0EEEv26Multihead_attention_paramsIT_XT5_EE
        .type           _ZN4mmha33masked_multihead_attention_kernelIfLi48ELi64ELi1ELi16ELi256ELb1ELb0EEEv26Multihead_attention_paramsIT_XT5_EE,@function
        .size           _ZN4mmha33masked_multihead_attention_kernelIfLi48ELi64ELi1ELi16ELi256ELb1ELb0EEEv26Multihead_attention_paramsIT_XT5_EE,(.L_x_2848 - _ZN4mmha33masked_multihead_attention_kernelIfLi48ELi64ELi1ELi16ELi256ELb1ELb0EEEv26Multihead_attention_paramsIT_XT5_EE)
        .other          _ZN4mmha33masked_multihead_attention_kernelIfLi48ELi64ELi1ELi16ELi256ELb1ELb0EEEv26Multihead_attention_paramsIT_XT5_EE,@"STO_CUDA_ENTRY STV_DEFAULT"
_ZN4mmha33masked_multihead_attention_kernelIfLi48ELi64ELi1ELi16ELi256ELb1ELb0EEEv26Multihead_attention_paramsIT_XT5_EE:
.text._ZN4mmha33masked_multihead_attention_kernelIfLi48ELi64ELi1ELi16ELi256ELb1ELb0EEEv26Multihead_attention_paramsIT_XT5_EE:
        /* <DEDUP_REMOVED lines=12> */
.L_x_1285:
        /* <DEDUP_REMOVED lines=22> */
[----:B0-----:R-:W-:Y:S02]  /*0220*/  IMAD.MOV.U32 R4, RZ, RZ, RZ ;  /* 0x000000ffff047224 */ /* 0x001fe400078e00ff */
[----:B-1----:R-:W-:-:S04]  /*0230*/  IMAD.MOV R3, RZ, RZ, -R5 ;  /* 0x000000ffff037224 */ /* 0x002fc800078e0a05 */
[----:B------:R-:W-:-:S04]  /*0240*/  IMAD R3, R3, R6, RZ ;  /* 0x0000000603037224 */ /* 0x000fc800078e02ff */
[----:B------:R-:W-:Y:S01]  /*0250*/  IMAD.HI.U32 R5, R5, R3, R4 ;  /* 0x0000000305057227 */ /* 0x000fe200078e0004 */
[----:B------:R-:W-:-:S05]  /*0260*/  MOV R3, R7 ;  /* 0x0000000700037202 */ /* 0x000fca0000000f00 */
[----:B------:R-:W-:-:S04]  /*0270*/  IMAD.HI.U32 R0, R5, R3, RZ ;  /* 0x0000000305007227 */ /* 0x000fc800078e00ff */
[----:B------:R-:W-:-:S04]  /*0280*/  IMAD.MOV R4, RZ, RZ, -R0 ;  /* 0x000000ffff047224 */ /* 0x000fc800078e0a00 */
[----:B------:R-:W-:Y:S01]  /*0290*/  IMAD R3, R6, R4, R3 ;  /* 0x0000000406037224 */ /* 0x000fe200078e0203 */
[----:B------:R-:W-:-:S04]  /*02a0*/  P2R R4, PR, RZ, 0x20 ;  /* 0x00000020ff047803 */ /* 0x000fc80000000000 */
[----:B------:R-:W-:Y:S02]  /*02b0*/  ISETP.GT.U32.AND P1, PT, R6, R3, PT ;  /* 0x000000030600720c */ /* 0x000fe40003f24070 */
[----:B------:R-:W0:Y:S11]  /*02c0*/  LDC.64 R4, c[0x0][0x328] ;  /* 0x0000ca00ff047b82 */ /* 0x000e360000000a00 */
[----:B------:R-:W-:-:S02]  /*02d0*/  @!P1 IMAD.IADD R3, R3, 0x1, -R6 ;  /* 0x0000000103039824 */ /* 0x000fc400078e0a06 */
[----:B------:R-:W-:Y:S01]  /*02e0*/  @!P1 VIADD R0, R0, 0x1 ;  /* 0x0000000100009836 */ /* 0x000fe20000000000 */
[----:B------:R-:W-:Y:S02]  /*02f0*/  ISETP.NE.AND P1, PT, R21, RZ, PT ;  /* 0x000000ff1500720c */ /* 0x000fe40003f25270 */
[----:B------:R-:W-:Y:S02]  /*0300*/  ISETP.GE.U32.AND P0, PT, R3, R6, PT ;  /* 0x000000060300720c */ /* 0x000fe40003f06070 */
[----:B------:R-:W1:Y:S01]  /*0310*/  @P3 LDC.64 R6, c[0x0][0x2f0] ;  /* 0x0000bc00ff063b82 */ /* 0x000e620000000a00 */
[----:B------:R-:W-:-:S04]  /*0320*/  LOP3.LUT R3, R2, R21, RZ, 0x3c, !PT ;  /* 0x0000001502037212 */ /* 0x000fc800078e3cff */
[----:B------:R-:W-:Y:S01]  /*0330*/  ISETP.GE.AND P2, PT, R3, RZ, PT ;  /* 0x000000ff0300720c */ /* 0x000fe20003f46270 */
[----:B0-----:R-:W-:-:S05]  /*0340*/  IMAD.WIDE R4, R2, 0x4, R4 ;  /* 0x0000000402047825 */ /* 0x001fca00078e0204 */
[----:B------:R-:W-:Y:S01]  /*0350*/  @P0 IADD3 R0, R0, 0x1, RZ ;  /* 0x0000000100000810 */ /* 0x000fe20007ffe0ff */
[----:B------:R-:W-:Y:S01]  /*0360*/  IMAD R3, R19, 0x30, RZ ;  /* 0x0000003013037824 */ /* 0x000fe200078e02ff */
[----:B------:R0:W5:Y:S03]  /*0370*/  LDG.E R17, desc[UR36][R4.64] ;  /* 0x0000002404117981 */ /* 0x000166000c1e1900 */
[----:B------:R-:W-:Y:S02]  /*0380*/  IMAD.MOV.U32 R35, RZ, RZ, R0 ;  /* 0x000000ffff237224 */ /* 0x000fe400078e0000 */
[----:B------:R-:W0:Y:S02]  /*0390*/  LDC R0, c[0x0][0x278] ;  /* 0x00009e00ff007b82 */ /* 0x000e240000000800 */
[----:B------:R-:W-:Y:S01]  /*03a0*/  @!P2 IMAD.MOV R35, RZ, RZ, -R35 ;  /* 0x000000ffff23a224 */ /* 0x000fe200078e0a23 */
[----:B------:R-:W-:-:S05]  /*03b0*/  @!P1 LOP3.LUT R35, RZ, R21, RZ, 0x33, !PT ;  /* 0x00000015ff239212 */ /* 0x000fca00078e33ff */
[----:B-1----:R-:W-:-:S05]  /*03c0*/  @P3 IMAD.WIDE R6, R35, 0x4, R6 ;  /* 0x0000000423063825 */ /* 0x002fca00078e0206 */
[----:B------:R1:W5:Y:S01]  /*03d0*/  @P3 LDG.E R16, desc[UR36][R6.64] ;  /* 0x0000002406103981 */ /* 0x000362000c1e1900 */
[----:B------:R-:W-:Y:S01]  /*03e0*/  ISETP.GT.AND P0, PT, R88, 0x17, PT ;  /* 0x000000175800780c */ /* 0x000fe20003f04270 */
[----:B------:R-:W-:Y:S01]  /*03f0*/  IMAD R222, R18, 0x30, RZ ;  /* 0x0000003012de7824 */ /* 0x000fe200078e02ff */
[----:B------:R-:W-:Y:S01]  /*0400*/  SHF.L.U32 R12, R88, 0x1, RZ ;  /* 0x00000001580c7819 */ /* 0x000fe200000006ff */
[----:B0-----:R-:W-:Y:S01]  /*0410*/  IMAD R5, R2, R0, R3 ;  /* 0x0000000002057224 */ /* 0x001fe200078e0203 */
[----:B------:R-:W-:-:S04]  /*0420*/  ISETP.NE.AND P1, PT, R0, RZ, PT ;  /* 0x000000ff0000720c */ /* 0x000fc80003f25270 */
[----:B------:R-:W-:-:S05]  /*0430*/  SEL R5, R222, R5, !P1 ;  /* 0x00000005de057207 */ /* 0x000fca0004800000 */
[----:B-1--4-:R-:W-:Y:S05]  /*0440*/  @P0 BRA `(.L_x_1287) ;  /* 0x0000000000400947 */ /* 0x012fea0003800000 */
        /* <DEDUP_REMOVED lines=16> */
.L_x_1287:
[----:B------:R-:W-:Y:S05]  /*0550*/  BSYNC B0 ;  /* 0x0000000000007941 */ /* 0x000fea0003800000 */
.L_x_1286:
        /* <DEDUP_REMOVED lines=71> */
.L_x_1289:
[----:B------:R-:W-:Y:S05]  /*09d0*/  BSYNC B0 ;  /* 0x0000000000007941 */ /* 0x000fea0003800000 */
.L_x_1288:
        /* <DEDUP_REMOVED lines=66> */
.L_x_1292:
        /* <DEDUP_REMOVED lines=13> */
.L_x_1293:
        /* <DEDUP_REMOVED lines=38> */
.L_x_1297:
        /* <DEDUP_REMOVED lines=29> */
.L_x_1300:
[----:B------:R-:W-:Y:S05]  /*1300*/  BSYNC B2 ;  /* 0x0000000000027941 */ /* 0x000fea0003800000 */
.L_x_1299:
[----:B----4-:R3:W-:Y:S04]  /*1310*/  STS [R13], R30 ;  /* 0x0000001e0d007388 */ /* 0x0107e80000000800 */
[----:B0-----:R3:W-:Y:S02]  /*1320*/  STS [R14], R31 ;  /* 0x0000001f0e007388 */ /* 0x0017e40000000800 */
.L_x_1298:
[----:B------:R-:W-:Y:S05]  /*1330*/  BSYNC B1 ;  /* 0x0000000000017941 */ /* 0x000fea0003800000 */
.L_x_1296:
[----:B-1----:R1:W-:Y:S04]  /*1340*/  STS [R11], R32 ;  /* 0x000000200b007388 */ /* 0x0023e80000000800 */
[----:B--2---:R1:W-:Y:S02]  /*1350*/  STS [R12], R33 ;  /* 0x000000210c007388 */ /* 0x0043e40000000800 */
.L_x_1295:
[----:B------:R-:W-:Y:S05]  /*1360*/  BSYNC B0 ;  /* 0x0000000000007941 */ /* 0x000fea0003800000 */
.L_x_1294:
[----:B------:R-:W-:Y:S06]  /*1370*/  BAR.SYNC.DEFER_BLOCKING 0x0 ;  /* 0x0000000000007b1d */ /* 0x000fec0000010000 */
[----:B------:R-:W-:Y:S04]  /*1380*/  BSSY B0, `(.L_x_1301) ;  /* 0x0000005000007945 */ /* 0x000fe80003800000 */
[----:B------:R-:W-:Y:S05]  /*1390*/  @!P6 BRA `(.L_x_1302) ;  /* 0x00000000000ce947 */ /* 0x000fea0003800000 */
[----:B------:R-:W-:Y:S01]  /*13a0*/  ISETP.NE.AND P0, PT, R36, RZ, PT ;  /* 0x000000ff2400720c */ /* 0x000fe20003f05270 */
[----:B01----:R2:W4:-:S12]  /*13b0*/  LDS.64 R32, [R9] ;  /* 0x0000000009207984 */ /* 0x0035180000000a00 */
[----:B---3--:R2:W0:Y:S02]  /*13c0*/  @!P0 LDS.64 R30, [R10] ;  /* 0x000000000a1e8984 */ /* 0x0084240000000a00 */
.L_x_1302:
[----:B------:R-:W-:Y:S05]  /*13d0*/  BSYNC B0 ;  /* 0x0000000000007941 */ /* 0x000fea0003800000 */
.L_x_1301:
[----:B------:R-:W-:Y:S06]  /*13e0*/  BAR.SYNC.DEFER_BLOCKING 0x0 ;  /* 0x0000000000007b1d */ /* 0x000fec0000010000 */
[----:B------:R-:W-:Y:S05]  /*13f0*/  BRA `(.L_x_1291) ;  /* 0x0000000000b07947 */ /* 0x000fea0003800000 */
.L_x_1290:
        /* <DEDUP_REMOVED lines=22> */
.L_x_1303:
        /* <DEDUP_REMOVED lines=21> */
.L_x_1304:
[----:B------:R-:W-:Y:S05]  /*16b0*/  BSYNC B0 ;  /* 0x0000000000007941 */ /* 0x000fea0003800000 */
.L_x_1291:
        /* <DEDUP_REMOVED lines=38> */
.L_x_1411:
[----:B01----:R-:W-:-:S07]  /*1920*/  FADD.FTZ R7, R7, R14 ;  /* 0x0000000e07077221 */ /* 0x003fce0000010000 */
.L_x_1306:
[----:B------:R-:W-:Y:S05]  /*1930*/  BSYNC B0 ;  /* 0x0000000000007941 */ /* 0x000fea0003800000 */
.L_x_1305:
        /* <DEDUP_REMOVED lines=23> */
.L_x_1309:
[----:B------:R0:W-:Y:S02]  /*1ab0*/  STS [R13], R224 ;  /* 0x000000e00d007388 */ /* 0x0001e40000000800 */
.L_x_1308:
[----:B------:R-:W-:Y:S05]  /*1ac0*/  WARPSYNC.ALL ;  /* 0x0000000000007948 */ /* 0x000fea0003800000 */
[----:B------:R-:W-:Y:S01]  /*1ad0*/  BAR.SYNC.DEFER_BLOCKING 0x0 ;  /* 0x0000000000007b1d */ /* 0x000fe20000010000 */
[----:B------:R-:W-:Y:S01]  /*1ae0*/  LEA R4, R15, R4, 0x18 ;  /* 0x000000040f047211 */ /* 0x000fe200078ec0ff */
[----:B------:R-:W-:Y:S01]  /*1af0*/  VIADD R11, R11, 0x1f ;  /* 0x0000001f0b0b7836 */ /* 0x000fe20000000000 */
[----:B------:R-:W-:-:S03]  /*1b00*/  IADD3 R220, R88, R5, RZ ;  /* 0x0000000558dc7210 */ /* 0x000fc60007ffe0ff */
        /* <DEDUP_REMOVED lines=9> */
[----:B------:R0:W3:Y:S04]  /*1ba0*/  LDS.128 R28, [R4+0x50] ;  /* 0x00005000041c7984 */ /* 0x0000e80000000c00 */
[----:B----4-:R0:W4:Y:S04]  /*1bb0*/  LDS.128 R32, [R4+0x60] ;  /* 0x0000600004207984 */ /* 0x0101280000000c00 */
        /* <DEDUP_REMOVED lines=13> */
[----:B-1-34-:R-:W-:Y:S05]  /*1c90*/  @P1 BRA `(.L_x_1310) ;  /* 0x0000000000401947 */ /* 0x01afea0003800000 */
        /* <DEDUP_REMOVED lines=15> */
[----:B---34-:R1:W0:Y:S02]  /*1d90*/  LDS.128 R148, [R4+0x230] ;  /* 0x0002300004947984 */ /* 0x0182240000000c00 */
.L_x_1310:
[----:B------:R-:W-:Y:S01]  /*1da0*/  ULDC UR5, c[0x0][0x29c] ;  /* 0x0000a70000057ab9 */ /* 0x000fe20000000800 */
[----:B------:R-:W-:Y:S01]  /*1db0*/  ULDC UR12, c[0x0][0x284] ;  /* 0x0000a100000c7ab9 */ /* 0x000fe20000000800 */
[----:B------:R-:W-:Y:S01]  /*1dc0*/  ULDC UR8, c[0x0][0x288] ;  /* 0x0000a20000087ab9 */ /* 0x000fe20000000800 */
[----:B------:R-:W-:Y:S01]  /*1dd0*/  ULDC UR9, c[0x0][0x2a0] ;  /* 0x0000a80000097ab9 */ /* 0x000fe20000000800 */
[----:B------:R-:W-:Y:S01]  /*1de0*/  ULDC.64 UR6, c[0x0][0x2b0] ;  /* 0x0000ac0000067ab9 */ /* 0x000fe20000000a00 */
[----:B------:R-:W-:Y:S01]  /*1df0*/  ULDC.64 UR10, c[0x0][0x2c8] ;  /* 0x0000b200000a7ab9 */ /* 0x000fe20000000a00 */
[----:B------:R-:W-:Y:S01]  /*1e00*/  BSSY B0, `(.L_x_1311) ;  /* 0x00002c0000007945 */ /* 0x000fe20003800000 */
[----:B------:R-:W-:-:S03]  /*1e10*/  IMAD R26, R26, 0x30, RZ ;  /* 0x000000301a1a7824 */ /* 0x000fc600078e02ff */
[----:B------:R-:W-:Y:S05]  /*1e20*/  @P0 BRA `(.L_x_1312) ;  /* 0x0000002800f40947 */ /* 0x000fea0003800000 */
[-C--:B------:R-:W-:Y:S01]  /*1e30*/  IABS R0, R3.reuse ;  /* 0x0000000300007213 */ /* 0x080fe20000000000 */
[----:B------:R-:W3:Y:S01]  /*1e40*/  LDC R27, c[0x0][0x2c0] ;  /* 0x0000b000ff1b7b82 */ /* 0x000ee20000000800 */
[-C--:B------:R-:W-:Y:S01]  /*1e50*/  IMAD R222, R222, R3.reuse, RZ ;  /* 0x00000003dede7224 */ /* 0x080fe200078e02ff */
[----:B------:R-:W-:Y:S01]  /*1e60*/  ULDC UR4, c[0x0][0x298] ;  /* 0x0000a60000047ab9 */ /* 0x000fe20000000800 */
[----:B------:R-:W4:Y:S01]  /*1e70*/  I2F.RP R7, R0 ;  /* 0x0000000000077306 */ /* 0x000f220000209400 */
[----:B------:R-:W-:Y:S02]  /*1e80*/  IMAD R20, R26, R3, RZ ;  /* 0x000000031a147224 */ /* 0x000fe400078e02ff */
[----:B------:R-:W-:Y:S01]  /*1e90*/  IMAD R221, R3, 0x30, RZ ;  /* 0x0000003003dd7824 */ /* 0x000fe200078e02ff */
[----:B------:R-:W-:-:S04]  /*1ea0*/  SHF.R.S32.HI R21, RZ, 0x1f, R222 ;  /* 0x0000001fff157819 */ /* 0x000fc800000114de */
[----:B----4-:R-:W4:Y:S01]  /*1eb0*/  MUFU.RCP R7, R7 ;  /* 0x0000000700077308 */ /* 0x010f220000001000 */
[----:B---3--:R-:W-:Y:S02]  /*1ec0*/  VIADD R27, R27, UR4 ;  /* 0x000000041b1b7c36 */ /* 0x008fe40008000000 */
[----:B----4-:R-:W-:Y:S01]  /*1ed0*/  VIADD R8, R7, 0xffffffe ;  /* 0x0ffffffe07087836 */ /* 0x010fe20000000000 */
[----:B------:R-:W-:-:S04]  /*1ee0*/  SHF.R.S32.HI R7, RZ, 0x1f, R20 ;  /* 0x0000001fff077819 */ /* 0x000fc80000011414 */
[----:B--2---:R2:W3:Y:S02]  /*1ef0*/  F2I.FTZ.U32.TRUNC.NTZ R9, R8 ;  /* 0x0000000800097305 */ /* 0x0044e4000021f000 */
[----:B--2---:R-:W-:Y:S01]  /*1f00*/  IMAD.MOV.U32 R8, RZ, RZ, RZ ;  /* 0x000000ffff087224 */ /* 0x004fe200078e00ff */
[----:B---3--:R-:W-:-:S05]  /*1f10*/  IADD3 R11, RZ, -R9, RZ ;  /* 0x80000009ff0b7210 */ /* 0x008fca0007ffe0ff */
[----:B------:R-:W-:-:S04]  /*1f20*/  IMAD R11, R11, R0, RZ ;  /* 0x000000000b0b7224 */ /* 0x000fc800078e02ff */
[----:B01----:R-:W-:-:S07]  /*1f30*/  IMAD.HI.U32 R4, R9, R11, R8 ;  /* 0x0000000b09047227 */ /* 0x003fce00078e0008 */
.L_x_1347:
[----:B------:R-:W-:Y:S01]  /*1f40*/  ISETP.NE.U32.AND P0, PT, RZ, UR6, PT ;  /* 0x00000006ff007c0c */ /* 0x000fe2000bf05070 */
[----:B0-----:R-:W0:Y:S01]  /*1f50*/  LDC.64 R230, c[0x0][0x2e0] ;  /* 0x0000b800ffe67b82 */ /* 0x001e220000000a00 */
[----:B------:R-:W-:Y:S02]  /*1f60*/  MOV R3, UR12 ;  /* 0x0000000c00037c02 */ /* 0x000fe40008000f00 */
[----:B------:R-:W-:-:S13]  /*1f70*/  ISETP.NE.AND.EX P0, PT, RZ, UR7, PT, P0 ;  /* 0x00000007ff007c0c */ /* 0x000fda000bf05300 */
[----:B------:R-:W-:Y:S01]  /*1f80*/  @P0 IMAD R213, R2, R3, RZ ;  /* 0x0000000302d50224 */ /* 0x000fe200078e02ff */
[----:B------:R-:W-:-:S04]  /*1f90*/  @P0 SHF.R.S32.HI R214, RZ, 0x1f, R220 ;  /* 0x0000001fffd60819 */ /* 0x000fc800000114dc */
[--C-:B------:R-:W-:Y:S02]  /*1fa0*/  @P0 SHF.R.S32.HI R215, RZ, 0x1f, R213.reuse ;  /* 0x0000001fffd70819 */ /* 0x100fe400000114d5 */
[----:B------:R-:W-:-:S04]  /*1fb0*/  @P0 IADD3 R212, P2, P3, R220, UR6, R213 ;  /* 0x00000006dcd40c10 */ /* 0x000fc8000fb5e0d5 */
[----:B------:R-:W-:-:S05]  /*1fc0*/  @P0 IADD3.X R213, R214, UR7, R215, P2, P3 ;  /* 0x00000007d6d50c10 */ /* 0x000fca00097e64d7 */
[----:B-12---:R1:W2:Y:S01]  /*1fd0*/  @P0 LDG.E.U8 R212, desc[UR36][R212.64] ;  /* 0x00000024d4d40981 */ /* 0x0062a2000c1e1100 */
[----:B------:R-:W-:Y:S01]  /*1fe0*/  IABS R215, R220 ;  /* 0x000000dc00d77213 */ /* 0x000fe20000000000 */
[----:B------:R-:W-:Y:S01]  /*1ff0*/  BSSY B1, `(.L_x_1313) ;  /* 0x0000037000017945 */ /* 0x000fe20003800000 */
[----:B---34-:R-:W-:Y:S02]  /*2000*/  IABS R217, R3 ;  /* 0x0000000300d97213 */ /* 0x018fe40000000000 */
[----:B------:R-:W-:Y:S01]  /*2010*/  ISETP.GE.AND P3, PT, R220, RZ, PT ;  /* 0x000000ffdc00720c */ /* 0x000fe20003f66270 */
[----:B------:R-:W-:Y:S01]  /*2020*/  IMAD.HI.U32 R214, R4, R215, RZ ;  /* 0x000000d704d67227 */ /* 0x000fe200078e00ff */
[----:B------:R-:W-:-:S03]  /*2030*/  ISETP.NE.AND P4, PT, R3, RZ, PT ;  /* 0x000000ff0300720c */ /* 0x000fc60003f85270 */
[----:B------:R-:W-:Y:S02]  /*2040*/  IMAD.MOV R214, RZ, RZ, -R214 ;  /* 0x000000ffffd67224 */ /* 0x000fe400078e0ad6 */
[----:B-1----:R-:W-:Y:S02]  /*2050*/  IMAD R213, R16, UR8, R19 ;  /* 0x0000000810d57c24 */ /* 0x002fe4000f8e0213 */
[----:B------:R-:W-:Y:S02]  /*2060*/  IMAD R228, R217, R214, R215 ;  /* 0x000000d6d9e47224 */ /* 0x000fe400078e02d7 */
[----:B------:R-:W-:-:S03]  /*2070*/  IMAD.MOV.U32 R214, RZ, RZ, 0x30 ;  /* 0x00000030ffd67424 */ /* 0x000fc600078e00ff */
[----:B------:R-:W-:Y:S01]  /*2080*/  ISETP.GT.U32.AND P2, PT, R0, R228, PT ;  /* 0x000000e40000720c */ /* 0x000fe20003f44070 */
[----:B------:R-:W-:-:S04]  /*2090*/  IMAD R213, R213, R214, 0x4 ;  /* 0x00000004d5d57424 */ /* 0x000fc800078e02d6 */
[----:B0-----:R-:W-:-:S08]  /*20a0*/  IMAD.WIDE R230, R213, 0x4, R230 ;  /* 0x00000004d5e67825 */ /* 0x001fd000078e02e6 */
[----:B------:R-:W-:-:S05]  /*20b0*/  @!P2 IMAD.IADD R228, R228, 0x1, -R217 ;  /* 0x00000001e4e4a824 */ /* 0x000fca00078e0ad9 */
[----:B------:R-:W-:-:S13]  /*20c0*/  ISETP.GT.U32.AND P2, PT, R0, R228, PT ;  /* 0x000000e40000720c */ /* 0x000fda0003f44070 */
[----:B------:R-:W-:Y:S02]  /*20d0*/  @!P2 IADD3 R228, R228, -R217, RZ ;  /* 0x800000d9e4e4a210 */ /* 0x000fe40007ffe0ff */
[----:B------:R-:W-:-:S03]  /*20e0*/  ISETP.GE.AND P2, PT, R220, R22, PT ;  /* 0x00000016dc00720c */ /* 0x000fc60003f46270 */
[----:B------:R-:W-:Y:S01]  /*20f0*/  @!P3 IMAD.MOV R228, RZ, RZ, -R228 ;  /* 0x000000ffffe4b224 */ /* 0x000fe200078e0ae4 */
[----:B------:R-:W-:Y:S02]  /*2100*/  @!P4 LOP3.LUT R228, RZ, R3, RZ, 0x33, !PT ;  /* 0x00000003ffe4c212 */ /* 0x000fe400078e33ff */
[----:B--2---:R-:W-:-:S07]  /*2110*/  ISETP.NE.AND P0, PT, R212, RZ, P0 ;  /* 0x000000ffd400720c */ /* 0x004fce0000705270 */
[----:B-----5:R-:W-:Y:S06]  /*2120*/  @P2 BRA `(.L_x_1314) ;  /* 0x00000000008c2947 */ /* 0x020fec0003800000 */
[----:B------:R-:W-:Y:S02]  /*2130*/  SHF.L.U32 R226, R228, 0x2, RZ ;  /* 0x00000002e4e27819 */ /* 0x000fe400000006ff */
[----:B------:R-:W-:Y:S02]  /*2140*/  CS2R R10, SRZ ;  /* 0x00000000000a7805 */ /* 0x000fe4000001ff00 */
[----:B------:R-:W-:-:S13]  /*2150*/  ISETP.GE.AND P1, PT, R226, R221, PT ;  /* 0x000000dde200720c */ /* 0x000fda0003f26270 */
[----:B------:R-:W0:Y:S01]  /*2160*/  @!P1 LDC.64 R212, c[0x0][0x248] ;  /* 0x00009200ffd49b82 */ /* 0x000e220000000a00 */
[----:B------:R-:W-:-:S04]  /*2170*/  @!P1 IADD3 R8, P3, R20, R226, RZ ;  /* 0x000000e214089210 */ /* 0x000fc80007f7e0ff */
[----:B------:R-:W-:Y:S01]  /*2180*/  @!P1 LEA.HI.X.SX32 R9, R226, R7, 0x1, P3 ;  /* 0x00000007e2099211 */ /* 0x000fe200018f0eff */
[----:B------:R-:W-:Y:S01]  /*2190*/  UISETP.NE.AND UP0, UPT, UR5, URZ, UPT ;  /* 0x0000003f0500728c */ /* 0x000fe2000bf05270 */
[----:B0-----:R-:W-:-:S04]  /*21a0*/  @!P1 LEA R212, P3, R8, R212, 0x2 ;  /* 0x000000d408d49211 */ /* 0x001fc800078610ff */
[----:B------:R-:W-:Y:S02]  /*21b0*/  @!P1 LEA.HI.X R213, R8, R213, R9, 0x2, P3 ;  /* 0x000000d508d59211 */ /* 0x000fe400018f1409 */
[----:B------:R-:W-:-:S06]  /*21c0*/  CS2R R8, SRZ ;  /* 0x0000000000087805 */ /* 0x000fcc000001ff00 */
[----:B------:R0:W5:Y:S01]  /*21d0*/  @!P1 LDG.E.128 R8, desc[UR36][R212.64] ;  /* 0x00000024d4089981 */ /* 0x000162000c1e1d00 */
[----:B------:R-:W-:-:S13]  /*21e0*/  PLOP3.LUT P1, PT, PT, PT, UP0, 0x80, 0x0 ;  /* 0x000000000000781c */ /* 0x000fda0003f2f008 */
[----:B0-----:R-:W-:Y:S05]  /*21f0*/  @P1 BRA `(.L_x_1314) ;  /* 0x0000000000581947 */ /* 0x001fea0003800000 */
[----:B------:R-:W-:-:S13]  /*2200*/  LOP3.LUT P5, RZ, R25, 0x8, RZ, 0xc0, !PT ;  /* 0x0000000819ff7812 */ /* 0x000fda00078ac0ff */
[----:B------:R-:W0:Y:S08]  /*2210*/  @P5 LDC R214, c[0x0][0x288] ;  /* 0x0000a200ffd65b82 */ /* 0x000e300000000800 */
[----:B------:R-:W1:Y:S01]  /*2220*/  @P5 LDC.64 R212, c[0x0][0x2e0] ;  /* 0x0000b800ffd45b82 */ /* 0x000e620000000a00 */
[----:B0-----:R-:W-:-:S04]  /*2230*/  @P5 IMAD R214, R16, R214, R19 ;  /* 0x000000d610d65224 */ /* 0x001fc800078e0213 */
[----:B------:R-:W-:-:S04]  /*2240*/  @P5 IMAD R215, R214, 0x30, RZ ;  /* 0x00000030d6d75824 */ /* 0x000fc800078e02ff */
[----:B-1----:R-:W-:-:S06]  /*2250*/  @P5 IMAD.WIDE R212, R215, 0x4, R212 ;  /* 0x00000004d7d45825 */ /* 0x002fcc00078e02d4 */
[----:B------:R-:W2:Y:S01]  /*2260*/  @P5 LDG.E.128 R212, desc[UR36][R212.64] ;  /* 0x00000024d4d45981 */ /* 0x000ea2000c1e1d00 */
[----:B------:R-:W-:Y:S01]  /*2270*/  ISETP.GE.AND P3, PT, R226, R221, PT ;  /* 0x000000dde200720c */ /* 0x000fe20003f66270 */
[----:B-----5:R-:W-:Y:S01]  /*2280*/  FADD.FTZ R8, R88, R8 ;  /* 0x0000000858087221 */ /* 0x020fe20000010000 */
[----:B------:R-:W-:Y:S01]  /*2290*/  FADD.FTZ R9, R89, R9 ;  /* 0x0000000959097221 */ /* 0x000fe20000010000 */
[----:B------:R-:W-:Y:S01]  /*22a0*/  FADD.FTZ R10, R90, R10 ;  /* 0x0000000a5a0a7221 */ /* 0x000fe20000010000 */
[----:B------:R-:W-:-:S09]  /*22b0*/  FADD.FTZ R11, R91, R11 ;  /* 0x0000000b5b0b7221 */ /* 0x000fd20000010000 */
[----:B------:R-:W0:Y:S01]  /*22c0*/  @!P3 LDC.64 R216, c[0x0][0x248] ;  /* 0x00009200ffd8bb82 */ /* 0x000e220000000a00 */
        /* <DEDUP_REMOVED lines=9> */
.L_x_1314:
[----:B------:R-:W-:Y:S05]  /*2360*/  BSYNC B1 ;  /* 0x0000000000017941 */ /* 0x000fea0003800000 */
.L_x_1313:
[----:B------:R-:W-:Y:S04]  /*2370*/  BSSY B1, `(.L_x_1315) ;  /* 0x0000029000017945 */ /* 0x000fe80003800000 */
[----:B------:R-:W-:Y:S05]  /*2380*/  @P2 BRA `(.L_x_1316) ;  /* 0x00000000009c2947 */ /* 0x000fea0003800000 */
[----:B------:R-:W-:Y:S01]  /*2390*/  IMAD.IADD R152, R228, 0x1, R3 ;  /* 0x00000001e4987824 */ /* 0x000fe200078e0203 */
[----:B------:R-:W-:-:S03]  /*23a0*/  CS2R R154, SRZ ;  /* 0x00000000009a7805 */ /* 0x000fc6000001ff00 */
[----:B0-----:R-:W-:-:S05]  /*23b0*/  IMAD.SHL.U32 R216, R152, 0x4, RZ ;  /* 0x0000000498d87824 */ /* 0x001fca00078e00ff */
[----:B------:R-:W-:-:S13]  /*23c0*/  ISETP.GE.AND P3, PT, R216, R221, PT ;  /* 0x000000ddd800720c */ /* 0x000fda0003f66270 */
[----:B------:R-:W0:Y:S01]  /*23d0*/  @!P3 LDC.64 R212, c[0x0][0x248] ;  /* 0x00009200ffd4bb82 */ /* 0x000e220000000a00 */
[----:B------:R-:W-:-:S04]  /*23e0*/  @!P3 IADD3 R152, P1, R20, R216, RZ ;  /* 0x000000d81498b210 */ /* 0x000fc80007f3e0ff */
[----:B------:R-:W-:Y:S02]  /*23f0*/  @!P3 LEA.HI.X.SX32 R153, R216, R7, 0x1, P1 ;  /* 0x00000007d899b211 */ /* 0x000fe400008f0eff */
        /* <DEDUP_REMOVED lines=15> */
[----:B------:R-:W-:Y:S02]  /*24f0*/  @!P3 LEA.HI.X.SX32 R153, R216, R21, 0x1, P4 ;  /* 0x00000015d899b211 */ /* 0x000fe400020f0eff */
[----:B------:R-:W-:Y:S02]  /*2500*/  MOV R216, R225 ;  /* 0x000000e100d87202 */ /* 0x000fe40000000f00 */
[----:B0-----:R-:W-:-:S04]  /*2510*/  @!P3 LEA R226, P4, R152, R226, 0x2 ;  /* 0x000000e298e2b211 */ /* 0x001fc800078810ff */
[----:B------:R-:W-:Y:S01]  /*2520*/  @!P3 LEA.HI.X R227, R152, R227, R153, 0x2, P4 ;  /* 0x000000e398e3b211 */ /* 0x000fe200020f1499 */
[----:B--2---:R-:W-:Y:S01]  /*2530*/  @P5 FMUL.FTZ R216, R225, R212 ;  /* 0x000000d4e1d85220 */ /* 0x004fe20000410000 */
[----:B------:R-:W-:Y:S01]  /*2540*/  @P5 FMUL.FTZ R217, R217, R213 ;  /* 0x000000d5d9d95220 */ /* 0x000fe20000410000 */
[----:B------:R-:W-:Y:S01]  /*2550*/  @P5 FMUL.FTZ R218, R218, R214 ;  /* 0x000000d6dada5220 */ /* 0x000fe20000410000 */
[----:B------:R-:W-:Y:S01]  /*2560*/  @P5 FMUL.FTZ R219, R219, R215 ;  /* 0x000000d7dbdb5220 */ /* 0x000fe20000410000 */
[----:B------:R-:W-:Y:S02]  /*2570*/  IMAD.MOV.U32 R152, RZ, RZ, R216 ;  /* 0x000000ffff987224 */ /* 0x000fe400078e00d8 */
[----:B------:R-:W-:Y:S01]  /*2580*/  IMAD.MOV.U32 R154, RZ, RZ, R218 ;  /* 0x000000ffff9a7224 */ /* 0x000fe200078e00da */
[----:B------:R-:W-:Y:S01]  /*2590*/  MOV R153, R217 ;  /* 0x000000d900997202 */ /* 0x000fe20000000f00 */
[----:B------:R1:W-:Y:S01]  /*25a0*/  @!P3 STG.E.128 desc[UR36][R226.64], R216 ;  /* 0x000000d8e200b986 */ /* 0x0003e2000c101d24 */
[--C-:B------:R-:W-:Y:S01]  /*25b0*/  IMAD.MOV.U32 R155, RZ, RZ, R219.reuse ;  /* 0x000000ffff9b7224 */ /* 0x100fe200078e00db */
[----:B------:R-:W-:Y:S01]  /*25c0*/  @!P3 MOV R154, R218 ;  /* 0x000000da009ab202 */ /* 0x000fe20000000f00 */
[----:B------:R-:W-:-:S02]  /*25d0*/  @!P3 IMAD.MOV.U32 R155, RZ, RZ, R219 ;  /* 0x000000ffff9bb224 */ /* 0x000fc400078e00db */
[----:B------:R-:W-:Y:S02]  /*25e0*/  @!P3 IMAD.MOV.U32 R153, RZ, RZ, R217 ;  /* 0x000000ffff99b224 */ /* 0x000fe400078e00d9 */
[----:B------:R-:W-:-:S07]  /*25f0*/  @!P3 IMAD.MOV.U32 R152, RZ, RZ, R216 ;  /* 0x000000ffff98b224 */ /* 0x000fce00078e00d8 */
.L_x_1316:
[----:B------:R-:W-:Y:S05]  /*2600*/  BSYNC B1 ;  /* 0x0000000000017941 */ /* 0x000fea0003800000 */
.L_x_1315:
[----:B------:R-:W-:Y:S04]  /*2610*/  BSSY B1, `(.L_x_1317) ;  /* 0x0000020000017945 */ /* 0x000fe80003800000 */
[----:B------:R-:W-:Y:S05]  /*2620*/  @P2 BRA `(.L_x_1318) ;  /* 0x0000000000782947 */ /* 0x000fea0003800000 */
[----:B------:R-:W-:Y:S02]  /*2630*/  LEA R156, R3, R228, 0x1 ;  /* 0x000000e4039c7211 */ /* 0x000fe400078e08ff */
[----:B------:R-:W-:-:S03]  /*2640*/  CS2R R158, SRZ ;  /* 0x00000000009e7805 */ /* 0x000fc6000001ff00 */
[----:B-1----:R-:W-:-:S05]  /*2650*/  IMAD.SHL.U32 R218, R156, 0x4, RZ ;  /* 0x000000049cda7824 */ /* 0x002fca00078e00ff */
[----:B------:R-:W-:-:S13]  /*2660*/  ISETP.GE.AND P3, PT, R218, R221, PT ;  /* 0x000000ddda00720c */ /* 0x000fda0003f66270 */
[----:B------:R-:W1:Y:S01]  /*2670*/  @!P3 LDC.64 R212, c[0x0][0x248] ;  /* 0x00009200ffd4bb82 */ /* 0x000e620000000a00 */
[----:B------:R-:W-:-:S04]  /*2680*/  @!P3 IADD3 R156, P1, R20, R218, RZ ;  /* 0x000000da149cb210 */ /* 0x000fc80007f3e0ff */
[----:B------:R-:W-:Y:S02]  /*2690*/  @!P3 LEA.HI.X.SX32 R157, R218, R7, 0x1, P1 ;  /* 0x00000007da9db211 */ /* 0x000fe400008f0eff */
        /* <DEDUP_REMOVED lines=23> */
.L_x_1318:
[----:B------:R-:W-:Y:S05]  /*2810*/  BSYNC B1 ;  /* 0x0000000000017941 */ /* 0x000fea0003800000 */
.L_x_1317:
[----:B------:R-:W-:Y:S04]  /*2820*/  BSSY B1, `(.L_x_1319) ;  /* 0x0000021000017945 */ /* 0x000fe80003800000 */
[----:B------:R-:W-:Y:S05]  /*2830*/  @P2 BRA `(.L_x_1320) ;  /* 0x00000000007c2947 */ /* 0x000fea0003800000 */
[----:B------:R-:W-:Y:S01]  /*2840*/  IMAD R160, R3, 0x3, R228 ;  /* 0x0000000303a07824 */ /* 0x000fe200078e02e4 */
[----:B------:R-:W-:-:S03]  /*2850*/  CS2R R162, SRZ ;  /* 0x0000000000a27805 */ /* 0x000fc6000001ff00 */
[----:B-1----:R-:W-:-:S05]  /*2860*/  IMAD.SHL.U32 R226, R160, 0x4, RZ ;  /* 0x00000004a0e27824 */ /* 0x002fca00078e00ff */
[----:B------:R-:W-:-:S13]  /*2870*/  ISETP.GE.AND P1, PT, R226, R221, PT ;  /* 0x000000dde200720c */ /* 0x000fda0003f26270 */
[----:B------:R-:W1:Y:S01]  /*2880*/  @!P1 LDC.64 R212, c[0x0][0x248] ;  /* 0x00009200ffd49b82 */ /* 0x000e620000000a00 */
[----:B------:R-:W-:-:S04]  /*2890*/  @!P1 IADD3 R160, P3, R20, R226, RZ ;  /* 0x000000e214a09210 */ /* 0x000fc80007f7e0ff */
[----:B------:R-:W-:Y:S01]  /*28a0*/  @!P1 LEA.HI.X.SX32 R161, R226, R7, 0x1, P3 ;  /* 0x00000007e2a19211 */ /* 0x000fe200018f0eff */
[----:B------:R-:W-:Y:S01]  /*28b0*/  UISETP.NE.AND UP0, UPT, UR5, URZ, UPT ;  /* 0x0000003f0500728c */ /* 0x000fe2000bf05270 */
        /* <DEDUP_REMOVED lines=23> */
.L_x_1320:
[----:B------:R-:W-:Y:S05]  /*2a30*/  BSYNC B1 ;  /* 0x0000000000017941 */ /* 0x000fea0003800000 */
.L_x_1319:
        /* <DEDUP_REMOVED lines=18> */
[----:B------:R-:W-:Y:S01]  /*2b60*/  ISETP.GE.AND P3, PT, R226, R221, PT ;  /* 0x000000dde200720c */ /* 0x000fe20003f66270 */
[----:B-----5:R-:W-:Y:S01]  /*2b70*/  FADD.FTZ R164, R104, R164 ;  /* 0x000000a468a47221 */ /* 0x020fe20000010000 */
[----:B------:R-:W-:Y:S01]  /*2b80*/  FADD.FTZ R165, R105, R165 ;  /* 0x000000a569a57221 */ /* 0x000fe20000010000 */
[----:B------:R-:W-:Y:S01]  /*2b90*/  FADD.FTZ R166, R106, R166 ;  /* 0x000000a66aa67221 */ /* 0x000fe20000010000 */
[----:B------:R-:W-:-:S09]  /*2ba0*/  FADD.FTZ R167, R107, R167 ;  /* 0x000000a76ba77221 */ /* 0x000fd20000010000 */
        /* <DEDUP_REMOVED lines=10> */
.L_x_1322:
[----:B------:R-:W-:Y:S05]  /*2c50*/  BSYNC B1 ;  /* 0x0000000000017941 */ /* 0x000fea0003800000 */
.L_x_1321:
        /* <DEDUP_REMOVED lines=23> */
[----:B0-234-:R-:W0:Y:S01]  /*2dd0*/  @!P3 LDC.64 R216, c[0x0][0x248] ;  /* 0x00009200ffd8bb82 */ /* 0x01de220000000a00 */
[----:B------:R-:W-:-:S04]  /*2de0*/  @!P3 IADD3 R218, P4, R222, R226, RZ ;  /* 0x000000e2dedab210 */ /* 0x000fc80007f9e0ff */
[----:B------:R-:W-:Y:S02]  /*2df0*/  @!P3 LEA.HI.X.SX32 R219, R226, R21, 0x1, P4 ;  /* 0x00000015e2dbb211 */ /* 0x000fe400020f0eff */
[----:B0-----:R-:W-:-:S04]  /*2e00*/  @!P3 LEA R216, P4, R218, R216, 0x2 ;  /* 0x000000d8dad8b211 */ /* 0x001fc800078810ff */
[----:B------:R-:W-:Y:S01]  /*2e10*/  @!P3 LEA.HI.X R217, R218, R217, R219, 0x2, P4 ;  /* 0x000000d9dad9b211 */ /* 0x000fe200020f14db */
[----:B------:R-:W-:Y:S01]  /*2e20*/  @P5 FMUL.FTZ R168, R168, R212 ;  /* 0x000000d4a8a85220 */ /* 0x000fe20000410000 */
[----:B------:R-:W-:Y:S01]  /*2e30*/  @P5 FMUL.FTZ R169, R169, R213 ;  /* 0x000000d5a9a95220 */ /* 0x000fe20000410000 */
[----:B------:R-:W-:Y:S01]  /*2e40*/  @P5 FMUL.FTZ R170, R170, R214 ;  /* 0x000000d6aaaa5220 */ /* 0x000fe20000410000 */
[----:B------:R-:W-:-:S05]  /*2e50*/  @P5 FMUL.FTZ R171, R171, R215 ;  /* 0x000000d7abab5220 */ /* 0x000fca0000410000 */
[----:B------:R0:W-:Y:S02]  /*2e60*/  @!P3 STG.E.128 desc[UR36][R216.64], R168 ;  /* 0x000000a8d800b986 */ /* 0x0001e4000c101d24 */
.L_x_1324:
[----:B------:R-:W-:Y:S05]  /*2e70*/  BSYNC B1 ;  /* 0x0000000000017941 */ /* 0x000fea0003800000 */
.L_x_1323:
[----:B------:R-:W-:Y:S04]  /*2e80*/  BSSY B1, `(.L_x_1325) ;  /* 0x0000021000017945 */ /* 0x000fe80003800000 */
[----:B------:R-:W-:Y:S05]  /*2e90*/  @P2 BRA `(.L_x_1326) ;  /* 0x00000000007c2947 */ /* 0x000fea0003800000 */
[----:B------:R-:W-:Y:S01]  /*2ea0*/  IMAD R172, R3, 0x6, R228 ;  /* 0x0000000603ac7824 */ /* 0x000fe200078e02e4 */
[----:B------:R-:W-:-:S04]  /*2eb0*/  CS2R R174, SRZ ;  /* 0x0000000000ae7805 */ /* 0x000fc8000001ff00 */
[----:B-1----:R-:W-:-:S04]  /*2ec0*/  SHF.L.U32 R226, R172, 0x2, RZ ;  /* 0x00000002ace27819 */ /* 0x002fc800000006ff */
        /* <DEDUP_REMOVED lines=28> */
.L_x_1326:
[----:B------:R-:W-:Y:S05]  /*3090*/  BSYNC B1 ;  /* 0x0000000000017941 */ /* 0x000fea0003800000 */
.L_x_1325:
        /* <DEDUP_REMOVED lines=33> */
.L_x_1328:
[----:B------:R-:W-:Y:S05]  /*32b0*/  BSYNC B1 ;  /* 0x0000000000017941 */ /* 0x000fea0003800000 */
.L_x_1327:
        /* <DEDUP_REMOVED lines=33> */
.L_x_1330:
[----:B------:R-:W-:Y:S05]  /*34d0*/  BSYNC B1 ;  /* 0x0000000000017941 */ /* 0x000fea0003800000 */
.L_x_1329:
        /* <DEDUP_REMOVED lines=33> */
.L_x_1332:
[----:B------:R-:W-:Y:S05]  /*36f0*/  BSYNC B1 ;  /* 0x0000000000017941 */ /* 0x000fea0003800000 */
.L_x_1331:
        /* <DEDUP_REMOVED lines=33> */
.L_x_1334:
[----:B------:R-:W-:Y:S05]  /*3910*/  BSYNC B1 ;  /* 0x0000000000017941 */ /* 0x000fea0003800000 */
.L_x_1333:
        /* <DEDUP_REMOVED lines=33> */
.L_x_1336:
[----:B------:R-:W-:Y:S05]  /*3b30*/  BSYNC B1 ;  /* 0x0000000000017941 */ /* 0x000fea0003800000 */
.L_x_1335:
        /* <DEDUP_REMOVED lines=33> */
.L_x_1338:
[----:B------:R-:W-:Y:S05]  /*3d50*/  BSYNC B1 ;  /* 0x0000000000017941 */ /* 0x000fea0003800000 */
.L_x_1337:
        /* <DEDUP_REMOVED lines=33> */
.L_x_1340:
[----:B------:R-:W-:Y:S05]  /*3f70*/  BSYNC B1 ;  /* 0x0000000000017941 */ /* 0x000fea0003800000 */
.L_x_1339:
        /* <DEDUP_REMOVED lines=33> */
.L_x_1342:
[----:B------:R-:W-:Y:S05]  /*4190*/  BSYNC B1 ;  /* 0x0000000000017941 */ /* 0x000fea0003800000 */
.L_x_1341:
[----:B------:R-:W-:Y:S04]  /*41a0*/  BSSY B1, `(.L_x_1343) ;  /* 0x0000021000017945 */ /* 0x000fe80003800000 */
[----:B------:R-:W-:Y:S05]  /*41b0*/  @P2 BRA `(.L_x_1344) ;  /* 0x00000000007c2947 */ /* 0x000fea0003800000 */
[----:B------:R-:W-:Y:S01]  /*41c0*/  IMAD R228, R3, 0xf, R228 ;  /* 0x0000000f03e47824 */ /* 0x000fe200078e02e4 */
[----:B------:R-:W-:-:S03]  /*41d0*/  CS2R R210, SRZ ;  /* 0x0000000000d27805 */ /* 0x000fc6000001ff00 */
[----:B------:R-:W-:-:S05]  /*41e0*/  IMAD.SHL.U32 R228, R228, 0x4, RZ ;  /* 0x00000004e4e47824 */ /* 0x000fca00078e00ff */
        /* <DEDUP_REMOVED lines=28> */
.L_x_1344:
[----:B------:R-:W-:Y:S05]  /*43b0*/  BSYNC B1 ;  /* 0x0000000000017941 */ /* 0x000fea0003800000 */
.L_x_1343:
[----:B------:R-:W-:Y:S04]  /*43c0*/  BSSY B1, `(.L_x_1345) ;  /* 0x0000060000017945 */ /* 0x000fe80003800000 */
[----:B------:R-:W-:Y:S05]  /*43d0*/  @P2 BRA `(.L_x_1346) ;  /* 0x0000000400782947 */ /* 0x000fea0003800000 */
[----:B------:R-:W2:Y:S01]  /*43e0*/  LDC.64 R212, c[0x0][0x2d8] ;  /* 0x0000b600ffd47b82 */ /* 0x000ea20000000a00 */
[----:B------:R-:W-:-:S04]  /*43f0*/  ISETP.NE.U32.AND P2, PT, RZ, UR10, PT ;  /* 0x0000000aff007c0c */ /* 0x000fc8000bf45070 */
[----:B------:R-:W-:-:S13]  /*4400*/  ISETP.NE.AND.EX P3, PT, RZ, UR11, PT, P2 ;  /* 0x0000000bff007c0c */ /* 0x000fda000bf65320 */
[----:B-1----:R-:W0:Y:S01]  /*4410*/  @P3 LDC R218, c[0x0][0x2d0] ;  /* 0x0000b400ffda3b82 */ /* 0x002e220000000800 */
[----:B--2---:R-:W-:-:S07]  /*4420*/  ISETP.NE.U32.AND P2, PT, R212, RZ, PT ;  /* 0x000000ffd400720c */ /* 0x004fce0003f45070 */
[----:B------:R-:W1:Y:S01]  /*4430*/  @P3 LDC.64 R214, c[0x0][0x2c8] ;  /* 0x0000b200ffd63b82 */ /* 0x000e620000000a00 */
[----:B------:R-:W-:-:S13]  /*4440*/  ISETP.NE.AND.EX P2, PT, R213, RZ, PT, P2 ;  /* 0x000000ffd500720c */ /* 0x000fda0003f45320 */
[----:B------:R-:W2:Y:S01]  /*4450*/  @P2 LDC.64 R212, c[0x0][0x2d8] ;  /* 0x0000b600ffd42b82 */ /* 0x000ea20000000a00 */
[----:B0--34-:R-:W-:-:S04]  /*4460*/  @P3 IMAD R216, R19, R218, R17 ;  /* 0x000000da13d83224 */ /* 0x019fc800078e0211 */
[----:B------:R-:W-:-:S04]  /*4470*/  @P3 VIADD R217, R216, 0xffffffff ;  /* 0xffffffffd8d93836 */ /* 0x000fc80000000000 */
[----:B------:R-:W-:-:S04]  /*4480*/  @P3 IMAD R217, R217, R218, R220 ;  /* 0x000000dad9d93224 */ /* 0x000fc800078e02dc */
[----:B-1----:R-:W-:-:S04]  /*4490*/  @P3 IMAD.WIDE R214, R217, 0x4, R214 ;  /* 0x00000004d9d63825 */ /* 0x002fc800078e02d6 */
[----:B--2---:R-:W-:Y:S02]  /*44a0*/  @P2 IMAD.WIDE R216, R19, 0x4, R212 ;  /* 0x0000000413d82825 */ /* 0x004fe400078e02d4 */
[----:B------:R0:W2:Y:S04]  /*44b0*/  @P3 LDG.E R212, desc[UR36][R214.64] ;  /* 0x00000024d6d43981 */ /* 0x0000a8000c1e1900 */
[----:B------:R1:W3:Y:S01]  /*44c0*/  @P2 LDG.E R213, desc[UR36][R216.64] ;  /* 0x00000024d8d52981 */ /* 0x0002e2000c1e1900 */
[----:B-----5:R-:W-:Y:S01]  /*44d0*/  FMUL.FTZ R218, R29, R153 ;  /* 0x000000991dda7220 */ /* 0x020fe20000410000 */
[----:B------:R-:W-:Y:S01]  /*44e0*/  FMUL.FTZ R219, R28, R152 ;  /* 0x000000981cdb7220 */ /* 0x000fe20000410000 */
[----:B------:R-:W-:Y:S01]  /*44f0*/  FMUL.FTZ R225, R30, R154 ;  /* 0x0000009a1ee17220 */ /* 0x000fe20000410000 */
[----:B------:R-:W-:Y:S01]  /*4500*/  @P2 ISETP.GE.AND P4, PT, R220, R27, PT ;  /* 0x0000001bdc00220c */ /* 0x000fe20003f86270 */
[----:B------:R-:W-:Y:S01]  /*4510*/  FFMA.FTZ R218, R13, R9, R218 ;  /* 0x000000090dda7223 */ /* 0x000fe200000100da */
[----:B------:R-:W-:Y:S01]  /*4520*/  FFMA.FTZ R219, R12, R8, R219 ;  /* 0x000000080cdb7223 */ /* 0x000fe200000100db */
[----:B------:R-:W-:Y:S01]  /*4530*/  FFMA.FTZ R225, R14, R10, R225 ;  /* 0x0000000a0ee17223 */ /* 0x000fe200000100e1 */
[----:B0-----:R-:W-:Y:S01]  /*4540*/  @P2 IADD3 R215, R220, 0x1, -R17 ;  /* 0x00000001dcd72810 */ /* 0x001fe20007ffe811 */
        /* <DEDUP_REMOVED lines=56> */
[----:B------:R-:W-:Y:S01]  /*48d0*/  @P2 SEL R214, R23, RZ, !P4 ;  /* 0x000000ff17d62207 */ /* 0x000fe20006000000 */
[----:B------:R-:W-:Y:S01]  /*48e0*/  FADD.FTZ R226, R219, R226 ;  /* 0x000000e2dbe27221 */ /* 0x000fe20000010000 */
[----:B------:R-:W-:Y:S01]  /*48f0*/  FFMA.FTZ R218, R83, R207, R218 ;  /* 0x000000cf53da7223 */ /* 0x000fe200000100da */
[----:B-1----:R-:W-:Y:S01]  /*4900*/  IMAD.IADD R217, R220, 0x1, -R5 ;  /* 0x00000001dcd97824 */ /* 0x002fe200078e0a05 */
[----:B------:R-:W-:Y:S01]  /*4910*/  @P2 IADD3 R214, R214, R215, RZ ;  /* 0x000000d7d6d62210 */ /* 0x000fe20007ffe0ff */
[----:B------:R-:W-:Y:S01]  /*4920*/  FADD.FTZ R225, R225, R226 ;  /* 0x000000e2e1e17221 */ /* 0x000fe20000010000 */
[----:B------:R-:W-:-:S02]  /*4930*/  FFMA.FTZ R218, R87, R211, R218 ;  /* 0x000000d357da7223 */ /* 0x000fc400000100da */
[----:B------:R-:W-:Y:S02]  /*4940*/  @P2 I2FP.F32.S32 R214, R214 ;  /* 0x000000d600d62245 */ /* 0x000fe40000201400 */
[----:B------:R-:W-:-:S04]  /*4950*/  FADD.FTZ R218, R218, R225 ;  /* 0x000000e1dada7221 */ /* 0x000fc80000010000 */
[----:B------:R-:W-:-:S04]  /*4960*/  FMUL.FTZ R215, R218, UR9 ;  /* 0x00000009dad77c20 */ /* 0x000fc80008410000 */
[----:B--2---:R-:W-:Y:S01]  /*4970*/  @P3 FADD.FTZ R215, R215, R212 ;  /* 0x000000d4d7d73221 */ /* 0x004fe20000010000 */
[----:B------:R-:W-:-:S03]  /*4980*/  IMAD R212, R217, 0x4, R6 ;  /* 0x00000004d9d47824 */ /* 0x000fc600078e0206 */
[----:B---3--:R-:W-:-:S05]  /*4990*/  @P2 FFMA.FTZ R215, R214, R213, R215 ;  /* 0x000000d5d6d72223 */ /* 0x008fca00000100d7 */
[----:B------:R0:W-:Y:S01]  /*49a0*/  STS [R212], R215 ;  /* 0x000000d7d4007388 */ /* 0x0001e20000000800 */
[----:B------:R-:W-:-:S07]  /*49b0*/  @!P0 FMNMX.FTZ R224, R224, R215, !PT ;  /* 0x000000d7e0e08209 */ /* 0x000fce0007810000 */
.L_x_1346:
[----:B------:R-:W-:Y:S05]  /*49c0*/  BSYNC B1 ;  /* 0x0000000000017941 */ /* 0x000fea0003800000 */
.L_x_1345:
[----:B------:R-:W-:-:S04]  /*49d0*/  IADD3 R220, R220, 0x100, RZ ;  /* 0x00000100dcdc7810 */ /* 0x000fc80007ffe0ff */
[----:B------:R-:W-:-:S13]  /*49e0*/  ISETP.GE.AND P0, PT, R220, R223, PT ;  /* 0x000000dfdc00720c */ /* 0x000fda0003f06270 */
[----:B------:R-:W-:Y:S05]  /*49f0*/  @!P0 BRA `(.L_x_1347) ;  /* 0xffffffd400508947 */ /* 0x000fea000383ffff */
.L_x_1312:
[----:B------:R-:W-:Y:S05]  /*4a00*/  BSYNC B0 ;  /* 0x0000000000007941 */ /* 0x000fea0003800000 */
.L_x_1311:
        /* <DEDUP_REMOVED lines=59> */
.L_x_1355:
[----:B------:R-:W-:Y:S04]  /*4dc0*/  BSSY B2, `(.L_x_1352) ;  /* 0x000000b000027945 */ /* 0x000fe80003800000 */
[----:B0-----:R-:W-:Y:S05]  /*4dd0*/  @!P0 BRA `(.L_x_1353) ;  /* 0x0000000000148947 */ /* 0x001fea0003800000 */
[----:B------:R-:W-:-:S06]  /*4de0*/  IMAD.MOV.U32 R8, RZ, RZ, R14 ;  /* 0x000000ffff087224 */ /* 0x000fcc00078e000e */
[----:B------:R-:W2:Y:S01]  /*4df0*/  LDG.E.U8 R8, desc[UR36][R8.64] ;  /* 0x0000002408087981 */ /* 0x000ea2000c1e1100 */
[----:B------:R-:W-:Y:S01]  /*4e00*/  IMAD.MOV.U32 R11, RZ, RZ, RZ ;  /* 0x000000ffff0b7224 */ /* 0x000fe200078e00ff */
[----:B--2---:R-:W-:-:S13]  /*4e10*/  ISETP.NE.AND P3, PT, R8, RZ, PT ;  /* 0x000000ff0800720c */ /* 0x004fda0003f65270 */
[----:B------:R-:W-:Y:S05]  /*4e20*/  @P3 BRA `(.L_x_1354) ;  /* 0x0000000000103947 */ /* 0x000fea0003800000 */
.L_x_1353:
[----:B------:R-:W1:Y:S02]  /*4e30*/  LDS R8, [R3] ;  /* 0x0000000003087984 */ /* 0x000e640000000800 */
[----:B-1----:R-:W-:-:S04]  /*4e40*/  FADD.FTZ R8, -R19, R8 ;  /* 0x0000000813087221 */ /* 0x002fc80000010100 */
[----:B------:R-:W-:-:S04]  /*4e50*/  FMUL.FTZ R8, R8, 1.4426950216293334961 ;  /* 0x3fb8aa3b08087820 */ /* 0x000fc80000410000 */
[----:B------:R0:W2:Y:S03]  /*4e60*/  MUFU.EX2 R11, R8 ;  /* 0x00000008000b7308 */ /* 0x0000a60000000800 */
.L_x_1354:
[----:B------:R-:W-:Y:S05]  /*4e70*/  BSYNC B2 ;  /* 0x0000000000027941 */ /* 0x000fea0003800000 */
.L_x_1352:
        /* <DEDUP_REMOVED lines=9> */
.L_x_1351:
[----:B------:R-:W-:Y:S05]  /*4f10*/  BSYNC B1 ;  /* 0x0000000000017941 */ /* 0x000fea0003800000 */
.L_x_1350:
        /* <DEDUP_REMOVED lines=14> */
.L_x_1368:
[----:B------:R-:W-:Y:S04]  /*5000*/  BSSY B1, `(.L_x_1356) ;  /* 0x000000a000017945 */ /* 0x000fe80003800000 */
[----:B------:R-:W-:Y:S05]  /*5010*/  @!P0 BRA `(.L_x_1357) ;  /* 0x0000000000108947 */ /* 0x000fea0003800000 */
[----:B------:R-:W2:Y:S02]  /*5020*/  LDG.E.U8 R0, desc[UR36][R8.64] ;  /* 0x0000002408007981 */ /* 0x000ea4000c1e1100 */
[----:B--2---:R-:W-:-:S13]  /*5030*/  ISETP.NE.AND P3, PT, R0, RZ, PT ;  /* 0x000000ff0000720c */ /* 0x004fda0003f65270 */
[----:B------:R-:W-:Y:S01]  /*5040*/  @P3 IMAD.MOV.U32 R0, RZ, RZ, RZ ;  /* 0x000000ffff003224 */ /* 0x000fe200078e00ff */
[----:B------:R-:W-:Y:S06]  /*5050*/  @P3 BRA `(.L_x_1358) ;  /* 0x0000000000103947 */ /* 0x000fec0003800000 */
.L_x_1357:
[----:B------:R-:W1:Y:S02]  /*5060*/  LDS R0, [R3+-0x800] ;  /* 0xfff8000003007984 */ /* 0x000e640000000800 */
[----:B-1----:R-:W-:-:S04]  /*5070*/  FADD.FTZ R0, -R19, R0 ;  /* 0x0000000013007221 */ /* 0x002fc80000010100 */
[----:B------:R-:W-:-:S06]  /*5080*/  FMUL.FTZ R0, R0, 1.4426950216293334961 ;  /* 0x3fb8aa3b00007820 */ /* 0x000fcc0000410000 */
[----:B------:R-:W0:Y:S02]  /*5090*/  MUFU.EX2 R0, R0 ;  /* 0x0000000000007308 */ /* 0x000e240000000800 */
.L_x_1358:
[----:B------:R-:W-:Y:S05]  /*50a0*/  BSYNC B1 ;  /* 0x0000000000017941 */ /* 0x000fea0003800000 */
.L_x_1356:
        /* <DEDUP_REMOVED lines=8> */
.L_x_1360:
[----:B0-----:R-:W1:Y:S02]  /*5130*/  LDS R0, [R3+-0x400] ;  /* 0xfffc000003007984 */ /* 0x001e640000000800 */
[----:B-1----:R-:W-:-:S04]  /*5140*/  FADD.FTZ R0, -R19, R0 ;  /* 0x0000000013007221 */ /* 0x002fc80000010100 */
[----:B------:R-:W-:-:S06]  /*5150*/  FMUL.FTZ R0, R0, 1.4426950216293334961 ;  /* 0x3fb8aa3b00007820 */ /* 0x000fcc0000410000 */
[----:B------:R-:W0:Y:S02]  /*5160*/  MUFU.EX2 R0, R0 ;  /* 0x0000000000007308 */ /* 0x000e240000000800 */
.L_x_1361:
[----:B------:R-:W-:Y:S05]  /*5170*/  BSYNC B1 ;  /* 0x0000000000017941 */ /* 0x000fea0003800000 */
.L_x_1359:
        /* <DEDUP_REMOVED lines=8> */
.L_x_1363:
[----:B0-----:R-:W1:Y:S02]  /*5200*/  LDS R0, [R3] ;  /* 0x0000000003007984 */ /* 0x001e640000000800 */
[----:B-1----:R-:W-:-:S04]  /*5210*/  FADD.FTZ R0, -R19, R0 ;  /* 0x0000000013007221 */ /* 0x002fc80000010100 */
[----:B------:R-:W-:-:S06]  /*5220*/  FMUL.FTZ R0, R0, 1.4426950216293334961 ;  /* 0x3fb8aa3b00007820 */ /* 0x000fcc0000410000 */
[----:B------:R-:W0:Y:S02]  /*5230*/  MUFU.EX2 R0, R0 ;  /* 0x0000000000007308 */ /* 0x000e240000000800 */
.L_x_1364:
[----:B------:R-:W-:Y:S05]  /*5240*/  BSYNC B1 ;  /* 0x0000000000017941 */ /* 0x000fea0003800000 */
.L_x_1362:
        /* <DEDUP_REMOVED lines=8> */
.L_x_1366:
[----:B0-----:R-:W1:Y:S02]  /*52d0*/  LDS R0, [R3+0x400] ;  /* 0x0004000003007984 */ /* 0x001e640000000800 */
[----:B-1----:R-:W-:-:S04]  /*52e0*/  FADD.FTZ R0, -R19, R0 ;  /* 0x0000000013007221 */ /* 0x002fc80000010100 */
[----:B------:R-:W-:-:S06]  /*52f0*/  FMUL.FTZ R0, R0, 1.4426950216293334961 ;  /* 0x3fb8aa3b00007820 */ /* 0x000fcc0000410000 */
[----:B------:R-:W0:Y:S02]  /*5300*/  MUFU.EX2 R0, R0 ;  /* 0x0000000000007308 */ /* 0x000e240000000800 */
.L_x_1367:
[----:B------:R-:W-:Y:S05]  /*5310*/  BSYNC B1 ;  /* 0x0000000000017941 */ /* 0x000fea0003800000 */
.L_x_1365:
        /* <DEDUP_REMOVED lines=8> */
.L_x_1349:
[----:B------:R-:W-:Y:S05]  /*53a0*/  BSYNC B0 ;  /* 0x0000000000007941 */ /* 0x000fea0003800000 */
.L_x_1348:
        /* <DEDUP_REMOVED lines=44> */
.L_x_1369:
        /* <DEDUP_REMOVED lines=17> */
.L_x_1374:
[----:B--2---:R-:W1:Y:S01]  /*5780*/  LDS R10, [R7] ;  /* 0x00000000070a7984 */ /* 0x004e620000000800 */
[----:B------:R-:W-:Y:S01]  /*5790*/  @P0 MOV R11, R15 ;  /* 0x0000000f000b0202 */ /* 0x000fe20000000f00 */
[----:B------:R-:W-:Y:S02]  /*57a0*/  VIADD R0, R0, 0xffffffff ;  /* 0xffffffff00007836 */ /* 0x000fe40000000000 */
[----:B------:R-:W-:-:S03]  /*57b0*/  VIADD R3, R3, 0x100 ;  /* 0x0000010003037836 */ /* 0x000fc60000000000 */
[----:B------:R-:W-:Y:S01]  /*57c0*/  ISETP.NE.AND P4, PT, R0, RZ, PT ;  /* 0x000000ff0000720c */ /* 0x000fe20003f85270 */
[----:B-1----:R-:W-:Y:S01]  /*57d0*/  FMUL.FTZ R14, R10, R19 ;  /* 0x000000130a0e7220 */ /* 0x002fe20000410000 */
[----:B------:R-:W-:Y:S01]  /*57e0*/  @P0 IMAD.MOV.U32 R10, RZ, RZ, R12 ;  /* 0x000000ffff0a0224 */ /* 0x000fe200078e000c */
[----:B------:R-:W-:-:S03]  /*57f0*/  IADD3 R12, P3, R12, 0x400, RZ ;  /* 0x000004000c0c7810 */ /* 0x000fc60007f7e0ff */
[----:B------:R0:W-:Y:S01]  /*5800*/  STS [R7], R14 ;  /* 0x0000000e07007388 */ /* 0x0001e20000000800 */
[----:B------:R-:W-:-:S03]  /*5810*/  IADD3.X R15, RZ, R15, RZ, P3, !PT ;  /* 0x0000000fff0f7210 */ /* 0x000fc60001ffe4ff */
[----:B------:R2:W-:Y:S01]  /*5820*/  @P0 STG.E desc[UR36][R10.64], R14 ;  /* 0x0000000e0a000986 */ /* 0x0005e2000c101924 */
[----:B0-----:R-:W-:Y:S02]  /*5830*/  VIADD R7, R7, 0x400 ;  /* 0x0000040007077836 */ /* 0x001fe40000000000 */
[----:B------:R-:W-:Y:S05]  /*5840*/  @P4 BRA `(.L_x_1374) ;  /* 0xfffffffc00cc4947 */ /* 0x000fea000383ffff */
.L_x_1373:
[----:B------:R-:W-:Y:S05]  /*5850*/  BSYNC B1 ;  /* 0x0000000000017941 */ /* 0x000fea0003800000 */
.L_x_1372:
[----:B------:R-:W-:Y:S05]  /*5860*/  @!P2 BRA `(.L_x_1371) ;  /* 0x000000000088a947 */ /* 0x000fea0003800000 */
[----:B------:R-:W-:Y:S01]  /*5870*/  IMAD.SHL.U32 R0, R5, 0x4, RZ ;  /* 0x0000000405007824 */ /* 0x000fe200078e00ff */
[C---:B------:R-:W-:Y:S01]  /*5880*/  IADD3 R15, P0, R3.reuse, R8, RZ ;  /* 0x00000008030f7210 */ /* 0x040fe20007f1e0ff */
[----:B------:R-:W-:Y:S01]  /*5890*/  ULDC.64 UR6, c[0x0][0x310] ;  /* 0x0000c40000067ab9 */ /* 0x000fe20000000a00 */
[----:B------:R-:W-:Y:S02]  /*58a0*/  ISETP.NE.AND P3, PT, RZ, UR4, PT ;  /* 0x00000004ff007c0c */ /* 0x000fe4000bf65270 */
[----:B------:R-:W-:Y:S02]  /*58b0*/  LEA R7, R3, -R0, 0x2 ;  /* 0x8000000003077211 */ /* 0x000fe400078e10ff */
[----:B0-----:R-:W-:Y:S02]  /*58c0*/  LEA R12, P2, R15, UR6, 0x2 ;  /* 0x000000060f0c7c11 */ /* 0x001fe4000f8410ff */
[----:B------:R-:W-:Y:S01]  /*58d0*/  LEA.HI.X.SX32 R8, R3, R9, 0x1, P0 ;  /* 0x0000000903087211 */ /* 0x000fe200000f0eff */
[----:B------:R-:W-:-:S03]  /*58e0*/  IMAD.IADD R7, R6, 0x1, R7 ;  /* 0x0000000106077824 */ /* 0x000fc600078e0207 */
[----:B------:R-:W-:-:S07]  /*58f0*/  LEA.HI.X R15, R15, UR7, R8, 0x2, P2 ;  /* 0x000000070f0f7c11 */ /* 0x000fce00090f1408 */
.L_x_1375:
        /* <DEDUP_REMOVED lines=10> */
[----:B------:R-:W-:Y:S02]  /*59a0*/  VIADD R0, R7, 0x1000 ;  /* 0x0000100007007836 */ /* 0x000fe40000000000 */
[----:B------:R-:W-:Y:S01]  /*59b0*/  @P3 STG.E desc[UR36][R8.64+0xc00], R18 ;  /* 0x000c001208003986 */ /* 0x000fe2000c101924 */
[----:B------:R-:W-:Y:S01]  /*59c0*/  IADD3 R12, P2, R8, 0x1000, RZ ;  /* 0x00001000080c7810 */ /* 0x000fe20007f5e0ff */
[----:B--2---:R-:W-:Y:S02]  /*59d0*/  FMUL.FTZ R10, R10, R19 ;  /* 0x000000130a0a7220 */ /* 0x004fe40000410000 */
[----:B------:R-:W-:Y:S01]  /*59e0*/  @P3 STG.E desc[UR36][R8.64], R14 ;  /* 0x0000000e08003986 */ /* 0x000fe2000c101924 */
[----:B------:R-:W-:Y:S01]  /*59f0*/  IADD3.X R15, RZ, R9, RZ, P2, !PT ;  /* 0x00000009ff0f7210 */ /* 0x000fe200017fe4ff */
[----:B-----5:R-:W-:Y:S02]  /*5a00*/  FMUL.FTZ R11, R11, R19 ;  /* 0x000000130b0b7220 */ /* 0x020fe40000410000 */
[----:B------:R-:W-:Y:S04]  /*5a10*/  @P3 STG.E desc[UR36][R8.64+0x400], R10 ;  /* 0x0004000a08003986 */ /* 0x000fe8000c101924 */
[----:B------:R-:W-:Y:S04]  /*5a20*/  @P3 STG.E desc[UR36][R8.64+0x800], R11 ;  /* 0x0008000b08003986 */ /* 0x000fe8000c101924 */
[----:B------:R-:W-:Y:S04]  /*5a30*/  STS [R7+0xc00], R18 ;  /* 0x000c001207007388 */ /* 0x000fe80000000800 */
[----:B------:R-:W-:Y:S04]  /*5a40*/  STS [R7], R14 ;  /* 0x0000000e07007388 */ /* 0x000fe80000000800 */
[----:B------:R-:W-:Y:S04]  /*5a50*/  STS [R7+0x400], R10 ;  /* 0x0004000a07007388 */ /* 0x000fe80000000800 */
[----:B------:R0:W-:Y:S02]  /*5a60*/  STS [R7+0x800], R11 ;  /* 0x0008000b07007388 */ /* 0x0001e40000000800 */
[----:B0-----:R-:W-:Y:S01]  /*5a70*/  IMAD.MOV.U32 R7, RZ, RZ, R0 ;  /* 0x000000ffff077224 */ /* 0x001fe200078e0000 */
[----:B------:R-:W-:Y:S06]  /*5a80*/  @!P0 BRA `(.L_x_1375) ;  /* 0xfffffffc009c8947 */ /* 0x000fec000383ffff */
.L_x_1371:
[----:B------:R-:W-:Y:S05]  /*5a90*/  BSYNC B0 ;  /* 0x0000000000007941 */ /* 0x000fea0003800000 */
.L_x_1370:
        /* <DEDUP_REMOVED lines=10> */
[----:B------:R-:W-:Y:S01]  /*5b40*/  IMAD.IADD R21, R4, 0x1, -R21 ;  /* 0x0000000104157824 */ /* 0x000fe200078e0a15 */
[----:B------:R-:W-:Y:S01]  /*5b50*/  LOP3.LUT R3, R3, 0xfffffff0, RZ, 0xc0, !PT ;  /* 0xfffffff003037812 */ /* 0x000fe200078ec0ff */
[----:B------:R-:W-:Y:S01]  /*5b60*/  ULDC UR7, c[0x0][0x284] ;  /* 0x0000a10000077ab9 */ /* 0x000fe20000000800 */
[----:B------:R-:W-:Y:S01]  /*5b70*/  BSSY B0, `(.L_x_1376) ;  /* 0x000001e000007945 */ /* 0x000fe20003800000 */
[----:B------:R-:W-:Y:S01]  /*5b80*/  IMAD.MOV.U32 R15, RZ, RZ, RZ ;  /* 0x000000ffff0f7224 */ /* 0x000fe200078e00ff */
[----:B------:R-:W-:-:S02]  /*5b90*/  IADD3 R3, R22, -R3, RZ ;  /* 0x8000000316037210 */ /* 0x000fc40007ffe0ff */
[----:B--2---:R-:W-:Y:S02]  /*5ba0*/  CS2R R10, SRZ ;  /* 0x00000000000a7805 */ /* 0x004fe4000001ff00 */
[C---:B------:R-:W-:Y:S02]  /*5bb0*/  ISETP.GT.OR P2, PT, R21.reuse, 0xb, P1 ;  /* 0x0000000b1500780c */ /* 0x040fe40000f44670 */
[----:B------:R-:W-:Y:S02]  /*5bc0*/  CS2R R8, SRZ ;  /* 0x0000000000087805 */ /* 0x000fe4000001ff00 */
[CC--:B------:R-:W-:Y:S02]  /*5bd0*/  ISETP.NE.AND P0, PT, R18.reuse, R3.reuse, PT ;  /* 0x000000031200720c */ /* 0x0c0fe40003f05270 */
[----:B------:R-:W-:Y:S01]  /*5be0*/  ISETP.NE.OR P2, PT, R18, R3, P2 ;  /* 0x000000031200720c */ /* 0x000fe20001745670 */
[C---:B------:R-:W-:Y:S01]  /*5bf0*/  IMAD.SHL.U32 R3, R21.reuse, 0x4, RZ ;  /* 0x0000000415037824 */ /* 0x040fe200078e00ff */
[----:B------:R-:W-:Y:S01]  /*5c00*/  ISETP.GT.AND P3, PT, R21, 0xb, PT ;  /* 0x0000000b1500780c */ /* 0x000fe20003f64270 */
[----:B0-----:R-:W-:-:S02]  /*5c10*/  ULEA UR4, UR5, UR4, 0x18 ;  /* 0x0000000405047291 */ /* 0x001fc4000f8ec03f */
[----:B------:R-:W-:Y:S02]  /*5c20*/  IMAD R53, R26, UR7, R3 ;  /* 0x000000071a357c24 */ /* 0x000fe4000f8e0203 */
[----:B-----5:R-:W-:Y:S02]  /*5c30*/  IMAD R2, R2, UR6, R7 ;  /* 0x0000000602027c24 */ /* 0x020fe4000f8e0207 */
[----:B------:R-:W-:Y:S02]  /*5c40*/  LEA R23, R21, UR4, 0x4 ;  /* 0x0000000415177c11 */ /* 0x000fe4000f8e20ff */
[----:B------:R-:W-:Y:S01]  /*5c50*/  SHF.R.S32.HI R55, RZ, 0x1f, R53 ;  /* 0x0000001fff377819 */ /* 0x000fe20000011435 */
[----:B------:R-:W-:-:S04]  /*5c60*/  IMAD R0, R2, 0x30, RZ ;  /* 0x0000003002007824 */ /* 0x000fc800078e02ff */
[----:B-1----:R-:W-:-:S05]  /*5c70*/  IMAD R19, R0, UR7, R3 ;  /* 0x0000000700137c24 */ /* 0x002fca000f8e0203 */
        /* <DEDUP_REMOVED lines=12> */
.L_x_1378:
[----:B-----5:R0:W-:Y:S02]  /*5d40*/  STS.128 [R23], R8 ;  /* 0x0000000817007388 */ /* 0x0201e40000000c00 */
.L_x_1377:
[----:B------:R-:W-:Y:S05]  /*5d50*/  BSYNC B0 ;  /* 0x0000000000007941 */ /* 0x000fea0003800000 */
.L_x_1376:
[----:B------:R-:W-:Y:S01]  /*5d60*/  BAR.SYNC.DEFER_BLOCKING 0x0 ;  /* 0x0000000000007b1d */ /* 0x000fe20000010000 */
[----:B------:R-:W-:Y:S01]  /*5d70*/  HFMA2.MMA R14, -RZ, RZ, 0, 0 ;  /* 0x00000000ff0e7435 */ /* 0x000fe200000001ff */
[----:B------:R-:W-:-:S04]  /*5d80*/  CS2R R12, SRZ ;  /* 0x00000000000c7805 */ /* 0x000fc8000001ff00 */
[----:B------:R-:W-:Y:S04]  /*5d90*/  BSSY B0, `(.L_x_1379) ;  /* 0x0000142000007945 */ /* 0x000fe80003800000 */
[----:B------:R-:W-:Y:S05]  /*5da0*/  @P3 BRA `(.L_x_1380) ;  /* 0x0000001400003947 */ /* 0x000fea0003800000 */
[----:B------:R-:W-:Y:S01]  /*5db0*/  IMAD.IADD R37, R18, 0x1, R5 ;  /* 0x0000000112257824 */ /* 0x000fe200078e0205 */
[----:B------:R-:W1:Y:S01]  /*5dc0*/  LDC.64 R48, c[0x0][0x250] ;  /* 0x00009400ff307b82 */ /* 0x000e620000000a00 */
[----:B------:R-:W-:Y:S01]  /*5dd0*/  VIMNMX R34, R22, UR7, PT ;  /* 0x0000000716227c48 */ /* 0x000fe2000bfe0100 */
[----:B------:R-:W-:Y:S01]  /*5de0*/  BSSY B1, `(.L_x_1381) ;  /* 0x0000077000017945 */ /* 0x000fe20003800000 */
[----:B------:R-:W-:Y:S01]  /*5df0*/  IMAD R0, R37, 0x30, RZ ;  /* 0x0000003025007824 */ /* 0x000fe200078e02ff */
[----:B------:R-:W-:Y:S02]  /*5e00*/  LEA R35, R18, R6, 0x2 ;  /* 0x0000000612237211 */ /* 0x000fe400078e10ff */
[----:B------:R-:W-:Y:S02]  /*5e10*/  CS2R R14, SRZ ;  /* 0x00000000000e7805 */ /* 0x000fe4000001ff00 */
[----:B------:R-:W-:Y:S02]  /*5e20*/  SHF.R.S32.HI R29, RZ, 0x1f, R0 ;  /* 0x0000001fff1d7819 */ /* 0x000fe40000011400 */
[----:B------:R-:W-:-:S05]  /*5e30*/  IADD3 R12, P2, R19, R0, RZ ;  /* 0x00000000130c7210 */ /* 0x000fca0007f5e0ff */
[----:B------:R-:W-:Y:S01]  /*5e40*/  IMAD.X R13, R20, 0x1, R29, P2 ;  /* 0x00000001140d7824 */ /* 0x000fe200010e061d */
[----:B------:R-:W-:Y:S02]  /*5e50*/  ISETP.GE.AND P2, PT, R37, R34, PT ;  /* 0x000000222500720c */ /* 0x000fe40003f46270 */
[----:B-1----:R-:W-:-:S04]  /*5e60*/  LEA R26, P4, R12, R48, 0x2 ;  /* 0x000000300c1a7211 */ /* 0x002fc800078810ff */
[----:B------:R-:W-:Y:S02]  /*5e70*/  LEA.HI.X R27, R12, R49, R13, 0x2, P4 ;  /* 0x000000310c1b7211 */ /* 0x000fe400020f140d */
[----:B------:R-:W-:-:S05]  /*5e80*/  CS2R R12, SRZ ;  /* 0x00000000000c7805 */ /* 0x000fca000001ff00 */
[----:B------:R-:W-:Y:S05]  /*5e90*/  @P2 BRA `(.L_x_1382) ;  /* 0x0000000400ac2947 */ /* 0x000fea0003800000 */
[----:B------:R-:W-:Y:S01]  /*5ea0*/  ULOP3.LUT UR4, URZ, UR7, URZ, 0x33, !UPT ;  /* 0x000000073f047292 */ /* 0x000fe2000f8e333f */
[----:B------:R-:W-:Y:S01]  /*5eb0*/  IMAD.MOV R15, RZ, RZ, -R17 ;  /* 0x000000ffff0f7224 */ /* 0x000fe200078e0a11 */
[----:B------:R-:W1:Y:S01]  /*5ec0*/  LDC.64 R12, c[0x0][0x2e8] ;  /* 0x0000ba00ff0c7b82 */ /* 0x000e620000000a00 */
[----:B------:R-:W-:Y:S01]  /*5ed0*/  IADD3 R14, -R5, -0x2, -R18 ;  /* 0xfffffffe050e7810 */ /* 0x000fe20007ffe912 */
[----:B------:R-:W-:Y:S01]  /*5ee0*/  IMAD R30, R16, UR6, R7 ;  /* 0x00000006101e7c24 */ /* 0x000fe2000f8e0207 */
[----:B------:R-:W-:Y:S01]  /*5ef0*/  BSSY B2, `(.L_x_1383) ;  /* 0x0000025000027945 */ /* 0x000fe20003800000 */
[----:B------:R-:W-:Y:S02]  /*5f00*/  VIMNMX R15, R15, UR4, !PT ;  /* 0x000000040f0f7c48 */ /* 0x000fe4000ffe0100 */
[----:B------:R-:W-:Y:S01]  /*5f10*/  IMAD R33, R30, 0x30, R3 ;  /* 0x000000301e217824 */ /* 0x000fe200078e0203 */
[----:B------:R-:W-:Y:S02]  /*5f20*/  MOV R39, R37 ;  /* 0x0000002500277202 */ /* 0x000fe40000000f00 */
[----:B------:R-:W-:Y:S01]  /*5f30*/  IMAD.IADD R28, R14, 0x1, -R15 ;  /* 0x000000010e1c7824 */ /* 0x000fe200078e0a0f */
[----:B------:R-:W-:-:S04]  /*5f40*/  CS2R R14, SRZ ;  /* 0x00000000000e7805 */ /* 0x000fc8000001ff00 */
[----:B------:R-:W-:Y:S01]  /*5f50*/  LOP3.LUT P2, RZ, R28, 0x10, RZ, 0xc0, !PT ;  /* 0x000000101cff7812 */ /* 0x000fe2000784c0ff */
[----:B-1----:R-:W-:Y:S01]  /*5f60*/  IMAD.WIDE R32, R33, 0x4, R12 ;  /* 0x0000000421207825 */ /* 0x002fe200078e020c */
[----:B------:R-:W-:-:S11]  /*5f70*/  CS2R R12, SRZ ;  /* 0x00000000000c7805 */ /* 0x000fd6000001ff00 */
[----:B------:R-:W-:Y:S05]  /*5f80*/  @P2 BRA `(.L_x_1384) ;  /* 0x00000000006c2947 */ /* 0x000fea0003800000 */
[----:B------:R-:W-:Y:S01]  /*5f90*/  IADD3 R0, P1, R53, R0, RZ ;  /* 0x0000000035007210 */ /* 0x000fe20007f3e0ff */
[----:B------:R-:W-:-:S04]  /*5fa0*/  ULDC UR4, c[0x0][0x29c] ;  /* 0x0000a70000047ab9 */ /* 0x000fc80000000800 */
[----:B------:R-:W-:Y:S01]  /*5fb0*/  IMAD.X R29, R55, 0x1, R29, P1 ;  /* 0x00000001371d7824 */ /* 0x000fe200008e061d */
[----:B------:R-:W-:-:S04]  /*5fc0*/  LEA R12, P1, R0, R48, 0x2 ;  /* 0x00000030000c7211 */ /* 0x000fc800078210ff */
[----:B------:R-:W-:Y:S02]  /*5fd0*/  LEA.HI.X R13, R0, R49, R29, 0x2, P1 ;  /* 0x00000031000d7211 */ /* 0x000fe400008f141d */
[----:B------:R1:W2:Y:S04]  /*5fe0*/  LDS R0, [R35] ;  /* 0x0000000023007984 */ /* 0x0002a80000000800 */
[----:B------:R-:W5:Y:S01]  /*5ff0*/  LDG.E.128 R12, desc[UR36][R12.64] ;  /* 0x000000240c0c7981 */ /* 0x000f62000c1e1d00 */
        /* <DEDUP_REMOVED lines=15> */
.L_x_1385:
[C---:B-12--5:R-:W-:Y:S01]  /*60f0*/  FFMA.FTZ R12, R0.reuse, R12, RZ ;  /* 0x0000000c000c7223 */ /* 0x066fe200000100ff */
[C---:B------:R-:W-:Y:S01]  /*6100*/  FFMA.FTZ R13, R0.reuse, R13, RZ ;  /* 0x0000000d000d7223 */ /* 0x040fe200000100ff */
[C---:B------:R-:W-:Y:S01]  /*6110*/  FFMA.FTZ R14, R0.reuse, R14, RZ ;  /* 0x0000000e000e7223 */ /* 0x040fe200000100ff */
[----:B------:R-:W-:Y:S01]  /*6120*/  FFMA.FTZ R15, R0, R15, RZ ;  /* 0x0000000f000f7223 */ /* 0x000fe200000100ff */
[----:B------:R-:W-:-:S07]  /*6130*/  VIADD R39, R37, 0x10 ;  /* 0x0000001025277836 */ /* 0x000fce0000000000 */
.L_x_1384:
[----:B------:R-:W-:Y:S05]  /*6140*/  BSYNC B2 ;  /* 0x0000000000027941 */ /* 0x000fea0003800000 */
.L_x_1383:
[----:B------:R-:W-:-:S13]  /*6150*/  LOP3.LUT P2, RZ, R28, 0xfffffff0, RZ, 0xc0, !PT ;  /* 0xfffffff01cff7812 */ /* 0x000fda000784c0ff */
[----:B------:R-:W-:Y:S05]  /*6160*/  @!P2 BRA `(.L_x_1382) ;  /* 0x0000000000f8a947 */ /* 0x000fea0003800000 */
[C---:B------:R-:W-:Y:S01]  /*6170*/  IMAD R0, R39.reuse, 0x30, RZ ;  /* 0x0000003027007824 */ /* 0x040fe200078e02ff */
[----:B------:R-:W-:Y:S01]  /*6180*/  LEA R28, R39, 0x40, 0x2 ;  /* 0x00000040271c7811 */ /* 0x000fe200078e10ff */
[----:B------:R-:W-:Y:S02]  /*6190*/  ULDC UR4, c[0x0][0x29c] ;  /* 0x0000a70000047ab9 */ /* 0x000fe40000000800 */
[----:B------:R-:W-:Y:S01]  /*61a0*/  UISETP.NE.AND UP0, UPT, UR4, URZ, UPT ;  /* 0x0000003f0400728c */ /* 0x000fe2000bf05270 */
[----:B------:R-:W-:Y:S01]  /*61b0*/  SHF.R.S32.HI R31, RZ, 0x1f, R0 ;  /* 0x0000001fff1f7819 */ /* 0x000fe20000011400 */
[----:B------:R-:W-:Y:S01]  /*61c0*/  IMAD R29, R5, -0x4, R28 ;  /* 0xfffffffc051d7824 */ /* 0x000fe200078e021c */
[-C--:B------:R-:W-:Y:S02]  /*61d0*/  IADD3 R41, P4, R19, R0.reuse, RZ ;  /* 0x0000000013297210 */ /* 0x080fe40007f9e0ff */
[----:B------:R-:W-:Y:S02]  /*61e0*/  IADD3 R0, P2, R53, R0, RZ ;  /* 0x0000000035007210 */ /* 0x000fe40007f5e0ff */
[----:B------:R-:W-:-:S02]  /*61f0*/  IADD3.X R36, R20, R31, RZ, P4, !PT ;  /* 0x0000001f14247210 */ /* 0x000fc400027fe4ff */
[CC--:B------:R-:W-:Y:S01]  /*6200*/  LEA R30, P5, R0.reuse, R48.reuse, 0x2 ;  /* 0x00000030001e7211 */ /* 0x0c0fe200078a10ff */
[----:B------:R-:W-:Y:S01]  /*6210*/  IMAD.X R31, R55, 0x1, R31, P2 ;  /* 0x00000001371f7824 */ /* 0x000fe200010e061f */
[C---:B------:R-:W-:Y:S02]  /*6220*/  LEA R28, P4, R41.reuse, R48, 0x2 ;  /* 0x00000030291c7211 */ /* 0x040fe400078810ff */
[----:B------:R-:W-:Y:S02]  /*6230*/  PLOP3.LUT P1, PT, PT, PT, UP0, 0x80, 0x0 ;  /* 0x000000000000781c */ /* 0x000fe40003f2f008 */
[-C--:B------:R-:W-:Y:S01]  /*6240*/  LEA.HI.X R31, R0, R49.reuse, R31, 0x2, P5 ;  /* 0x00000031001f7211 */ /* 0x080fe200028f141f */
[----:B------:R-:W-:Y:S01]  /*6250*/  IMAD.IADD R0, R6, 0x1, R29 ;  /* 0x0000000106007824 */ /* 0x000fe200078e021d */
[----:B------:R-:W-:-:S09]  /*6260*/  LEA.HI.X R41, R41, R49, R36, 0x2, P4 ;  /* 0x0000003129297211 */ /* 0x000fd200020f1424 */
.L_x_1388:
[----:B------:R-:W-:Y:S02]  /*6270*/  MOV R29, R41 ;  /* 0x00000029001d7202 */ /* 0x000fe40000000f00 */
[----:B------:R1:W5:Y:S01]  /*6280*/  LDG.E.128 R40, desc[UR36][R30.64] ;  /* 0x000000241e287981 */ /* 0x000362000c1e1d00 */
[----:B------:R-:W-:Y:S01]  /*6290*/  LOP3.LUT P2, RZ, R25, 0x8, RZ, 0xc0, !PT ;  /* 0x0000000819ff7812 */ /* 0x000fe2000784c0ff */
[----:B------:R-:W-:-:S12]  /*62a0*/  @P1 BRA `(.L_x_1386) ;  /* 0x00000000002c1947 */ /* 0x000fd80003800000 */
        /* <DEDUP_REMOVED lines=11> */
.L_x_1386:
[----:B------:R0:W5:Y:S04]  /*6360*/  LDG.E.128 R48, desc[UR36][R30.64+0xc00] ;  /* 0x000c00241e307981 */ /* 0x000168000c1e1d00 */
[----:B------:R-:W2:Y:S02]  /*6370*/  LDS R45, [R0+-0x40] ;  /* 0xffffc000002d7984 */ /* 0x000ea40000000800 */
[C---:B--2--5:R-:W-:Y:S01]  /*6380*/  FFMA.FTZ R40, R45.reuse, R40, R12 ;  /* 0x000000282d287223 */ /* 0x064fe2000001000c */
[C---:B------:R-:W-:Y:S01]  /*6390*/  FFMA.FTZ R36, R45.reuse, R41, R13 ;  /* 0x000000292d247223 */ /* 0x040fe2000001000d */
[C---:B------:R-:W-:Y:S01]  /*63a0*/  FFMA.FTZ R47, R45.reuse, R42, R14 ;  /* 0x0000002a2d2f7223 */ /* 0x040fe2000001000e */
[----:B------:R-:W-:Y:S01]  /*63b0*/  FFMA.FTZ R38, R45, R43, R15 ;  /* 0x0000002b2d267223 */ /* 0x000fe2000001000f */
[----:B0-----:R-:W-:Y:S06]  /*63c0*/  @P1 BRA `(.L_x_1387) ;  /* 0x00000000002c1947 */ /* 0x001fec0003800000 */
[----:B------:R-:W2:Y:S04]  /*63d0*/  @P2 LDG.E.128 R12, desc[UR36][R32.64] ;  /* 0x00000024200c2981 */ /* 0x000ea8000c1e1d00 */
[----:B------:R-:W0:Y:S02]  /*63e0*/  LDS.128 R56, [R23] ;  /* 0x0000000017387984 */ /* 0x000e240000000c00 */
        /* <DEDUP_REMOVED lines=9> */
.L_x_1387:
[----:B------:R2:W5:Y:S01]  /*6480*/  LDS R15, [R0] ;  /* 0x00000000000f7984 */ /* 0x0005620000000800 */
[----:B0-----:R-:W-:Y:S01]  /*6490*/  IADD3 R28, P2, R28, 0x1800, RZ ;  /* 0x000018001c1c7810 */ /* 0x001fe20007f5e0ff */
[----:B------:R-:W-:Y:S01]  /*64a0*/  VIADD R39, R39, 0x20 ;  /* 0x0000002027277836 */ /* 0x000fe20000000000 */
[----:B-1----:R-:W-:-:S03]  /*64b0*/  IADD3 R30, P4, R30, 0x1800, RZ ;  /* 0x000018001e1e7810 */ /* 0x002fc60007f9e0ff */
[----:B------:R-:W-:Y:S01]  /*64c0*/  IMAD.X R41, RZ, RZ, R29, P2 ;  /* 0x000000ffff297224 */ /* 0x000fe200010e061d */
[----:B------:R-:W-:Y:S01]  /*64d0*/  ISETP.GE.AND P2, PT, R39, R34, PT ;  /* 0x000000222700720c */ /* 0x000fe20003f46270 */
[----:B--2---:R-:W-:Y:S01]  /*64e0*/  VIADD R0, R0, 0x80 ;  /* 0x0000008000007836 */ /* 0x004fe20000000000 */
[----:B------:R-:W-:Y:S01]  /*64f0*/  IADD3.X R31, RZ, R31, RZ, P4, !PT ;  /* 0x0000001fff1f7210 */ /* 0x000fe200027fe4ff */
[C---:B-----5:R-:W-:Y:S01]  /*6500*/  FFMA.FTZ R12, R15.reuse, R48, R40 ;  /* 0x000000300f0c7223 */ /* 0x060fe20000010028 */
[C---:B------:R-:W-:Y:S01]  /*6510*/  FFMA.FTZ R13, R15.reuse, R49, R36 ;  /* 0x000000310f0d7223 */ /* 0x040fe20000010024 */
[C---:B------:R-:W-:Y:S01]  /*6520*/  FFMA.FTZ R14, R15.reuse, R50, R47 ;  /* 0x000000320f0e7223 */ /* 0x040fe2000001002f */
[----:B------:R-:W-:-:S07]  /*6530*/  FFMA.FTZ R15, R15, R51, R38 ;  /* 0x000000330f0f7223 */ /* 0x000fce0000010026 */
[----:B------:R-:W-:Y:S05]  /*6540*/  @!P2 BRA `(.L_x_1388) ;  /* 0xfffffffc0048a947 */ /* 0x000fea000383ffff */
.L_x_1382:
[----:B------:R-:W-:Y:S05]  /*6550*/  BSYNC B1 ;  /* 0x0000000000017941 */ /* 0x000fea0003800000 */
.L_x_1381:
[----:B------:R-:W-:-:S13]  /*6560*/  ISETP.GE.AND P2, PT, R37, R22, PT ;  /* 0x000000162500720c */ /* 0x000fda0003f46270 */
[----:B------:R-:W-:Y:S05]  /*6570*/  @P2 BRA `(.L_x_1380) ;  /* 0x0000000c000c2947 */ /* 0x000fea0003800000 */
[----:B------:R-:W-:Y:S01]  /*6580*/  IADD3 R0, -R18, -0x2, R17 ;  /* 0xfffffffe12007810 */ /* 0x000fe20007ffe111 */
[----:B------:R-:W1:Y:S01]  /*6590*/  LDC.64 R28, c[0x0][0x2e8] ;  /* 0x0000ba00ff1c7b82 */ /* 0x000e620000000a00 */
[----:B------:R-:W-:Y:S01]  /*65a0*/  ULDC UR4, c[0x0][0x288] ;  /* 0x0000a20000047ab9 */ /* 0x000fe20000000800 */
[----:B------:R-:W-:Y:S01]  /*65b0*/  BSSY B1, `(.L_x_1389) ;  /* 0x000003f000017945 */ /* 0x000fe20003800000 */
[----:B------:R-:W-:Y:S02]  /*65c0*/  IMAD R30, R16, UR4, R7 ;  /* 0x00000004101e7c24 */ /* 0x000fe4000f8e0207 */
[----:B------:R-:W-:Y:S02]  /*65d0*/  IMAD.IADD R0, R0, 0x1, -R5 ;  /* 0x0000000100007824 */ /* 0x000fe400078e0a05 */
[----:B------:R-:W-:-:S03]  /*65e0*/  IMAD R31, R30, 0x30, R3 ;  /* 0x000000301e1f7824 */ /* 0x000fc600078e0203 */
[----:B------:R-:W-:Y:S01]  /*65f0*/  LOP3.LUT P2, RZ, R0, 0x10, RZ, 0xc0, !PT ;  /* 0x0000001000ff7812 */ /* 0x000fe2000784c0ff */
[----:B-1----:R-:W-:-:S12]  /*6600*/  IMAD.WIDE R30, R31, 0x4, R28 ;  /* 0x000000041f1e7825 */ /* 0x002fd800078e021c */
[----:B------:R-:W-:Y:S05]  /*6610*/  @P2 BRA `(.L_x_1390) ;  /* 0x0000000000e02947 */ /* 0x000fea0003800000 */
[----:B------:R-:W1:Y:S01]  /*6620*/  LDC R32, c[0x0][0x284] ;  /* 0x0000a100ff207b82 */ /* 0x000e620000000800 */
        /* <DEDUP_REMOVED lines=30> */
[----:B------:R-:W-:Y:S01]  /*6810*/  LEA R28, P1, R29, UR4, 0x2 ;  /* 0x000000041d1c7c11 */ /* 0x000fe2000f8210ff */
[----:B------:R-:W-:-:S03]  /*6820*/  ULDC UR4, c[0x0][0x29c] ;  /* 0x0000a70000047ab9 */ /* 0x000fc60000000800 */
[----:B------:R-:W-:-:S05]  /*6830*/  LEA.HI.X R29, R29, UR5, R32, 0x2, P1 ;  /* 0x000000051d1d7c11 */ /* 0x000fca00088f1420 */
[----:B------:R1:W5:Y:S01]  /*6840*/  LDG.E.128 R40, desc[UR36][R28.64] ;  /* 0x000000241c287981 */ /* 0x000362000c1e1d00 */
        /* <DEDUP_REMOVED lines=15> */
.L_x_1393:
[C---:B-----5:R-:W-:Y:S01]  /*6940*/  FFMA.FTZ R12, R39.reuse, R40, R12 ;  /* 0x00000028270c7223 */ /* 0x060fe2000001000c */
[C---:B------:R-:W-:Y:S01]  /*6950*/  FFMA.FTZ R13, R39.reuse, R41, R13 ;  /* 0x00000029270d7223 */ /* 0x040fe2000001000d */
[C---:B------:R-:W-:Y:S01]  /*6960*/  FFMA.FTZ R14, R39.reuse, R42, R14 ;  /* 0x0000002a270e7223 */ /* 0x040fe2000001000e */
[----:B------:R-:W-:-:S07]  /*6970*/  FFMA.FTZ R15, R39, R43, R15 ;  /* 0x0000002b270f7223 */ /* 0x000fce000001000f */
.L_x_1392:
[----:B------:R-:W-:Y:S05]  /*6980*/  BSYNC B2 ;  /* 0x0000000000027941 */ /* 0x000fea0003800000 */
.L_x_1391:
[----:B------:R-:W-:-:S07]  /*6990*/  VIADD R37, R37, 0x10 ;  /* 0x0000001025257836 */ /* 0x000fce0000000000 */
.L_x_1390:
[----:B------:R-:W-:Y:S05]  /*69a0*/  BSYNC B1 ;  /* 0x0000000000017941 */ /* 0x000fea0003800000 */
.L_x_1389:
[----:B------:R-:W-:-:S13]  /*69b0*/  LOP3.LUT P2, RZ, R0, 0xfffffff0, RZ, 0xc0, !PT ;  /* 0xfffffff000ff7812 */ /* 0x000fda000784c0ff */
[----:B------:R-:W-:Y:S05]  /*69c0*/  @!P2 BRA `(.L_x_1380) ;  /* 0x0000000400f8a947 */ /* 0x000fea0003800000 */
[----:B-1----:R-:W-:Y:S01]  /*69d0*/  SHF.L.U32 R26, R5, 0x2, RZ ;  /* 0x00000002051a7819 */ /* 0x002fe200000006ff */
[----:B------:R-:W-:Y:S01]  /*69e0*/  IMAD.MOV.U32 R0, RZ, RZ, 0x30 ;  /* 0x00000030ff007424 */ /* 0x000fe200078e00ff */
[----:B------:R-:W-:-:S03]  /*69f0*/  HFMA2.MMA R32, -RZ, RZ, 0, 0 ;  /* 0x00000000ff207435 */ /* 0x000fc600000001ff */
[C---:B------:R-:W-:Y:S02]  /*6a00*/  IMAD R27, R37.reuse, 0x4, -R26 ;  /* 0x00000004251b7824 */ /* 0x040fe400078e0a1a */
[----:B------:R-:W-:Y:S02]  /*6a10*/  IMAD R0, R37, R0, 0x300 ;  /* 0x0000030025007424 */ /* 0x000fe400078e0200 */
[----:B------:R-:W-:-:S07]  /*6a20*/  IMAD.IADD R35, R6, 0x1, R27 ;  /* 0x0000000106237824 */ /* 0x000fce00078e021b */
.L_x_1400:
[----:B-1----:R-:W1:Y:S01]  /*6a30*/  LDC R52, c[0x0][0x284] ;  /* 0x0000a100ff347b82 */ /* 0x002e620000000800 */
[----:B------:R-:W-:Y:S01]  /*6a40*/  VIADD R26, R0, 0xfffffd00 ;  /* 0xfffffd00001a7836 */ /* 0x000fe20000000000 */
[----:B------:R-:W-:Y:S01]  /*6a50*/  BSSY B1, `(.L_x_1394) ;  /* 0x000003a000017945 */ /* 0x000fe20003800000 */
[----:B------:R-:W-:-:S03]  /*6a60*/  IADD3 R36, R35, R32, RZ ;  /* 0x0000002023247210 */ /* 0x000fc60007ffe0ff */
[----:B------:R-:W-:Y:S02]  /*6a70*/  IADD3 R27, P2, R19, R26, RZ ;  /* 0x0000001a131b7210 */ /* 0x000fe40007f5e0ff */
[----:B------:R-:W2:Y:S02]  /*6a80*/  LDC.64 R38, c[0x0][0x250] ;  /* 0x00009400ff267b82 */ /* 0x000ea40000000a00 */
[----:B------:R-:W-:Y:S02]  /*6a90*/  LEA.HI.X.SX32 R26, R26, R20, 0x1, P2 ;  /* 0x000000141a1a7211 */ /* 0x000fe400010f0eff */
[----:B-1----:R-:W-:Y:S02]  /*6aa0*/  ISETP.GE.AND P2, PT, R37, R52, PT ;  /* 0x000000342500720c */ /* 0x002fe40003f46270 */
[----:B0-2---:R-:W-:-:S04]  /*6ab0*/  LEA R28, P4, R27, R38, 0x2 ;  /* 0x000000261b1c7211 */ /* 0x005fc800078810ff */
        /* <DEDUP_REMOVED lines=10> */
[----:B------:R-:W1:Y:S02]  /*6b60*/  F2I.FTZ.U32.TRUNC.NTZ R27, R40 ;  /* 0x00000028001b7305 */ /* 0x000e64000021f000 */
[----:B-1----:R-:W-:-:S04]  /*6b70*/  IMAD.MOV R26, RZ, RZ, -R27 ;  /* 0x000000ffff1a7224 */ /* 0x002fc800078e0a1b */
        /* <DEDUP_REMOVED lines=11> */
[----:B------:R1:W2:Y:S02]  /*6c30*/  LDS R33, [R36] ;  /* 0x0000000024217984 */ /* 0x0002a40000000800 */
[----:B------:R-:W-:Y:S01]  /*6c40*/  @!P2 IMAD.MOV R26, RZ, RZ, -R26 ;  /* 0x000000ffff1aa224 */ /* 0x000fe200078e0a1a */
[----:B------:R-:W-:-:S05]  /*6c50*/  @!P4 LOP3.LUT R26, RZ, R52, RZ, 0x33, !PT ;  /* 0x00000034ff1ac212 */ /* 0x000fca00078e33ff */
        /* <DEDUP_REMOVED lines=21> */
.L_x_1396:
[C---:B-----5:R-:W-:Y:S01]  /*6db0*/  FFMA.FTZ R12, R33.reuse, R40, R12 ;  /* 0x00000028210c7223 */ /* 0x060fe2000001000c */
[C---:B------:R-:W-:Y:S01]  /*6dc0*/  FFMA.FTZ R13, R33.reuse, R41, R13 ;  /* 0x00000029210d7223 */ /* 0x040fe2000001000d */
[C---:B------:R-:W-:Y:S01]  /*6dd0*/  FFMA.FTZ R14, R33.reuse, R42, R14 ;  /* 0x0000002a210e7223 */ /* 0x040fe2000001000e */
[----:B------:R-:W-:-:S07]  /*6de0*/  FFMA.FTZ R15, R33, R43, R15 ;  /* 0x0000002b210f7223 */ /* 0x000fce000001000f */
.L_x_1395:
[----:B------:R-:W-:Y:S05]  /*6df0*/  BSYNC B1 ;  /* 0x0000000000017941 */ /* 0x000fea0003800000 */
.L_x_1394:
[----:B------:R-:W-:Y:S01]  /*6e00*/  IADD3 R33, R37, 0x10, RZ ;  /* 0x0000001025217810 */ /* 0x000fe20007ffe0ff */
[----:B------:R-:W-:Y:S03]  /*6e10*/  BSSY B1, `(.L_x_1397) ;  /* 0x0000034000017945 */ /* 0x000fe60003800000 */
[----:B------:R-:W-:-:S13]  /*6e20*/  ISETP.GE.AND P2, PT, R33, R52, PT ;  /* 0x000000342100720c */ /* 0x000fda0003f46270 */
[----:B------:R-:W-:Y:S05]  /*6e30*/  @!P2 BRA `(.L_x_1398) ;  /* 0x0000000000c4a947 */ /* 0x000fea0003800000 */
[----:B-1----:R-:W-:Y:S01]  /*6e40*/  IABS R41, R52 ;  /* 0x0000003400297213 */ /* 0x002fe20000000000 */
[----:B------:R-:W-:Y:S01]  /*6e50*/  ULDC UR4, c[0x0][0x29c] ;  /* 0x0000a70000047ab9 */ /* 0x000fe20000000800 */
[----:B------:R-:W-:Y:S02]  /*6e60*/  IABS R42, R33 ;  /* 0x00000021002a7213 */ /* 0x000fe40000000000 */
[----:B------:R-:W1:Y:S01]  /*6e70*/  I2F.RP R34, R41 ;  /* 0x0000002900227306 */ /* 0x000e620000209400 */
[----:B------:R-:W-:Y:S02]  /*6e80*/  ISETP.GE.AND P2, PT, R33, RZ, PT ;  /* 0x000000ff2100720c */ /* 0x000fe40003f46270 */
[----:B------:R-:W-:Y:S01]  /*6e90*/  ISETP.NE.AND P4, PT, R52, RZ, PT ;  /* 0x000000ff3400720c */ /* 0x000fe20003f85270 */
[----:B------:R2:W0:Y:S04]  /*6ea0*/  LDS R33, [R36+0x40] ;  /* 0x0000400024217984 */ /* 0x0004280000000800 */
[----:B-1----:R-:W1:Y:S02]  /*6eb0*/  MUFU.RCP R34, R34 ;  /* 0x0000002200227308 */ /* 0x002e640000001000 */
[----:B-1----:R-:W-:-:S06]  /*6ec0*/  VIADD R40, R34, 0xffffffe ;  /* 0x0ffffffe22287836 */ /* 0x002fcc0000000000 */
[----:B------:R-:W1:Y:S02]  /*6ed0*/  F2I.FTZ.U32.TRUNC.NTZ R27, R40 ;  /* 0x00000028001b7305 */ /* 0x000e64000021f000 */
[----:B-1----:R-:W-:-:S04]  /*6ee0*/  IMAD.MOV R26, RZ, RZ, -R27 ;  /* 0x000000ffff1a7224 */ /* 0x002fc800078e0a1b */
[----:B------:R-:W-:Y:S01]  /*6ef0*/  IMAD R43, R26, R41, RZ ;  /* 0x000000291a2b7224 */ /* 0x000fe200078e02ff */
[----:B------:R-:W-:-:S10]  /*6f00*/  HFMA2.MMA R26, -RZ, RZ, 0, 0 ;  /* 0x00000000ff1a7435 */ /* 0x000fd400000001ff */
        /* <DEDUP_REMOVED lines=19> */
[----:B0-2---:R-:W-:Y:S05]  /*7040*/  @P1 BRA `(.L_x_1399) ;  /* 0x0000000000301947 */ /* 0x005fea0003800000 */
[----:B------:R-:W-:Y:S01]  /*7050*/  LOP3.LUT P5, RZ, R25, 0x8, RZ, 0xc0, !PT ;  /* 0x0000000819ff7812 */ /* 0x000fe200078ac0ff */
        /* <DEDUP_REMOVED lines=11> */
.L_x_1399:
[C---:B-----5:R-:W-:Y:S01]  /*7110*/  FFMA.FTZ R12, R33.reuse, R40, R12 ;  /* 0x00000028210c7223 */ /* 0x060fe2000001000c */
[C---:B------:R-:W-:Y:S01]  /*7120*/  FFMA.FTZ R13, R33.reuse, R41, R13 ;  /* 0x00000029210d7223 */ /* 0x040fe2000001000d */
[C---:B------:R-:W-:Y:S01]  /*7130*/  FFMA.FTZ R14, R33.reuse, R42, R14 ;  /* 0x0000002a210e7223 */ /* 0x040fe2000001000e */
[----:B------:R-:W-:-:S07]  /*7140*/  FFMA.FTZ R15, R33, R43, R15 ;  /* 0x0000002b210f7223 */ /* 0x000fce000001000f */
.L_x_1398:
[----:B------:R-:W-:Y:S05]  /*7150*/  BSYNC B1 ;  /* 0x0000000000017941 */ /* 0x000fea0003800000 */
.L_x_1397:
[----:B------:R-:W-:Y:S01]  /*7160*/  IADD3 R37, R37, 0x20, RZ ;  /* 0x0000002025257810 */ /* 0x000fe20007ffe0ff */
[----:B------:R-:W-:Y:S02]  /*7170*/  VIADD R32, R32, 0x80 ;  /* 0x0000008020207836 */ /* 0x000fe40000000000 */
[----:B------:R-:W-:Y:S01]  /*7180*/  VIADD R0, R0, 0x600 ;  /* 0x0000060000007836 */ /* 0x000fe20000000000 */
[----:B------:R-:W-:-:S13]  /*7190*/  ISETP.GE.AND P2, PT, R37, R22, PT ;  /* 0x000000162500720c */ /* 0x000fda0003f46270 */
[----:B------:R-:W-:Y:S05]  /*71a0*/  @!P2 BRA `(.L_x_1400) ;  /* 0xfffffff80020a947 */ /* 0x000fea000383ffff */
.L_x_1380:
[----:B------:R-:W-:Y:S05]  /*71b0*/  BSYNC B0 ;  /* 0x0000000000007941 */ /* 0x000fea0003800000 */
.L_x_1379:
[----:B------:R-:W-:Y:S01]  /*71c0*/  ISETP.GT.OR P0, PT, R21, 0xb, P0 ;  /* 0x0000000b1500780c */ /* 0x000fe20000704670 */
[----:B------:R-:W-:-:S12]  /*71d0*/  BSSY B0, `(.L_x_1401) ;  /* 0x000002e000007945 */ /* 0x000fd80003800000 */
[----:B------:R-:W-:Y:S05]  /*71e0*/  @P0 BRA `(.L_x_1402) ;  /* 0x0000000000b00947 */ /* 0x000fea0003800000 */
[----:B------:R-:W1:Y:S01]  /*71f0*/  LDC.64 R36, c[0x0][0x250] ;  /* 0x00009400ff247b82 */ /* 0x000e620000000a00 */
[----:B------:R-:W-:-:S05]  /*7200*/  MOV R0, 0x30 ;  /* 0x0000003000007802 */ /* 0x000fca0000000f00 */
[----:B------:R-:W-:-:S05]  /*7210*/  IMAD R17, R17, R0, -0x30 ;  /* 0xffffffd011117424 */ /* 0x000fca00078e0200 */
[----:B------:R-:W-:-:S04]  /*7220*/  IADD3 R0, P0, R19, R17, RZ ;  /* 0x0000001113007210 */ /* 0x000fc80007f1e0ff */
[----:B------:R-:W-:Y:S02]  /*7230*/  LEA.HI.X.SX32 R17, R17, R20, 0x1, P0 ;  /* 0x0000001411117211 */ /* 0x000fe400000f0eff */
[----:B-1----:R-:W-:-:S04]  /*7240*/  LEA R26, P0, R0, R36, 0x2 ;  /* 0x00000024001a7211 */ /* 0x002fc800078010ff */
[----:B------:R-:W-:-:S05]  /*7250*/  LEA.HI.X R27, R0, R37, R17, 0x2, P0 ;  /* 0x00000025001b7211 */ /* 0x000fca00000f1411 */
[----:B0-----:R0:W5:Y:S01]  /*7260*/  LDG.E.128 R28, desc[UR36][R26.64] ;  /* 0x000000241a1c7981 */ /* 0x001162000c1e1d00 */
[----:B------:R-:W-:Y:S04]  /*7270*/  BSSY B1, `(.L_x_1403) ;  /* 0x0000017000017945 */ /* 0x000fe80003800000 */
[----:B------:R-:W-:Y:S05]  /*7280*/  @P1 BRA `(.L_x_1404) ;  /* 0x0000000000541947 */ /* 0x000fea0003800000 */
[----:B------:R-:W-:-:S13]  /*7290*/  LOP3.LUT P2, RZ, R25, 0x8, RZ, 0xc0, !PT ;  /* 0x0000000819ff7812 */ /* 0x000fda000784c0ff */
[----:B------:R-:W1:Y:S08]  /*72a0*/  @P2 LDC R0, c[0x0][0x288] ;  /* 0x0000a200ff002b82 */ /* 0x000e700000000800 */
[----:B0-----:R-:W0:Y:S01]  /*72b0*/  @P2 LDC.64 R26, c[0x0][0x2e8] ;  /* 0x0000ba00ff1a2b82 */ /* 0x001e220000000a00 */
[----:B-1----:R-:W-:-:S04]  /*72c0*/  @P2 IMAD R0, R16, R0, R7 ;  /* 0x0000000010002224 */ /* 0x002fc800078e0207 */
[----:B------:R-:W-:-:S04]  /*72d0*/  @P2 IMAD R7, R0, 0x30, R3 ;  /* 0x0000003000072824 */ /* 0x000fc800078e0203 */
[----:B0-----:R-:W-:-:S05]  /*72e0*/  @P2 IMAD.WIDE R26, R7, 0x4, R26 ;  /* 0x00000004071a2825 */ /* 0x001fca00078e021a */
        /* <DEDUP_REMOVED lines=15> */
.L_x_1404:
[----:B------:R-:W-:Y:S05]  /*73e0*/  BSYNC B1 ;  /* 0x0000000000017941 */ /* 0x000fea0003800000 */
.L_x_1403:
[----:B------:R-:W2:Y:S01]  /*73f0*/  S2UR UR5, SR_CgaCtaId ;  /* 0x00000000000579c3 */ /* 0x000ea20000008800 */
[----:B------:R-:W-:Y:S01]  /*7400*/  UMOV UR4, 0x400 ;  /* 0x0000040000047882 */ /* 0x000fe20000000000 */
[----:B------:R-:W-:Y:S01]  /*7410*/  IMAD.IADD R5, R22, 0x1, -R5 ;  /* 0x0000000116057824 */ /* 0x000fe200078e0a05 */
[----:B------:R-:W-:-:S04]  /*7420*/  UIADD3 UR4, UR4, 0x240, URZ ;  /* 0x0000024004047890 */ /* 0x000fc8000fffe03f */
[----:B--2---:R-:W-:-:S06]  /*7430*/  ULEA UR4, UR5, UR4, 0x18 ;  /* 0x0000000405047291 */ /* 0x004fcc000f8ec03f */
[----:B-1----:R-:W-:-:S05]  /*7440*/  IMAD.U32 R6, RZ, RZ, UR4 ;  /* 0x00000004ff067e24 */ /* 0x002fca000f8e00ff */
[----:B------:R-:W-:-:S06]  /*7450*/  LEA R5, R5, R6, 0x2 ;  /* 0x0000000605057211 */ /* 0x000fcc00078e10ff */
[----:B------:R-:W1:Y:S02]  /*7460*/  LDS R5, [R5] ;  /* 0x0000000005057984 */ /* 0x000e640000000800 */
[C---:B-1---5:R-:W-:Y:S01]  /*7470*/  FFMA.FTZ R12, R5.reuse, R28, R12 ;  /* 0x0000001c050c7223 */ /* 0x062fe2000001000c */
[C---:B------:R-:W-:Y:S01]  /*7480*/  FFMA.FTZ R13, R5.reuse, R29, R13 ;  /* 0x0000001d050d7223 */ /* 0x040fe2000001000d */
[C---:B------:R-:W-:Y:S01]  /*7490*/  FFMA.FTZ R14, R5.reuse, R30, R14 ;  /* 0x0000001e050e7223 */ /* 0x040fe2000001000e */
[----:B------:R-:W-:-:S07]  /*74a0*/  FFMA.FTZ R15, R5, R31, R15 ;  /* 0x0000001f050f7223 */ /* 0x000fce000001000f */
.L_x_1402:
[----:B------:R-:W-:Y:S05]  /*74b0*/  BSYNC B0 ;  /* 0x0000000000007941 */ /* 0x000fea0003800000 */
.L_x_1401:
[----:B------:R-:W-:Y:S01]  /*74c0*/  VIADD R0, R4, 0xf ;  /* 0x0000000f04007836 */ /* 0x000fe20000000000 */
[----:B------:R-:W-:Y:S04]  /*74d0*/  BAR.SYNC.DEFER_BLOCKING 0x0 ;  /* 0x0000000000007b1d */ /* 0x000fe80000010000 */
[----:B------:R-:W-:Y:S02]  /*74e0*/  ISETP.GT.U32.OR P0, PT, R0, 0x1e, P3 ;  /* 0x0000001e0000780c */ /* 0x000fe40001f04470 */
[----:B------:R-:W-:Y:S11]  /*74f0*/  @P3 BRA `(.L_x_1405) ;  /* 0x0000000000bc3947 */ /* 0x000ff60003800000 */
        /* <DEDUP_REMOVED lines=47> */
.L_x_1405:
        /* <DEDUP_REMOVED lines=11> */
[----:B--2---:R-:W2:Y:S03]  /*78a0*/  LDG.E R4, desc[UR36][R4.64] ;  /* 0x0000002404047981 */ /* 0x004ea6000c1e1900 */
[----:B------:R-:W-:-:S04]  /*78b0*/  IADD3 R2, P0, R3, UR4, RZ ;  /* 0x0000000403027c10 */ /* 0x000fc8000ff1e0ff */
[----:B------:R-:W-:Y:S01]  /*78c0*/  LEA.HI.X.SX32 R3, R3, UR5, 0x1, P0 ;  /* 0x0000000503037c11 */ /* 0x000fe200080f0eff */
        /* <DEDUP_REMOVED lines=16> */
[----:B-----5:R-:W-:-:S02]  /*79d0*/  PRMT R4, R15, 0x8880, RZ ;  /* 0x000088800f047816 */ /* 0x020fc400000000ff */
[----:B------:R-:W-:Y:S02]  /*79e0*/  PRMT R5, R0, 0x7054, R5 ;  /* 0x0000705400057816 */ /* 0x000fe40000000005 */
[----:B------:R-:W-:-:S04]  /*79f0*/  PRMT R4, R4, 0x7710, RZ ;  /* 0x0000771004047816 */ /* 0x000fc800000000ff */
[----:B------:R-:W-:-:S05]  /*7a00*/  PRMT R5, R4, 0x654, R5 ;  /* 0x0000065404057816 */ /* 0x000fca0000000005 */
[----:B------:R-:W-:Y:S01]  /*7a10*/  STG.E desc[UR36][R2.64], R5 ;  /* 0x0000000502007986 */ /* 0x000fe2000c101924 */
[----:B------:R-:W-:Y:S05]  /*7a20*/  EXIT ;  /* 0x000000000000794d */ /* 0x000fea0003800000 */
.L_x_1307:
[----:B------:R-:W-:Y:S01]  /*7a30*/  HFMA2.MMA R12, -RZ, RZ, 0, 9.5367431640625e-07 ;  /* 0x00000010ff0c7435 */ /* 0x000fe200000001ff */
[----:B-1----:R-:W-:Y:S02]  /*7a40*/  IMAD.MOV.U32 R11, RZ, RZ, 0x1f ;  /* 0x0000001fff0b7424 */ /* 0x002fe400078e00ff */
[----:B------:R-:W-:-:S08]  /*7a50*/  IMAD.MOV.U32 R15, RZ, RZ, -0x1 ;  /* 0xffffffffff0f7424 */ /* 0x000fd000078e00ff */
[----:B------:R-:W-:Y:S05]  /*7a60*/  WARPSYNC.COLLECTIVE R15, `(.L_x_1406) ;  /* 0x000000000f087348 */ /* 0x000fea0003c00000 */
[----:B------:R0:W1:Y:S02]  /*7a70*/  SHFL.BFLY P6, R14, R13, R12, R11 ;  /* 0x0c00000c0d0e7389 */ /* 0x00006400000c000b */
[----:B01----:R-:W-:Y:S01]  /*7a80*/  ENDCOLLECTIVE ;  /* 0x000000000000791b */ /* 0x003fe20003800000 */
.L_x_1406:
[----:B------:R-:W-:Y:S02]  /*7a90*/  IMAD.MOV.U32 R12, RZ, RZ, 0x8 ;  /* 0x00000008ff0c7424 */ /* 0x000fe400078e00ff */
[----:B------:R-:W-:-:S05]  /*7aa0*/  FADD.FTZ R0, R13, R14 ;  /* 0x0000000e0d007221 */ /* 0x000fca0000010000 */
[----:B------:R-:W-:-:S07]  /*7ab0*/  MOV R13, R0 ;  /* 0x00000000000d7202 */ /* 0x000fce0000000f00 */
[----:B------:R-:W-:Y:S05]  /*7ac0*/  WARPSYNC.COLLECTIVE R15, `(.L_x_1407) ;  /* 0x000000000f087348 */ /* 0x000fea0003c00000 */
[----:B------:R0:W1:Y:S02]  /*7ad0*/  SHFL.BFLY P6, R14, R13, R12, R11 ;  /* 0x0c00000c0d0e7389 */ /* 0x00006400000c000b */
[----:B01----:R-:W-:Y:S01]  /*7ae0*/  ENDCOLLECTIVE ;  /* 0x000000000000791b */ /* 0x003fe20003800000 */
.L_x_1407:
[----:B------:R-:W-:Y:S01]  /*7af0*/  HFMA2.MMA R12, -RZ, RZ, 0, 2.384185791015625e-07 ;  /* 0x00000004ff0c7435 */ /* 0x000fe200000001ff */
[----:B------:R-:W-:-:S04]  /*7b00*/  FADD.FTZ R4, R0, R14 ;  /* 0x0000000e00047221 */ /* 0x000fc80000010000 */
[----:B------:R-:W-:-:S07]  /*7b10*/  IMAD.MOV.U32 R13, RZ, RZ, R4 ;  /* 0x000000ffff0d7224 */ /* 0x000fce00078e0004 */
[----:B------:R-:W-:Y:S05]  /*7b20*/  WARPSYNC.COLLECTIVE R15, `(.L_x_1408) ;  /* 0x000000000f087348 */ /* 0x000fea0003c00000 */
[----:B------:R0:W1:Y:S02]  /*7b30*/  SHFL.BFLY P6, R14, R13, R12, R11 ;  /* 0x0c00000c0d0e7389 */ /* 0x00006400000c000b */
[----:B01----:R-:W-:Y:S01]  /*7b40*/  ENDCOLLECTIVE ;  /* 0x000000000000791b */ /* 0x003fe20003800000 */
.L_x_1408:
[----:B------:R-:W-:Y:S02]  /*7b50*/  IMAD.MOV.U32 R12, RZ, RZ, 0x2 ;  /* 0x00000002ff0c7424 */ /* 0x000fe400078e00ff */
[----:B------:R-:W-:-:S04]  /*7b60*/  FADD.FTZ R6, R4, R14 ;  /* 0x0000000e04067221 */ /* 0x000fc80000010000 */
[----:B------:R-:W-:-:S07]  /*7b70*/  IMAD.MOV.U32 R13, RZ, RZ, R6 ;  /* 0x000000ffff0d7224 */ /* 0x000fce00078e0006 */
[----:B------:R-:W-:Y:S05]  /*7b80*/  WARPSYNC.COLLECTIVE R15, `(.L_x_1409) ;  /* 0x000000000f087348 */ /* 0x000fea0003c00000 */
[----:B------:R0:W1:Y:S02]  /*7b90*/  SHFL.BFLY P6, R14, R13, R12, R11 ;  /* 0x0c00000c0d0e7389 */ /* 0x00006400000c000b */
[----:B01----:R-:W-:Y:S01]  /*7ba0*/  ENDCOLLECTIVE ;  /* 0x000000000000791b */ /* 0x003fe20003800000 */
.L_x_1409:
[----:B------:R-:W-:Y:S02]  /*7bb0*/  IMAD.MOV.U32 R12, RZ, RZ, 0x1 ;  /* 0x00000001ff0c7424 */ /* 0x000fe400078e00ff */
[----:B------:R-:W-:-:S05]  /*7bc0*/  FADD.FTZ R7, R6, R14 ;  /* 0x0000000e06077221 */ /* 0x000fca0000010000 */
[----:B------:R-:W-:-:S07]  /*7bd0*/  MOV R13, R7 ;  /* 0x00000007000d7202 */ /* 0x000fce0000000f00 */
[----:B------:R-:W-:Y:S05]  /*7be0*/  WARPSYNC.COLLECTIVE R15, `(.L_x_1410) ;  /* 0x000000000f087348 */ /* 0x000fea0003c00000 */
[----:B------:R0:W1:Y:S02]  /*7bf0*/  SHFL.BFLY P6, R14, R13, R12, R11 ;  /* 0x0c00000c0d0e7389 */ /* 0x00006400000c000b */
[----:B01----:R-:W-:Y:S01]  /*7c00*/  ENDCOLLECTIVE ;  /* 0x000000000000791b */ /* 0x003fe20003800000 */
.L_x_1410:
[----:B------:R-:W-:Y:S05]  /*7c10*/  BRA `(.L_x_1411) ;  /* 0xffffff9c00407947 */ /* 0x000fea000383ffff */
.L_x_1412:
        /* <DEDUP_REMOVED lines=14> */
.L_x_2848:


//--------------------- .text._ZN4mmha33masked_multihead_attention_kernelIfLi48ELi64ELi2ELi16ELi128ELb1ELb0EEEv26Multihead_attention_paramsIT_XT5_EE --------------------------
	.section	.text._ZN4mmha33masked_multihead_attention_kernelIfLi48ELi64ELi2ELi16ELi128ELb1ELb0EEEv26Multihead_attention_paramsIT_XT5_EE,"ax",@progbits
	.align	128
        .global         _ZN4mmha33masked_multihead_attention_kernelIfLi48ELi64ELi2ELi16ELi128ELb1ELb0EEEv26Multihead_attention_paramsIT_XT5_EE
        .type           _ZN4mmha33masked_multihead_attention_kernelIfLi48ELi64ELi2ELi16ELi128ELb1ELb0EEEv26Multihead_attention_paramsIT_XT5_EE,@function
        .size           _ZN4mmha33masked_multihead_attention_kernelIfLi48ELi64ELi2ELi16ELi128ELb1ELb0EEEv26Multihead_attention_paramsIT_XT5_EE,(.L_x_2849 - _ZN4mmha33masked_multihead_attention_kernelIfLi48ELi64ELi2ELi16ELi128ELb1ELb0EEEv26Multihead_attention_paramsIT_XT5_EE)
        .other          _ZN4mmha33masked_multihead_attention_kernelIfLi48ELi64ELi2ELi16ELi128ELb1ELb0EEEv26Multihead_attention_paramsIT_XT5_EE,@"STO_CUDA_ENTRY STV_DEFAULT"
_ZN4mmha33masked_multihead_attention_kernelIfLi48ELi64ELi2ELi16ELi128ELb1ELb0EEEv26Multihead_attention_paramsIT_XT5_EE:
.text._ZN4mmha33masked_multihead_attention_kernelIfLi48ELi64ELi2ELi16ELi128ELb1ELb0EEEv26Multihead_attention_paramsIT_XT5_EE:
        /* <DEDUP_REMOVED lines=12> */
.L_x_1413:
[----:B------:R-:W0:Y:S01]  /*00c0*/  LDC R21, c[0x0][0x280] ;  /* 0x0000a000ff157b82 */ /* 0x000e220000000800 */
[----:B------:R-:W-:-:S07]  /*00d0*/  IMAD.MOV.U32 R22, RZ, RZ, RZ ;  /* 0x000000ffff167224 */ /* 0x000fce00078e00ff */
        /* <DEDUP_REMOVED lines=25> */
[----:B------:R-:W-:Y:S01]  /*0270*/  @!P1 IMAD.IADD R2, R2, 0x1, -R5 ;  /* 0x0000000102029824 */ /* 0x000fe200078e0a05 */
[----:B------:R-:W-:Y:S01]  /*0280*/  ISETP.GE.AND P2, PT, R6, RZ, PT ;  /* 0x000000ff0600720c */ /* 0x000fe20003f46270 */
[----:B------:R-:W-:Y:S01]  /*0290*/  @!P1 VIADD R0, R0, 0x1 ;  /* 0x0000000100009836 */ /* 0x000fe20000000000 */
[----:B------:R-:W-:Y:S02]  /*02a0*/  ISETP.NE.AND P1, PT, R21, RZ, PT ;  /* 0x000000ff1500720c */ /* 0x000fe40003f25270 */
[----:B------:R-:W-:Y:S02]  /*02b0*/  ISETP.GE.U32.AND P0, PT, R2, R5, PT ;  /* 0x000000050200720c */ /* 0x000fe40003f06070 */
[----:B------:R-:W0:Y:S01]  /*02c0*/  LDC.64 R2, c[0x0][0x328] ;  /* 0x0000ca00ff027b82 */ /* 0x000e220000000a00 */
[----:B---3--:R-:W-:Y:S01]  /*02d0*/  IMAD R23, R24, UR4, R25 ;  /* 0x0000000418177c24 */ /* 0x008fe2000f8e0219 */
[----:B------:R-:W-:Y:S01]  /*02e0*/  BSSY B0, `(.L_x_1414) ;  /* 0x0000025000007945 */ /* 0x000fe20003800000 */
[----:B------:R-:W-:Y:S01]  /*02f0*/  IMAD R11, R25, 0x30, RZ ;  /* 0x00000030190b7824 */ /* 0x000fe200078e02ff */
[----:B------:R-:W-:-:S04]  /*0300*/  P2R R127, PR, RZ, 0x8 ;  /* 0x00000008ff7f7803 */ /* 0x000fc80000000000 */
[----:B------:R-:W1:Y:S03]  /*0310*/  @P3 LDC.64 R4, c[0x0][0x2f0] ;  /* 0x0000bc00ff043b82 */ /* 0x000e660000000a00 */
[----:B------:R-:W-:-:S05]  /*0320*/  @P0 IADD3 R0, R0, 0x1, RZ ;  /* 0x0000000100000810 */ /* 0x000fca0007ffe0ff */
[----:B------:R-:W-:Y:S02]  /*0330*/  IMAD.MOV.U32 R35, RZ, RZ, R0 ;  /* 0x000000ffff237224 */ /* 0x000fe400078e0000 */
[----:B------:R-:W3:Y:S02]  /*0340*/  LDC R0, c[0x0][0x278] ;  /* 0x00009e00ff007b82 */ /* 0x000ee40000000800 */
[----:B------:R-:W-:Y:S01]  /*0350*/  @!P2 IMAD.MOV R35, RZ, RZ, -R35 ;  /* 0x000000ffff23a224 */ /* 0x000fe200078e0a23 */
[----:B------:R-:W-:Y:S01]  /*0360*/  @!P1 LOP3.LUT R35, RZ, R21, RZ, 0x33, !PT ;  /* 0x00000015ff239212 */ /* 0x000fe200078e33ff */
[----:B0-----:R-:W-:Y:S01]  /*0370*/  IMAD.WIDE R2, R24, 0x4, R2 ;  /* 0x0000000418027825 */ /* 0x001fe200078e0202 */
[----:B--2---:R-:W-:-:S03]  /*0380*/  ISETP.GT.AND P0, PT, R18, 0x17, PT ;  /* 0x000000171200780c */ /* 0x004fc60003f04270 */
[----:B------:R-:W-:Y:S01]  /*0390*/  IMAD R84, R23, 0x30, RZ ;  /* 0x0000003017547824 */ /* 0x000fe200078e02ff */
[----:B------:R3:W5:Y:S01]  /*03a0*/  LDG.E R19, desc[UR36][R2.64] ;  /* 0x0000002402137981 */ /* 0x000762000c1e1900 */
[----:B-1----:R-:W-:-:S05]  /*03b0*/  @P3 IMAD.WIDE R4, R35, 0x4, R4 ;  /* 0x0000000423043825 */ /* 0x002fca00078e0204 */
[----:B------:R0:W5:Y:S01]  /*03c0*/  @P3 LDG.E R22, desc[UR36][R4.64] ;  /* 0x0000002404163981 */ /* 0x000162000c1e1900 */
[----:B---3--:R-:W-:Y:S01]  /*03d0*/  IMAD R3, R24, R0, R11 ;  /* 0x0000000018037224 */ /* 0x008fe200078e020b */
[----:B------:R-:W-:Y:S02]  /*03e0*/  ISETP.NE.AND P1, PT, R0, RZ, PT ;  /* 0x000000ff0000720c */ /* 0x000fe40003f25270 */
[----:B------:R-:W-:Y:S01]  /*03f0*/  CS2R R30, SRZ ;  /* 0x00000000001e7805 */ /* 0x000fe2000001ff00 */
[----:B------:R-:W-:Y:S01]  /*0400*/  IMAD.SHL.U32 R10, R18, 0x2, RZ ;  /* 0x00000002120a7824 */ /* 0x000fe200078e00ff */
[----:B------:R-:W-:Y:S01]  /*0410*/  SEL R3, R84, R3, !P1 ;  /* 0x0000000354037207 */ /* 0x000fe20004800000 */
[----:B0---4-:R-:W-:Y:S08]  /*0420*/  @P0 BRA `(.L_x_1415) ;  /* 0x0000000000400947 */ /* 0x011ff00003800000 */
        /* <DEDUP_REMOVED lines=16> */
.L_x_1415:
[----:B------:R-:W-:Y:S05]  /*0530*/  BSYNC B0 ;  /* 0x0000000000007941 */ /* 0x000fea0003800000 */
.L_x_1414:
[----:B------:R-:W0:Y:S01]  /*0540*/  LDC R14, c[0x0][0x284] ;  /* 0x0000a100ff0e7b82 */ /* 0x000e220000000800 */
[C---:B------:R-:W-:Y:S02]  /*0550*/  ISETP.LT.AND P2, PT, R18.reuse, 0x20, P3 ;  /* 0x000000201200780c */ /* 0x040fe40001f41270 */
[----:B------:R-:W-:Y:S02]  /*0560*/  CS2R R28, SRZ ;  /* 0x00000000001c7805 */ /* 0x000fe4000001ff00 */
[----:B------:R-:W-:Y:S01]  /*0570*/  LEA.HI R51, R18, R18, RZ, 0x1 ;  /* 0x0000001212337211 */ /* 0x000fe200078f08ff */
[----:B------:R-:W-:Y:S01]  /*0580*/  ULDC.64 UR6, c[0x0][0x220] ;  /* 0x0000880000067ab9 */ /* 0x000fe20000000a00 */
[----:B------:R-:W-:Y:S02]  /*0590*/  ISETP.NE.U32.AND P3, PT, R12, RZ, PT ;  /* 0x000000ff0c00720c */ /* 0x000fe40003f65070 */
[----:B------:R-:W-:Y:S01]  /*05a0*/  LOP3.LUT R5, R51, 0x7ffffffe, RZ, 0xc0, !PT ;  /* 0x7ffffffe33057812 */ /* 0x000fe200078ec0ff */
[----:B------:R-:W1:Y:S01]  /*05b0*/  @!P0 LDC.64 R2, c[0x0][0x248] ;  /* 0x00009200ff028b82 */ /* 0x000e620000000a00 */
[----:B------:R-:W-:-:S02]  /*05c0*/  ISETP.NE.AND.EX P3, PT, R13, RZ, PT, P3 ;  /* 0x000000ff0d00720c */ /* 0x000fc40003f65330 */
[----:B------:R-:W-:Y:S01]  /*05d0*/  SHF.R.S32.HI R51, RZ, 0x1, R51 ;  /* 0x00000001ff337819 */ /* 0x000fe20000011433 */
[----:B------:R-:W-:Y:S01]  /*05e0*/  IMAD.IADD R50, R18, 0x1, -R5 ;  /* 0x0000000112327824 */ /* 0x000fe200078e0a05 */
[----:B-----5:R-:W-:Y:S02]  /*05f0*/  IADD3 R17, R19, -0x1, RZ ;  /* 0xffffffff13117810 */ /* 0x020fe40007ffe0ff */
[----:B------:R-:W-:Y:S01]  /*0600*/  SHF.R.S32.HI R0, RZ, 0x1f, R24 ;  /* 0x0000001fff007819 */ /* 0x000fe20000011418 */
[----:B------:R-:W2:Y:S01]  /*0610*/  @P2 LDC.64 R6, c[0x0][0x2e0] ;  /* 0x0000b800ff062b82 */ /* 0x000ea20000000a00 */
[----:B------:R-:W-:Y:S01]  /*0620*/  IMAD.SHL.U32 R122, R50, 0x2, RZ ;  /* 0x00000002327a7824 */ /* 0x000fe200078e00ff */
[----:B------:R-:W-:Y:S01]  /*0630*/  ISETP.EQ.U32.AND P1, PT, RZ, UR6, PT ;  /* 0x00000006ff007c0c */ /* 0x000fe2000bf22070 */
[----:B------:R-:W-:Y:S02]  /*0640*/  IMAD R32, R51, 0x4, R84 ;  /* 0x0000000433207824 */ /* 0x000fe400078e0254 */
[----:B------:R-:W-:Y:S01]  /*0650*/  @!P0 IMAD R9, R17, 0x4, R122 ;  /* 0x0000000411098824 */ /* 0x000fe200078e027a */
[----:B------:R-:W-:-:S02]  /*0660*/  @P3 LEA R8, P4, R24, R12, 0x2 ;  /* 0x0000000c18083211 */ /* 0x000fc400078810ff */
[----:B------:R-:W-:Y:S01]  /*0670*/  ISETP.EQ.OR.EX P1, PT, RZ, UR7, P0, P1 ;  /* 0x00000007ff007c0c */ /* 0x000fe20008722710 */
[----:B0-----:R-:W-:-:S04]  /*0680*/  @!P0 IMAD R9, R32, R14, R9 ;  /* 0x0000000e20098224 */ /* 0x001fc800078e0209 */
[----:B-1----:R-:W-:Y:S01]  /*0690*/  @!P0 IMAD.WIDE R2, R9, 0x4, R2 ;  /* 0x0000000409028825 */ /* 0x002fe200078e0202 */
[----:B------:R-:W-:-:S03]  /*06a0*/  @P3 LEA.HI.X R9, R24, R13, R0, 0x2, P4 ;  /* 0x0000000d18093211 */ /* 0x000fc600020f1400 */
[----:B------:R-:W-:Y:S01]  /*06b0*/  @P2 IMAD R13, R22, UR4, R25 ;  /* 0x00000004160d2c24 */ /* 0x000fe2000f8e0219 */
[----:B------:R0:W5:Y:S03]  /*06c0*/  @!P0 LDG.E.64 R28, desc[UR36][R2.64] ;  /* 0x00000024021c8981 */ /* 0x000166000c1e1b00 */
[----:B------:R-:W1:Y:S01]  /*06d0*/  @!P1 LDC.64 R4, c[0x0][0x220] ;  /* 0x00008800ff049b82 */ /* 0x000e620000000a00 */
[----:B------:R-:W-:-:S04]  /*06e0*/  @P2 IMAD R15, R13, 0x30, R10 ;  /* 0x000000300d0f2824 */ /* 0x000fc800078e020a */
[----:B--2---:R-:W-:-:S06]  /*06f0*/  @P2 IMAD.WIDE R6, R15, 0x4, R6 ;  /* 0x000000040f062825 */ /* 0x004fcc00078e0206 */
[----:B------:R-:W5:Y:S01]  /*0700*/  @P2 LDG.E.64 R6, desc[UR36][R6.64] ;  /* 0x0000002406062981 */ /* 0x000f62000c1e1b00 */
[----:B------:R-:W-:-:S04]  /*0710*/  IABS R15, R14 ;  /* 0x0000000e000f7213 */ /* 0x000fc80000000000 */
[----:B------:R-:W2:Y:S08]  /*0720*/  I2F.RP R0, R15 ;  /* 0x0000000f00007306 */ /* 0x000eb00000209400 */
[----:B--2---:R-:W0:Y:S02]  /*0730*/  MUFU.RCP R0, R0 ;  /* 0x0000000000007308 */ /* 0x004e240000001000 */
[----:B0-----:R-:W-:-:S06]  /*0740*/  VIADD R2, R0, 0xffffffe ;  /* 0x0ffffffe00027836 */ /* 0x001fcc0000000000 */
[----:B------:R0:W2:Y:S01]  /*0750*/  F2I.FTZ.U32.TRUNC.NTZ R3, R2 ;  /* 0x0000000200037305 */ /* 0x0000a2000021f000 */
[----:B------:R-:W-:-:S06]  /*0760*/  IMAD.MOV.U32 R82, RZ, RZ, RZ ;  /* 0x000000ffff527224 */ /* 0x000fcc00078e00ff */
[----:B------:R3:W5:Y:S01]  /*0770*/  @P3 LDG.E R82, desc[UR36][R8.64] ;  /* 0x0000002408523981 */ /* 0x000762000c1e1900 */
[----:B0-----:R-:W-:Y:S01]  /*0780*/  IMAD.MOV.U32 R2, RZ, RZ, RZ ;  /* 0x000000ffff027224 */ /* 0x001fe200078e00ff */
[----:B--2---:R-:W-:-:S05]  /*0790*/  IADD3 R16, RZ, -R3, RZ ;  /* 0x80000003ff107210 */ /* 0x004fca0007ffe0ff */
[----:B---3--:R-:W-:Y:S01]  /*07a0*/  IMAD R9, R16, R15, RZ ;  /* 0x0000000f10097224 */ /* 0x008fe200078e02ff */
[----:B------:R-:W-:-:S03]  /*07b0*/  IABS R16, R17 ;  /* 0x0000001100107213 */ /* 0x000fc60000000000 */
[----:B------:R-:W-:-:S06]  /*07c0*/  IMAD.HI.U32 R3, R3, R9, R2 ;  /* 0x0000000903037227 */ /* 0x000fcc00078e0002 */
[----:B------:R-:W-:Y:S01]  /*07d0*/  IMAD.HI.U32 R3, R3, R16, RZ ;  /* 0x0000001003037227 */ /* 0x000fe200078e00ff */
[----:B------:R-:W-:-:S03]  /*07e0*/  CS2R R12, SRZ ;  /* 0x00000000000c7805 */ /* 0x000fc6000001ff00 */
[----:B------:R-:W-:Y:S02]  /*07f0*/  IMAD.IADD R11, R11, 0x1, R10 ;  /* 0x000000010b0b7824 */ /* 0x000fe400078e020a */
[----:B------:R-:W-:Y:S02]  /*0800*/  IMAD.MOV R3, RZ, RZ, -R3 ;  /* 0x000000ffff037224 */ /* 0x000fe400078e0a03 */
[----:B-1----:R-:W-:-:S04]  /*0810*/  @!P1 IMAD.WIDE R4, R11, 0x4, R4 ;  /* 0x000000040b049825 */ /* 0x002fc800078e0204 */
[C---:B------:R-:W-:Y:S01]  /*0820*/  IMAD R16, R15.reuse, R3, R16 ;  /* 0x000000030f107224 */ /* 0x040fe200078e0210 */
[----:B------:R0:W5:Y:S04]  /*0830*/  @!P1 LDG.E.64 R12, desc[UR36][R4.64] ;  /* 0x00000024040c9981 */ /* 0x000168000c1e1b00 */
[----:B------:R-:W-:Y:S01]  /*0840*/  ISETP.GT.U32.AND P1, PT, R15, R16, PT ;  /* 0x000000100f00720c */ /* 0x000fe20003f24070 */
[----:B0-----:R-:W0:-:S12]  /*0850*/  LDC R5, c[0x0][0x290] ;  /* 0x0000a400ff057b82 */ /* 0x001e180000000800 */
[----:B------:R-:W-:-:S05]  /*0860*/  @!P1 IMAD.IADD R16, R16, 0x1, -R15 ;  /* 0x0000000110109824 */ /* 0x000fca00078e0a0f */
[----:B------:R-:W-:Y:S02]  /*0870*/  ISETP.GT.U32.AND P1, PT, R15, R16, PT ;  /* 0x000000100f00720c */ /* 0x000fe40003f24070 */
[----:B------:R-:W-:Y:S02]  /*0880*/  ISETP.NE.AND P6, PT, R33, RZ, PT ;  /* 0x000000ff2100720c */ /* 0x000fe40003fc5270 */
[----:B------:R-:W-:-:S09]  /*0890*/  ISETP.GE.AND P3, PT, R17, RZ, PT ;  /* 0x000000ff1100720c */ /* 0x000fd20003f66270 */
[----:B------:R-:W-:Y:S01]  /*08a0*/  @!P1 IMAD.IADD R16, R16, 0x1, -R15 ;  /* 0x0000000110109824 */ /* 0x000fe200078e0a0f */
[----:B------:R-:W-:Y:S02]  /*08b0*/  ISETP.NE.AND P1, PT, R14, RZ, PT ;  /* 0x000000ff0e00720c */ /* 0x000fe40003f25270 */
[----:B------:R-:W-:Y:S02]  /*08c0*/  CS2R R26, SRZ ;  /* 0x00000000001a7805 */ /* 0x000fe4000001ff00 */
[----:B------:R-:W-:Y:S01]  /*08d0*/  P2R R0, PR, RZ, 0x40 ;  /* 0x00000040ff007803 */ /* 0x000fe20000000000 */
[----:B------:R-:W-:-:S08]  /*08e0*/  @!P3 IMAD.MOV R16, RZ, RZ, -R16 ;  /* 0x000000ffff10b224 */ /* 0x000fd000078e0a10 */
[----:B------:R-:W-:Y:S01]  /*08f0*/  @!P1 LOP3.LUT R16, RZ, R14, RZ, 0x33, !PT ;  /* 0x0000000eff109212 */ /* 0x000fe200078e33ff */
[----:B------:R-:W-:Y:S06]  /*0900*/  @P6 BRA `(.L_x_1416) ;  /* 0x0000000000286947 */ /* 0x000fec0003800000 */
[----:B------:R-:W-:Y:S01]  /*0910*/  ULDC.64 UR6, c[0x0][0x230] ;  /* 0x00008c0000067ab9 */ /* 0x000fe20000000a00 */
[----:B------:R-:W-:Y:S01]  /*0920*/  BSSY B0, `(.L_x_1416) ;  /* 0x0000008000007945 */ /* 0x000fe20003800000 */
[----:B------:R-:W-:Y:S02]  /*0930*/  ISETP.EQ.U32.AND P1, PT, RZ, UR6, PT ;  /* 0x00000006ff007c0c */ /* 0x000fe4000bf22070 */
[----:B------:R-:W-:Y:S02]  /*0940*/  CS2R R26, SRZ ;  /* 0x00000000001a7805 */ /* 0x000fe4000001ff00 */
[----:B------:R-:W-:-:S13]  /*0950*/  ISETP.EQ.OR.EX P0, PT, RZ, UR7, P0, P1 ;  /* 0x00000007ff007c0c */ /* 0x000fda0008702710 */
[----:B------:R-:W-:Y:S05]  /*0960*/  @P0 BRA `(.L_x_1417) ;  /* 0x00000000000c0947 */ /* 0x000fea0003800000 */
[----:B------:R-:W1:Y:S02]  /*0970*/  LDC.64 R26, c[0x0][0x230] ;  /* 0x00008c00ff1a7b82 */ /* 0x000e640000000a00 */
[----:B-1----:R-:W-:-:S06]  /*0980*/  IMAD.WIDE R26, R11, 0x4, R26 ;  /* 0x000000040b1a7825 */ /* 0x002fcc00078e021a */
[----:B------:R-:W5:Y:S02]  /*0990*/  LDG.E.64 R26, desc[UR36][R26.64] ;  /* 0x000000241a1a7981 */ /* 0x000f64000c1e1b00 */
.L_x_1417:
[----:B------:R-:W-:Y:S05]  /*09a0*/  BSYNC B0 ;  /* 0x0000000000007941 */ /* 0x000fea0003800000 */
.L_x_1416:
[----:B------:R-:W-:Y:S01]  /*09b0*/  ULDC.U8 UR5, c[0x0][0x294] ;  /* 0x0000a50000057ab9 */ /* 0x000fe20000000000 */
[----:B0-----:R-:W-:Y:S01]  /*09c0*/  ISETP.GT.AND P3, PT, R5, RZ, PT ;  /* 0x000000ff0500720c */ /* 0x001fe20003f64270 */
        /* <DEDUP_REMOVED lines=55> */
[----:B------:R-:W-:Y:S01]  /*0d40*/  IMAD.U32 R10, RZ, RZ, UR6 ;  /* 0x00000006ff0a7e24 */ /* 0x000fe2000f8e00ff */
[----:B------:R-:W-:Y:S01]  /*0d50*/  MOV R7, UR5 ;  /* 0x0000000500077c02 */ /* 0x000fe20008000f00 */
[----:B------:R-:W-:Y:S02]  /*0d60*/  IMAD.U32 R6, RZ, RZ, UR4 ;  /* 0x00000004ff067e24 */ /* 0x000fe4000f8e00ff */
[----:B------:R-:W-:-:S02]  /*0d70*/  IMAD.U32 R11, RZ, RZ, UR7 ;  /* 0x00000007ff0b7e24 */ /* 0x000fc4000f8e00ff */
[----:B------:R-:W-:Y:S02]  /*0d80*/  IMAD.MOV.U32 R8, RZ, RZ, 0x53f ;  /* 0x0000053fff087424 */ /* 0x000fe400078e00ff */
[----:B------:R-:W-:Y:S02]  /*0d90*/  IMAD.MOV.U32 R12, RZ, RZ, 0x1 ;  /* 0x00000001ff0c7424 */ /* 0x000fe400078e00ff */
[----:B0-----:R-:W-:-:S07]  /*0da0*/  IMAD.MOV.U32 R13, RZ, RZ, RZ ;  /* 0x000000ffff0d7224 */ /* 0x001fce00078e00ff */
[----:B------:R-:W-:-:S07]  /*0db0*/  LEPC R20, `(.L_x_1420) ;  /* 0x000000001014794e */ /* 0x000fce0000000000 */
[----:B-1----:R-:W-:Y:S05]  /*0dc0*/  CALL.ABS.NOINC R2 ;  /* 0x0000000002007343 */ /* 0x002fea0003c00000 */
.L_x_1420:
[----:B------:R-:W0:Y:S01]  /*0dd0*/  S2R R3, SR_CgaCtaId ;  /* 0x0000000000037919 */ /* 0x000e220000008800 */
[----:B------:R-:W1:Y:S01]  /*0de0*/  LDC R7, c[0x0][0x290] ;  /* 0x0000a400ff077b82 */ /* 0x000e620000000800 */
[----:B------:R-:W-:Y:S02]  /*0df0*/  MOV R0, 0x400 ;  /* 0x0000040000007802 */ /* 0x000fe40000000f00 */
[----:B------:R-:W-:Y:S02]  /*0e00*/  ISETP.NE.AND P6, PT, R37, RZ, PT ;  /* 0x000000ff2500720c */ /* 0x000fe40003fc5270 */
[----:B------:R-:W-:Y:S01]  /*0e10*/  IADD3 R2, R0, 0x220, RZ ;  /* 0x0000022000027810 */ /* 0x000fe20007ffe0ff */
        /* <DEDUP_REMOVED lines=8> */
.L_x_1421:
        /* <DEDUP_REMOVED lines=38> */
.L_x_1425:
[C---:B------:R-:W-:Y:S01]  /*1100*/  IMAD R11, R7.reuse, 0x4, R10 ;  /* 0x00000004070b7824 */ /* 0x040fe200078e020a */
[----:B------:R-:W-:Y:S01]  /*1110*/  SHF.L.U32 R0, R0, 0x1, RZ ;  /* 0x0000000100007819 */ /* 0x000fe200000006ff */
[----:B------:R-:W-:Y:S01]  /*1120*/  IMAD R14, R7, 0x4, R12 ;  /* 0x00000004070e7824 */ /* 0x000fe200078e020c */
[----:B------:R-:W-:Y:S02]  /*1130*/  BSSY B2, `(.L_x_1427) ;  /* 0x000001a000027945 */ /* 0x000fe40003800000 */
[----:B------:R3:W4:Y:S01]  /*1140*/  LDS R28, [R11] ;  /* 0x000000000b1c7984 */ /* 0x0007220000000800 */
[----:B------:R-:W-:-:S03]  /*1150*/  ISETP.GE.AND P0, PT, R0, R7, PT ;  /* 0x000000070000720c */ /* 0x000fc60003f06270 */
[----:B------:R3:W0:Y:S10]  /*1160*/  LDS R29, [R14] ;  /* 0x000000000e1d7984 */ /* 0x0006340000000800 */
        /* <DEDUP_REMOVED lines=22> */
.L_x_1428:
[----:B------:R-:W-:Y:S05]  /*12d0*/  BSYNC B2 ;  /* 0x0000000000027941 */ /* 0x000fea0003800000 */
.L_x_1427:
[----:B----4-:R3:W-:Y:S04]  /*12e0*/  STS [R11], R28 ;  /* 0x0000001c0b007388 */ /* 0x0107e80000000800 */
[----:B0-----:R3:W-:Y:S02]  /*12f0*/  STS [R14], R29 ;  /* 0x0000001d0e007388 */ /* 0x0017e40000000800 */
.L_x_1426:
[----:B------:R-:W-:Y:S05]  /*1300*/  BSYNC B1 ;  /* 0x0000000000017941 */ /* 0x000fea0003800000 */
.L_x_1424:
[----:B-1----:R1:W-:Y:S04]  /*1310*/  STS [R10], R30 ;  /* 0x0000001e0a007388 */ /* 0x0023e80000000800 */
[----:B--2---:R1:W-:Y:S02]  /*1320*/  STS [R12], R31 ;  /* 0x0000001f0c007388 */ /* 0x0043e40000000800 */
.L_x_1423:
[----:B------:R-:W-:Y:S05]  /*1330*/  BSYNC B0 ;  /* 0x0000000000007941 */ /* 0x000fea0003800000 */
.L_x_1422:
[----:B------:R-:W-:Y:S06]  /*1340*/  BAR.SYNC.DEFER_BLOCKING 0x0 ;  /* 0x0000000000007b1d */ /* 0x000fec0000010000 */
[----:B------:R-:W-:Y:S04]  /*1350*/  BSSY B0, `(.L_x_1429) ;  /* 0x0000005000007945 */ /* 0x000fe80003800000 */
[----:B------:R-:W-:Y:S05]  /*1360*/  @!P6 BRA `(.L_x_1430) ;  /* 0x00000000000ce947 */ /* 0x000fea0003800000 */
[----:B------:R-:W-:Y:S01]  /*1370*/  ISETP.NE.AND P0, PT, R33, RZ, PT ;  /* 0x000000ff2100720c */ /* 0x000fe20003f05270 */
[----:B01----:R2:W4:-:S12]  /*1380*/  LDS.64 R30, [R8] ;  /* 0x00000000081e7984 */ /* 0x0035180000000a00 */
[----:B---3--:R2:W0:Y:S02]  /*1390*/  @!P0 LDS.64 R28, [R9] ;  /* 0x00000000091c8984 */ /* 0x0084240000000a00 */
.L_x_1430:
[----:B------:R-:W-:Y:S05]  /*13a0*/  BSYNC B0 ;  /* 0x0000000000007941 */ /* 0x000fea0003800000 */
.L_x_1429:
[----:B------:R-:W-:Y:S06]  /*13b0*/  BAR.SYNC.DEFER_BLOCKING 0x0 ;  /* 0x0000000000007b1d */ /* 0x000fec0000010000 */
[----:B------:R-:W-:Y:S05]  /*13c0*/  BRA `(.L_x_1419) ;  /* 0x0000000000b07947 */ /* 0x000fea0003800000 */
.L_x_1418:
        /* <DEDUP_REMOVED lines=22> */
.L_x_1431:
        /* <DEDUP_REMOVED lines=21> */
.L_x_1432:
[----:B------:R-:W-:Y:S05]  /*1680*/  BSYNC B0 ;  /* 0x0000000000007941 */ /* 0x000fea0003800000 */
.L_x_1419:
[----:B------:R-:W-:Y:S01]  /*1690*/  ISETP.GT.AND P0, PT, R18, 0x1f, PT ;  /* 0x0000001f1200780c */ /* 0x000fe20003f04270 */
[----:B------:R-:W-:Y:S01]  /*16a0*/  ULDC UR4, c[0x0][0x284] ;  /* 0x0000a10000047ab9 */ /* 0x000fe20000000800 */
[----:B------:R-:W-:Y:S01]  /*16b0*/  BSSY B0, `(.L_x_1433) ;  /* 0x0000025000007945 */ /* 0x000fe20003800000 */
[----:B------:R-:W-:Y:S02]  /*16c0*/  IMAD.U32 R83, RZ, RZ, UR4 ;  /* 0x00000004ff537e24 */ /* 0x000fe4000f8e00ff */
[----:B------:R-:W-:-:S03]  /*16d0*/  IMAD.MOV.U32 R4, RZ, RZ, RZ ;  /* 0x000000ffff047224 */ /* 0x000fc600078e00ff */
[----:B01----:R-:W-:-:S05]  /*16e0*/  VIADDMNMX R10, R19, -R83, RZ, !PT ;  /* 0x80000053130a7246 */ /* 0x003fca00078001ff */
[----:B------:R-:W-:Y:S05]  /*16f0*/  @P0 BRA `(.L_x_1434) ;  /* 0x0000000000800947 */ /* 0x000fea0003800000 */
[----:B------:R-:W0:Y:S01]  /*1700*/  LDC R0, c[0x0][0x29c] ;  /* 0x0000a700ff007b82 */ /* 0x000e220000000800 */
[----:B------:R-:W1:Y:S01]  /*1710*/  S2R R7, SR_CgaCtaId ;  /* 0x0000000000077919 */ /* 0x000e620000008800 */
[----:B------:R-:W-:Y:S01]  /*1720*/  MOV R4, 0x400 ;  /* 0x0000040000047802 */ /* 0x000fe20000000f00 */
[----:B------:R-:W-:Y:S01]  /*1730*/  UMOV UR4, 0xffffffff ;  /* 0xffffffff00047882 */ /* 0x000fe20000000000 */
[----:B----4-:R-:W-:-:S04]  /*1740*/  FMUL.FTZ R13, R29, R31 ;  /* 0x0000001f1d0d7220 */ /* 0x010fc80000410000 */
[----:B------:R-:W-:Y:S01]  /*1750*/  FFMA.FTZ R13, R28, R30, R13 ;  /* 0x0000001e1c0d7223 */ /* 0x000fe2000001000d */
[----:B0-----:R-:W-:Y:S02]  /*1760*/  ISETP.NE.AND P1, PT, R0, RZ, PT ;  /* 0x000000ff0000720c */ /* 0x001fe40003f25270 */
[----:B------:R-:W-:Y:S02]  /*1770*/  IADD3 R0, R4, 0x20, RZ ;  /* 0x0000002004007810 */ /* 0x000fe40007ffe0ff */
[----:B------:R-:W-:Y:S02]  /*1780*/  ISETP.GT.OR P0, PT, R18, 0x17, P1 ;  /* 0x000000171200780c */ /* 0x000fe40000f04670 */
[----:B-1----:R-:W-:-:S07]  /*1790*/  LEA R5, R7, R0, 0x18 ;  /* 0x0000000007057211 */ /* 0x002fce00078ec0ff */
[----:B------:R-:W-:Y:S02]  /*17a0*/  @!P1 VIADD R4, R4, 0x120 ;  /* 0x0000012004049836 */ /* 0x000fe40000000000 */
[----:B------:R-:W-:Y:S02]  /*17b0*/  IMAD R5, R18, 0x8, R5 ;  /* 0x0000000812057824 */ /* 0x000fe400078e0205 */
[----:B------:R-:W0:Y:S01]  /*17c0*/  @!P0 LDC.64 R2, c[0x0][0x248] ;  /* 0x00009200ff028b82 */ /* 0x000e220000000a00 */
[----:B------:R-:W-:Y:S01]  /*17d0*/  @!P0 IMAD R6, R16, 0x4, R122 ;  /* 0x0000000410068824 */ /* 0x000fe200078e027a */
[----:B------:R-:W-:Y:S01]  /*17e0*/  @!P1 LEA R7, R7, R4, 0x18 ;  /* 0x0000000407079211 */ /* 0x000fe200078ec0ff */
[----:B------:R1:W-:Y:S02]  /*17f0*/  STS.64 [R5], R30 ;  /* 0x0000001e05007388 */ /* 0x0003e40000000a00 */
[----:B--2---:R-:W-:Y:S02]  /*1800*/  @!P0 IMAD R9, R32, R83, R6 ;  /* 0x0000005320098224 */ /* 0x004fe400078e0206 */
[----:B------:R-:W-:-:S05]  /*1810*/  @!P1 IMAD R7, R18, 0x8, R7 ;  /* 0x0000000812079824 */ /* 0x000fca00078e0207 */
[----:B------:R1:W-:Y:S01]  /*1820*/  @!P1 STS.64 [R7], R26 ;  /* 0x0000001a07009388 */ /* 0x0003e20000000a00 */
[----:B0-----:R-:W-:-:S05]  /*1830*/  @!P0 IMAD.WIDE R2, R9, 0x4, R2 ;  /* 0x0000000409028825 */ /* 0x001fca00078e0202 */
[----:B------:R1:W-:Y:S01]  /*1840*/  @!P0 STG.E.64 desc[UR36][R2.64], R28 ;  /* 0x0000001c02008986 */ /* 0x0003e2000c101b24 */
[----:B------:R-:W-:Y:S05]  /*1850*/  BRA.DIV UR4, `(.L_x_1435) ;  /* 0x0000005e04007947 */ /* 0x000fea000b800000 */
[----:B---3--:R-:W0:Y:S02]  /*1860*/  SHFL.BFLY PT, R14, R13, 0x10, 0x1f ;  /* 0x0e001f000d0e7f89 */ /* 0x008e2400000e0000 */
        /* <DEDUP_REMOVED lines=8> */
.L_x_1573:
[----:B01----:R-:W-:-:S07]  /*18f0*/  FADD.FTZ R4, R4, R14 ;  /* 0x0000000e04047221 */ /* 0x003fce0000010000 */
.L_x_1434:
[----:B------:R-:W-:Y:S05]  /*1900*/  BSYNC B0 ;  /* 0x0000000000007941 */ /* 0x000fea0003800000 */
.L_x_1433:
[----:B---3--:R-:W0:Y:S01]  /*1910*/  S2R R14, SR_CgaCtaId ;  /* 0x00000000000e7919 */ /* 0x008e220000008800 */
[----:B------:R-:W-:Y:S01]  /*1920*/  ISETP.NE.AND P0, PT, R18, RZ, PT ;  /* 0x000000ff1200720c */ /* 0x000fe20003f05270 */
[----:B------:R-:W-:Y:S01]  /*1930*/  IMAD.MOV.U32 R0, RZ, RZ, -0x800001 ;  /* 0xff7fffffff007424 */ /* 0x000fe200078e00ff */
[----:B------:R-:W-:Y:S02]  /*1940*/  MOV R11, 0x400 ;  /* 0x00000400000b7802 */ /* 0x000fe40000000f00 */
[----:B------:R-:W-:-:S03]  /*1950*/  IADD3 R12, R17, -R10, RZ ;  /* 0x8000000a110c7210 */ /* 0x000fc60007ffe0ff */
[----:B------:R-:W-:-:S05]  /*1960*/  VIADD R117, R11, 0x220 ;  /* 0x000002200b757836 */ /* 0x000fca0000000000 */
[----:B0-----:R-:W-:Y:S01]  /*1970*/  LEA R117, R14, R117, 0x18 ;  /* 0x000000750e757211 */ /* 0x001fe200078ec0ff */
        /* <DEDUP_REMOVED lines=14> */
[----:B------:R-:W3:Y:S02]  /*1a60*/  LDG.E R3, desc[UR36][R2.64] ;  /* 0x0000002402037981 */ /* 0x000ee4000c1e1900 */
[----:B---3--:R-:W-:-:S07]  /*1a70*/  FADD.FTZ R0, R0, R3 ;  /* 0x0000000300007221 */ /* 0x008fce0000010000 */
.L_x_1437:
[----:B------:R0:W-:Y:S02]  /*1a80*/  STS [R5], R0 ;  /* 0x0000000005007388 */ /* 0x0001e40000000800 */
.L_x_1436:
[----:B------:R-:W-:Y:S05]  /*1a90*/  WARPSYNC.ALL ;  /* 0x0000000000007948 */ /* 0x000fea0003800000 */
[----:B------:R-:W-:Y:S01]  /*1aa0*/  BAR.SYNC.DEFER_BLOCKING 0x0 ;  /* 0x0000000000007b1d */ /* 0x000fe20000010000 */
[----:B------:R-:W-:Y:S01]  /*1ab0*/  VIADD R3, R11, 0x20 ;  /* 0x000000200b037836 */ /* 0x000fe20000000000 */
[----:B------:R-:W-:Y:S01]  /*1ac0*/  IADD3 R12, R12, 0xf, RZ ;  /* 0x0000000f0c0c7810 */ /* 0x000fe20007ffe0ff */
[----:B------:R-:W-:-:S03]  /*1ad0*/  IMAD.IADD R123, R51, 0x1, R10 ;  /* 0x00000001337b7824 */ /* 0x000fc600078e020a */
[----:B------:R-:W-:Y:S01]  /*1ae0*/  LEA R3, R14, R3, 0x18 ;  /* 0x000000030e037211 */ /* 0x000fe200078ec0ff */
[----:B------:R-:W-:Y:S02]  /*1af0*/  ULDC UR4, c[0x0][0x29c] ;  /* 0x0000a70000047ab9 */ /* 0x000fe40000000800 */
[----:B------:R-:W-:Y:S02]  /*1b00*/  UISETP.NE.AND UP0, UPT, UR4, URZ, UPT ;  /* 0x0000003f0400728c */ /* 0x000fe4000bf05270 */
[----:B------:R-:W-:Y:S01]  /*1b10*/  IMAD R2, R50, 0x8, R3 ;  /* 0x0000000832027824 */ /* 0x000fe200078e0203 */
[----:B------:R-:W-:-:S03]  /*1b20*/  SHF.R.S32.HI R3, RZ, 0x1f, R12 ;  /* 0x0000001fff037819 */ /* 0x000fc6000001140c */
[----:B------:R-:W-:Y:S02]  /*1b30*/  PLOP3.LUT P2, PT, PT, PT, UP0, 0x80, 0x0 ;  /* 0x000000000000781c */ /* 0x000fe40003f4f008 */
[----:B------:R-:W-:-:S04]  /*1b40*/  LEA.HI R3, R3, R12, RZ, 0x4 ;  /* 0x0000000c03037211 */ /* 0x000fc800078f20ff */
[----:B------:R-:W-:Y:S01]  /*1b50*/  LOP3.LUT R3, R3, 0xfffffff0, RZ, 0xc0, !PT ;  /* 0xfffffff003037812 */ /* 0x000fe200078ec0ff */
[----:B0-----:R0:W1:Y:S04]  /*1b60*/  LDS.64 R4, [R2] ;  /* 0x0000000002047984 */ /* 0x0010680000000a00 */
[----:B------:R-:W-:Y:S01]  /*1b70*/  IMAD.IADD R118, R3, 0x1, R10 ;  /* 0x0000000103767824 */ /* 0x000fe200078e020a */
[----:B------:R0:W3:Y:S04]  /*1b80*/  LDS.64 R6, [R2+0x10] ;  /* 0x0000100002067984 */ /* 0x0000e80000000a00 */
[----:B------:R-:W-:Y:S01]  /*1b90*/  ISETP.GE.AND P0, PT, R123, R118, PT ;  /* 0x000000767b00720c */ /* 0x000fe20003f06270 */
[----:B--2---:R0:W2:Y:S04]  /*1ba0*/  LDS.64 R8, [R2+0x20] ;  /* 0x0000200002087984 */ /* 0x0040a80000000a00 */
[----:B------:R0:W0:Y:S04]  /*1bb0*/  LDS.64 R20, [R2+0x30] ;  /* 0x0000300002147984 */ /* 0x0000280000000a00 */
[----:B------:R0:W0:Y:S04]  /*1bc0*/  LDS.64 R26, [R2+0x40] ;  /* 0x00004000021a7984 */ /* 0x0000280000000a00 */
[----:B------:R0:W0:Y:S04]  /*1bd0*/  LDS.64 R28, [R2+0x50] ;  /* 0x00005000021c7984 */ /* 0x0000280000000a00 */
[----:B----4-:R4:W0:Y:S04]  /*1be0*/  LDS.64 R30, [R2+0x60] ;  /* 0x00006000021e7984 */ /* 0x0108280000000a00 */
        /* <DEDUP_REMOVED lines=9> */
[----:B-123--:R-:W-:Y:S05]  /*1c80*/  @P2 BRA `(.L_x_1438) ;  /* 0x00000000004c2947 */ /* 0x00efea0003800000 */
[----:B------:R-:W-:-:S05]  /*1c90*/  VIADD R11, R11, 0x120 ;  /* 0x000001200b0b7836 */ /* 0x000fca0000000000 */
[----:B------:R-:W-:-:S05]  /*1ca0*/  LEA R11, R14, R11, 0x18 ;  /* 0x0000000b0e0b7211 */ /* 0x000fca00078ec0ff */
[----:B0---4-:R-:W-:-:S05]  /*1cb0*/  IMAD R2, R50, 0x8, R11 ;  /* 0x0000000832027824 */ /* 0x011fca00078e020b */
[----:B------:R1:W2:Y:S04]  /*1cc0*/  LDS.64 R50, [R2] ;  /* 0x0000000002327984 */ /* 0x0002a80000000a00 */
[----:B------:R1:W3:Y:S04]  /*1cd0*/  LDS.64 R52, [R2+0x10] ;  /* 0x0000100002347984 */ /* 0x0002e80000000a00 */
[----:B------:R1:W0:Y:S04]  /*1ce0*/  LDS.64 R54, [R2+0x20] ;  /* 0x0000200002367984 */ /* 0x0002280000000a00 */
[----:B------:R1:W4:Y:S04]  /*1cf0*/  LDS.64 R56, [R2+0x30] ;  /* 0x0000300002387984 */ /* 0x0003280000000a00 */
        /* <DEDUP_REMOVED lines=11> */
[----:B--234-:R1:W0:Y:S02]  /*1db0*/  LDS.64 R80, [R2+0xf0] ;  /* 0x0000f00002507984 */ /* 0x01c2240000000a00 */
.L_x_1438:
        /* <DEDUP_REMOVED lines=9> */
[----:B------:R-:W-:Y:S01]  /*1e50*/  IABS R119, R83 ;  /* 0x0000005300777213 */ /* 0x000fe20000000000 */
[----:B01--4-:R-:W0:Y:S01]  /*1e60*/  LDC.64 R2, c[0x0][0x2e0] ;  /* 0x0000b800ff027b82 */ /* 0x013e220000000a00 */
[----:B------:R-:W-:Y:S01]  /*1e70*/  ULDC UR4, c[0x0][0x288] ;  /* 0x0000a20000047ab9 */ /* 0x000fe20000000800 */
[----:B------:R-:W-:Y:S01]  /*1e80*/  IMAD.MOV.U32 R120, RZ, RZ, RZ ;  /* 0x000000ffff787224 */ /* 0x000fe200078e00ff */
[----:B------:R-:W1:Y:S01]  /*1e90*/  I2F.RP R11, R119 ;  /* 0x00000077000b7306 */ /* 0x000e620000209400 */
[----:B------:R-:W-:Y:S01]  /*1ea0*/  IMAD R129, R22, UR4, R25 ;  /* 0x0000000416817c24 */ /* 0x000fe2000f8e0219 */
[----:B------:R-:W-:Y:S01]  /*1eb0*/  ULDC UR4, c[0x0][0x298] ;  /* 0x0000a60000047ab9 */ /* 0x000fe20000000800 */
[----:B------:R-:W-:Y:S02]  /*1ec0*/  IMAD R124, R83, 0x30, RZ ;  /* 0x00000030537c7824 */ /* 0x000fe400078e02ff */
[----:B------:R-:W2:Y:S01]  /*1ed0*/  LDC R128, c[0x0][0x2c0] ;  /* 0x0000b000ff807b82 */ /* 0x000ea20000000800 */
[----:B------:R-:W-:-:S02]  /*1ee0*/  IMAD R129, R129, 0x30, R122 ;  /* 0x0000003081817824 */ /* 0x000fc400078e027a */
[----:B-1----:R-:W1:Y:S02]  /*1ef0*/  MUFU.RCP R11, R11 ;  /* 0x0000000b000b7308 */ /* 0x002e640000001000 */
[----:B0-----:R-:W-:-:S04]  /*1f00*/  IMAD.WIDE R2, R129, 0x4, R2 ;  /* 0x0000000481027825 */ /* 0x001fc800078e0202 */
[----:B------:R-:W-:Y:S02]  /*1f10*/  VIADD R129, R129, 0x4 ;  /* 0x0000000481817836 */ /* 0x000fe40000000000 */
[----:B--2---:R-:W-:Y:S02]  /*1f20*/  VIADD R128, R128, UR4 ;  /* 0x0000000480807c36 */ /* 0x004fe40008000000 */
[----:B-1----:R-:W-:-:S04]  /*1f30*/  VIADD R12, R11, 0xffffffe ;  /* 0x0ffffffe0b0c7836 */ /* 0x002fc80000000000 */
[----:B------:R-:W0:Y:S02]  /*1f40*/  F2I.FTZ.U32.TRUNC.NTZ R121, R12 ;  /* 0x0000000c00797305 */ /* 0x000e24000021f000 */
[----:B0-----:R-:W-:-:S05]  /*1f50*/  IADD3 R14, RZ, -R121, RZ ;  /* 0x80000079ff0e7210 */ /* 0x001fca0007ffe0ff */
[----:B------:R-:W-:-:S04]  /*1f60*/  IMAD R13, R14, R119, RZ ;  /* 0x000000770e0d7224 */ /* 0x000fc800078e02ff */
[----:B------:R-:W-:-:S04]  /*1f70*/  IMAD.HI.U32 R120, R121, R13, R120 ;  /* 0x0000000d79787227 */ /* 0x000fc800078e0078 */
[-CC-:B------:R-:W-:Y:S02]  /*1f80*/  IMAD R121, R84, R83.reuse, R122.reuse ;  /* 0x0000005354797224 */ /* 0x180fe400078e027a */
[----:B------:R-:W-:-:S03]  /*1f90*/  IMAD R122, R116, R83, R122 ;  /* 0x00000053747a7224 */ /* 0x000fc600078e027a */
[----:B------:R-:W-:Y:S02]  /*1fa0*/  SHF.R.S32.HI R125, RZ, 0x1f, R121 ;  /* 0x0000001fff7d7819 */ /* 0x000fe40000011479 */
[----:B------:R-:W-:-:S07]  /*1fb0*/  SHF.R.S32.HI R126, RZ, 0x1f, R122 ;  /* 0x0000001fff7e7819 */ /* 0x000fce000001147a */
.L_x_1508:
[----:B------:R-:W-:Y:S01]  /*1fc0*/  ISETP.NE.U32.AND P0, PT, RZ, UR6, PT ;  /* 0x00000006ff007c0c */ /* 0x000fe2000bf05070 */
[----:B------:R-:W-:-:S03]  /*1fd0*/  IMAD.U32 R83, RZ, RZ, UR11 ;  /* 0x0000000bff537e24 */ /* 0x000fc6000f8e00ff */
[----:B------:R-:W-:-:S13]  /*1fe0*/  ISETP.NE.AND.EX P0, PT, RZ, UR7, PT, P0 ;  /* 0x00000007ff007c0c */ /* 0x000fda000bf05300 */
[----:B------:R-:W-:Y:S01]  /*1ff0*/  @P0 IMAD R12, R24, R83, RZ ;  /* 0x00000053180c0224 */ /* 0x000fe200078e02ff */
[----:B0-----:R-:W-:-:S04]  /*2000*/  @P0 SHF.R.S32.HI R11, RZ, 0x1f, R123 ;  /* 0x0000001fff0b0819 */ /* 0x001fc8000001147b */
[--C-:B------:R-:W-:Y:S02]  /*2010*/  @P0 SHF.R.S32.HI R14, RZ, 0x1f, R12.reuse ;  /* 0x0000001fff0e0819 */ /* 0x100fe4000001140c */
[----:B------:R-:W-:-:S04]  /*2020*/  @P0 IADD3 R12, P1, P3, R123, UR6, R12 ;  /* 0x000000067b0c0c10 */ /* 0x000fc8000fb3e00c */
[----:B------:R-:W-:-:S05]  /*2030*/  @P0 IADD3.X R13, R11, UR7, R14, P1, P3 ;  /* 0x000000070b0d0c10 */ /* 0x000fca0008fe640e */
[----:B--2---:R-:W2:Y:S01]  /*2040*/  @P0 LDG.E.U8 R12, desc[UR36][R12.64] ;  /* 0x000000240c0c0981 */ /* 0x004ea2000c1e1100 */
        /* <DEDUP_REMOVED lines=12> */
[----:B------:R-:W-:-:S03]  /*2110*/  ISETP.GE.AND P1, PT, R123, R17, PT ;  /* 0x000000117b00720c */ /* 0x000fc60003f26270 */
[----:B------:R-:W-:Y:S01]  /*2120*/  @!P3 IMAD.MOV R14, RZ, RZ, -R14 ;  /* 0x000000ffff0eb224 */ /* 0x000fe200078e0a0e */
[----:B------:R-:W-:Y:S02]  /*2130*/  @!P4 LOP3.LUT R14, RZ, R83, RZ, 0x33, !PT ;  /* 0x00000053ff0ec212 */ /* 0x000fe400078e33ff */
[----:B--2---:R-:W-:-:S07]  /*2140*/  ISETP.NE.AND P0, PT, R12, RZ, P0 ;  /* 0x000000ff0c00720c */ /* 0x004fce0000705270 */
[----:B-1-34-:R-:W-:Y:S06]  /*2150*/  @P1 BRA `(.L_x_1442) ;  /* 0x00000000006c1947 */ /* 0x01afec0003800000 */
        /* <DEDUP_REMOVED lines=10> */
.L_x_1444:
[----:B------:R-:W-:Y:S05]  /*2200*/  BSYNC B2 ;  /* 0x0000000000027941 */ /* 0x000fea0003800000 */
.L_x_1443:
[----:B------:R-:W-:-:S06]  /*2210*/  UISETP.NE.AND UP0, UPT, UR5, URZ, UPT ;  /* 0x0000003f0500728c */ /* 0x000fcc000bf05270 */
[----:B------:R-:W-:-:S13]  /*2220*/  PLOP3.LUT P2, PT, PT, PT, UP0, 0x80, 0x0 ;  /* 0x000000000000781c */ /* 0x000fda0003f4f008 */
[----:B------:R-:W-:Y:S05]  /*2230*/  @P2 BRA `(.L_x_1442) ;  /* 0x0000000000342947 */ /* 0x000fea0003800000 */
        /* <DEDUP_REMOVED lines=13> */
.L_x_1442:
[----:B------:R-:W-:Y:S05]  /*2310*/  BSYNC B1 ;  /* 0x0000000000017941 */ /* 0x000fea0003800000 */
.L_x_1441:
[----:B0-----:R-:W0:Y:S01]  /*2320*/  LDC.64 R12, c[0x0][0x2e0] ;  /* 0x0000b800ff0c7b82 */ /* 0x001e220000000a00 */
[----:B------:R-:W-:Y:S01]  /*2330*/  BSSY B1, `(.L_x_1445) ;  /* 0x0000022000017945 */ /* 0x000fe20003800000 */
[----:B0-----:R-:W-:-:S03]  /*2340*/  IMAD.WIDE R12, R129, 0x4, R12 ;  /* 0x00000004810c7825 */ /* 0x001fc600078e020c */
[----:B------:R-:W-:Y:S05]  /*2350*/  @P1 BRA `(.L_x_1446) ;  /* 0x00000000007c1947 */ /* 0x000fea0003800000 */
[----:B------:R-:W-:Y:S01]  /*2360*/  IMAD.IADD R11, R14, 0x1, R83 ;  /* 0x000000010e0b7824 */ /* 0x000fe200078e0253 */
        /* <DEDUP_REMOVED lines=10> */
.L_x_1448:
[----:B------:R-:W-:Y:S05]  /*2410*/  BSYNC B2 ;  /* 0x0000000000027941 */ /* 0x000fea0003800000 */
.L_x_1447:
[----:B------:R-:W-:-:S06]  /*2420*/  UISETP.NE.AND UP0, UPT, UR5, URZ, UPT ;  /* 0x0000003f0500728c */ /* 0x000fcc000bf05270 */
[----:B------:R-:W-:-:S13]  /*2430*/  PLOP3.LUT P2, PT, PT, PT, UP0, 0x80, 0x0 ;  /* 0x000000000000781c */ /* 0x000fda0003f4f008 */
[----:B------:R-:W-:Y:S05]  /*2440*/  @P2 BRA `(.L_x_1446) ;  /* 0x0000000000402947 */ /* 0x000fea0003800000 */
[----:B------:R-:W-:Y:S01]  /*2450*/  ISETP.NE.AND P5, PT, R127, RZ, PT ;  /* 0x000000ff7f00720c */ /* 0x000fe20003fa5270 */
[----:B------:R-:W0:-:S12]  /*2460*/  @!P3 LDC.64 R130, c[0x0][0x248] ;  /* 0x00009200ff82bb82 */ /* 0x000e180000000a00 */
[----:B------:R-:W2:Y:S01]  /*2470*/  @P5 LDG.E.64 R132, desc[UR36][R12.64] ;  /* 0x000000240c845981 */ /* 0x000ea2000c1e1b00 */
[----:B------:R-:W-:Y:S01]  /*2480*/  @!P3 IADD3 R15, P4, R121, R11, RZ ;  /* 0x0000000b790fb210 */ /* 0x000fe20007f9e0ff */
[----:B-----5:R-:W-:Y:S01]  /*2490*/  FADD.FTZ R134, R52, R114 ;  /* 0x0000007234867221 */ /* 0x020fe20000010000 */
[----:B------:R-:W-:Y:S02]  /*24a0*/  FADD.FTZ R135, R53, R115 ;  /* 0x0000007335877221 */ /* 0x000fe40000010000 */
[----:B------:R-:W-:Y:S02]  /*24b0*/  @!P3 LEA.HI.X.SX32 R114, R11, R125, 0x1, P4 ;  /* 0x0000007d0b72b211 */ /* 0x000fe400020f0eff */
[----:B0-----:R-:W-:-:S04]  /*24c0*/  @!P3 LEA R130, P4, R15, R130, 0x2 ;  /* 0x000000820f82b211 */ /* 0x001fc800078810ff */
        /* <DEDUP_REMOVED lines=8> */
.L_x_1446:
[----:B------:R-:W-:Y:S05]  /*2550*/  BSYNC B1 ;  /* 0x0000000000017941 */ /* 0x000fea0003800000 */
.L_x_1445:
        /* <DEDUP_REMOVED lines=9> */
[----:B0-----:R-:W-:Y:S02]  /*25f0*/  LEA.HI.X.SX32 R130, R11, R126, 0x1, P2 ;  /* 0x0000007e0b827211 */ /* 0x001fe400010f0eff */
[----:B------:R-:W-:-:S04]  /*2600*/  LEA R86, P2, R15, UR8, 0x2 ;  /* 0x000000080f567c11 */ /* 0x000fc8000f8410ff */
[----:B------:R-:W-:-:S06]  /*2610*/  LEA.HI.X R87, R15, UR9, R130, 0x2, P2 ;  /* 0x000000090f577c11 */ /* 0x000fcc00090f1482 */
[----:B------:R-:W5:Y:S03]  /*2620*/  LDG.E.64 R86, desc[UR36][R86.64] ;  /* 0x0000002456567981 */ /* 0x000f66000c1e1b00 */
.L_x_1452:
[----:B------:R-:W-:Y:S05]  /*2630*/  BSYNC B2 ;  /* 0x0000000000027941 */ /* 0x000fea0003800000 */
.L_x_1451:
[----:B------:R-:W-:-:S06]  /*2640*/  UISETP.NE.AND UP0, UPT, UR5, URZ, UPT ;  /* 0x0000003f0500728c */ /* 0x000fcc000bf05270 */
[----:B------:R-:W-:-:S13]  /*2650*/  PLOP3.LUT P2, PT, PT, PT, UP0, 0x80, 0x0 ;  /* 0x000000000000781c */ /* 0x000fda0003f4f008 */
[----:B------:R-:W-:Y:S05]  /*2660*/  @P2 BRA `(.L_x_1450) ;  /* 0x0000000000302947 */ /* 0x000fea0003800000 */
[----:B------:R-:W-:Y:S01]  /*2670*/  ISETP.NE.AND P5, PT, R127, RZ, PT ;  /* 0x000000ff7f00720c */ /* 0x000fe20003fa5270 */
[----:B------:R-:W1:-:S12]  /*2680*/  @!P3 LDC.64 R132, c[0x0][0x248] ;  /* 0x00009200ff84bb82 */ /* 0x000e580000000a00 */
[----:B0-----:R-:W2:Y:S01]  /*2690*/  @P5 LDG.E.64 R130, desc[UR36][R12.64+0x10] ;  /* 0x000010240c825981 */ /* 0x001ea2000c1e1b00 */
        /* <DEDUP_REMOVED lines=9> */
.L_x_1450:
[----:B------:R-:W-:Y:S05]  /*2730*/  BSYNC B1 ;  /* 0x0000000000017941 */ /* 0x000fea0003800000 */
.L_x_1449:
        /* <DEDUP_REMOVED lines=9> */
[----:B0-----:R-:W-:Y:S02]  /*27d0*/  LEA.HI.X.SX32 R130, R15, R126, 0x1, P2 ;  /* 0x0000007e0f827211 */ /* 0x001fe400010f0eff */
[----:B------:R-:W-:-:S04]  /*27e0*/  LEA R88, P2, R11, UR8, 0x2 ;  /* 0x000000080b587c11 */ /* 0x000fc8000f8410ff */
[----:B------:R-:W-:-:S06]  /*27f0*/  LEA.HI.X R89, R11, UR9, R130, 0x2, P2 ;  /* 0x000000090b597c11 */ /* 0x000fcc00090f1482 */
[----:B------:R-:W5:Y:S03]  /*2800*/  LDG.E.64 R88, desc[UR36][R88.64] ;  /* 0x0000002458587981 */ /* 0x000f66000c1e1b00 */
.L_x_1456:
[----:B------:R-:W-:Y:S05]  /*2810*/  BSYNC B2 ;  /* 0x0000000000027941 */ /* 0x000fea0003800000 */
.L_x_1455:
[----:B------:R-:W-:-:S06]  /*2820*/  UISETP.NE.AND UP0, UPT, UR5, URZ, UPT ;  /* 0x0000003f0500728c */ /* 0x000fcc000bf05270 */
[----:B------:R-:W-:-:S13]  /*2830*/  PLOP3.LUT P2, PT, PT, PT, UP0, 0x80, 0x0 ;  /* 0x000000000000781c */ /* 0x000fda0003f4f008 */
[----:B------:R-:W-:Y:S05]  /*2840*/  @P2 BRA `(.L_x_1454) ;  /* 0x0000000000342947 */ /* 0x000fea0003800000 */
[----:B------:R-:W-:-:S13]  /*2850*/  ISETP.NE.AND P5, PT, R127, RZ, PT ;  /* 0x000000ff7f00720c */ /* 0x000fda0003fa5270 */
[----:B0-----:R-:W2:Y:S01]  /*2860*/  @P5 LDG.E.64 R130, desc[UR36][R12.64+0x20] ;  /* 0x000020240c825981 */ /* 0x001ea2000c1e1b00 */
[----:B------:R-:W-:Y:S01]  /*2870*/  ISETP.GE.AND P3, PT, R15, R124, PT ;  /* 0x0000007c0f00720c */ /* 0x000fe20003f66270 */
[----:B-----5:R-:W-:Y:S01]  /*2880*/  FADD.FTZ R88, R56, R88 ;  /* 0x0000005838587221 */ /* 0x020fe20000010000 */
[----:B------:R-:W-:-:S11]  /*2890*/  FADD.FTZ R89, R57, R89 ;  /* 0x0000005939597221 */ /* 0x000fd60000010000 */
[----:B-1----:R-:W0:Y:S01]  /*28a0*/  @!P3 LDC.64 R132, c[0x0][0x248] ;  /* 0x00009200ff84bb82 */ /* 0x002e220000000a00 */
[----:B------:R-:W-:-:S04]  /*28b0*/  @!P3 IADD3 R11, P4, R121, R15, RZ ;  /* 0x0000000f790bb210 */ /* 0x000fc80007f9e0ff */
[----:B------:R-:W-:Y:S02]  /*28c0*/  @!P3 LEA.HI.X.SX32 R134, R15, R125, 0x1, P4 ;  /* 0x0000007d0f86b211 */ /* 0x000fe400020f0eff */
[----:B0-----:R-:W-:-:S04]  /*28d0*/  @!P3 LEA R132, P4, R11, R132, 0x2 ;  /* 0x000000840b84b211 */ /* 0x001fc800078810ff */
[----:B------:R-:W-:Y:S01]  /*28e0*/  @!P3 LEA.HI.X R133, R11, R133, R134, 0x2, P4 ;  /* 0x000000850b85b211 */ /* 0x000fe200020f1486 */
[----:B--2---:R-:W-:Y:S01]  /*28f0*/  @P5 FMUL.FTZ R88, R88, R130 ;  /* 0x0000008258585220 */ /* 0x004fe20000410000 */
[----:B------:R-:W-:-:S05]  /*2900*/  @P5 FMUL.FTZ R89, R89, R131 ;  /* 0x0000008359595220 */ /* 0x000fca0000410000 */
[----:B------:R2:W-:Y:S02]  /*2910*/  @!P3 STG.E.64 desc[UR36][R132.64], R88 ;  /* 0x000000588400b986 */ /* 0x0005e4000c101b24 */
.L_x_1454:
[----:B------:R-:W-:Y:S05]  /*2920*/  BSYNC B1 ;  /* 0x0000000000017941 */ /* 0x000fea0003800000 */
.L_x_1453:
        /* <DEDUP_REMOVED lines=13> */
.L_x_1460:
[----:B------:R-:W-:Y:S05]  /*2a00*/  BSYNC B2 ;  /* 0x0000000000027941 */ /* 0x000fea0003800000 */
.L_x_1459:
[----:B------:R-:W-:-:S06]  /*2a10*/  UISETP.NE.AND UP0, UPT, UR5, URZ, UPT ;  /* 0x0000003f0500728c */ /* 0x000fcc000bf05270 */
[----:B------:R-:W-:-:S13]  /*2a20*/  PLOP3.LUT P2, PT, PT, PT, UP0, 0x80, 0x0 ;  /* 0x000000000000781c */ /* 0x000fda0003f4f008 */
[----:B------:R-:W-:Y:S05]  /*2a30*/  @P2 BRA `(.L_x_1458) ;  /* 0x0000000000342947 */ /* 0x000fea0003800000 */
[----:B------:R-:W-:-:S13]  /*2a40*/  ISETP.NE.AND P5, PT, R127, RZ, PT ;  /* 0x000000ff7f00720c */ /* 0x000fda0003fa5270 */
[----:B0-----:R-:W3:Y:S01]  /*2a50*/  @P5 LDG.E.64 R130, desc[UR36][R12.64+0x30] ;  /* 0x000030240c825981 */ /* 0x001ee2000c1e1b00 */
[----:B------:R-:W-:Y:S01]  /*2a60*/  ISETP.GE.AND P3, PT, R15, R124, PT ;  /* 0x0000007c0f00720c */ /* 0x000fe20003f66270 */
[----:B-----5:R-:W-:Y:S01]  /*2a70*/  FADD.FTZ R90, R58, R90 ;  /* 0x0000005a3a5a7221 */ /* 0x020fe20000010000 */
[----:B------:R-:W-:-:S11]  /*2a80*/  FADD.FTZ R91, R59, R91 ;  /* 0x0000005b3b5b7221 */ /* 0x000fd60000010000 */
[----:B-12---:R-:W0:Y:S01]  /*2a90*/  @!P3 LDC.64 R132, c[0x0][0x248] ;  /* 0x00009200ff84bb82 */ /* 0x006e220000000a00 */
[----:B------:R-:W-:-:S04]  /*2aa0*/  @!P3 IADD3 R11, P4, R121, R15, RZ ;  /* 0x0000000f790bb210 */ /* 0x000fc80007f9e0ff */
[----:B------:R-:W-:Y:S02]  /*2ab0*/  @!P3 LEA.HI.X.SX32 R134, R15, R125, 0x1, P4 ;  /* 0x0000007d0f86b211 */ /* 0x000fe400020f0eff */
[----:B0-----:R-:W-:-:S04]  /*2ac0*/  @!P3 LEA R132, P4, R11, R132, 0x2 ;  /* 0x000000840b84b211 */ /* 0x001fc800078810ff */
[----:B------:R-:W-:Y:S01]  /*2ad0*/  @!P3 LEA.HI.X R133, R11, R133, R134, 0x2, P4 ;  /* 0x000000850b85b211 */ /* 0x000fe200020f1486 */
[----:B---3--:R-:W-:Y:S01]  /*2ae0*/  @P5 FMUL.FTZ R90, R90, R130 ;  /* 0x000000825a5a5220 */ /* 0x008fe20000410000 */
[----:B------:R-:W-:-:S05]  /*2af0*/  @P5 FMUL.FTZ R91, R91, R131 ;  /* 0x000000835b5b5220 */ /* 0x000fca0000410000 */
[----:B------:R3:W-:Y:S02]  /*2b00*/  @!P3 STG.E.64 desc[UR36][R132.64], R90 ;  /* 0x0000005a8400b986 */ /* 0x0007e4000c101b24 */
.L_x_1458:
[----:B------:R-:W-:Y:S05]  /*2b10*/  BSYNC B1 ;  /* 0x0000000000017941 */ /* 0x000fea0003800000 */
.L_x_1457:
        /* <DEDUP_REMOVED lines=13> */
.L_x_1464:
[----:B------:R-:W-:Y:S05]  /*2bf0*/  BSYNC B2 ;  /* 0x0000000000027941 */ /* 0x000fea0003800000 */
.L_x_1463:
[----:B------:R-:W-:-:S06]  /*2c00*/  UISETP.NE.AND UP0, UPT, UR5, URZ, UPT ;  /* 0x0000003f0500728c */ /* 0x000fcc000bf05270 */
[----:B------:R-:W-:-:S13]  /*2c10*/  PLOP3.LUT P2, PT, PT, PT, UP0, 0x80, 0x0 ;  /* 0x000000000000781c */ /* 0x000fda0003f4f008 */
[----:B------:R-:W-:Y:S05]  /*2c20*/  @P2 BRA `(.L_x_1462) ;  /* 0x0000000000342947 */ /* 0x000fea0003800000 */
[----:B------:R-:W-:-:S13]  /*2c30*/  ISETP.NE.AND P5, PT, R127, RZ, PT ;  /* 0x000000ff7f00720c */ /* 0x000fda0003fa5270 */
[----:B0-----:R-:W4:Y:S01]  /*2c40*/  @P5 LDG.E.64 R130, desc[UR36][R12.64+0x40] ;  /* 0x000040240c825981 */ /* 0x001f22000c1e1b00 */
[----:B------:R-:W-:Y:S01]  /*2c50*/  ISETP.GE.AND P3, PT, R15, R124, PT ;  /* 0x0000007c0f00720c */ /* 0x000fe20003f66270 */
[----:B-----5:R-:W-:Y:S01]  /*2c60*/  FADD.FTZ R92, R60, R92 ;  /* 0x0000005c3c5c7221 */ /* 0x020fe20000010000 */
[----:B------:R-:W-:-:S11]  /*2c70*/  FADD.FTZ R93, R61, R93 ;  /* 0x0000005d3d5d7221 */ /* 0x000fd60000010000 */
[----:B-123--:R-:W0:Y:S01]  /*2c80*/  @!P3 LDC.64 R132, c[0x0][0x248] ;  /* 0x00009200ff84bb82 */ /* 0x00ee220000000a00 */
[----:B------:R-:W-:-:S04]  /*2c90*/  @!P3 IADD3 R11, P4, R121, R15, RZ ;  /* 0x0000000f790bb210 */ /* 0x000fc80007f9e0ff */
[----:B------:R-:W-:Y:S02]  /*2ca0*/  @!P3 LEA.HI.X.SX32 R134, R15, R125, 0x1, P4 ;  /* 0x0000007d0f86b211 */ /* 0x000fe400020f0eff */
[----:B0-----:R-:W-:-:S04]  /*2cb0*/  @!P3 LEA R132, P4, R11, R132, 0x2 ;  /* 0x000000840b84b211 */ /* 0x001fc800078810ff */
[----:B------:R-:W-:Y:S01]  /*2cc0*/  @!P3 LEA.HI.X R133, R11, R133, R134, 0x2, P4 ;  /* 0x000000850b85b211 */ /* 0x000fe200020f1486 */
[----:B----4-:R-:W-:Y:S01]  /*2cd0*/  @P5 FMUL.FTZ R92, R92, R130 ;  /* 0x000000825c5c5220 */ /* 0x010fe20000410000 */
[----:B------:R-:W-:-:S05]  /*2ce0*/  @P5 FMUL.FTZ R93, R93, R131 ;  /* 0x000000835d5d5220 */ /* 0x000fca0000410000 */
[----:B------:R4:W-:Y:S02]  /*2cf0*/  @!P3 STG.E.64 desc[UR36][R132.64], R92 ;  /* 0x0000005c8400b986 */ /* 0x0009e4000c101b24 */
.L_x_1462:
[----:B------:R-:W-:Y:S05]  /*2d00*/  BSYNC B1 ;  /* 0x0000000000017941 */ /* 0x000fea0003800000 */
.L_x_1461:
        /* <DEDUP_REMOVED lines=13> */
.L_x_1468:
[----:B------:R-:W-:Y:S05]  /*2de0*/  BSYNC B2 ;  /* 0x0000000000027941 */ /* 0x000fea0003800000 */
.L_x_1467:
        /* <DEDUP_REMOVED lines=8> */
[----:B-1234-:R-:W0:Y:S01]  /*2e70*/  @!P3 LDC.64 R132, c[0x0][0x248] ;  /* 0x00009200ff84bb82 */ /* 0x01ee220000000a00 */
[----:B------:R-:W-:-:S04]  /*2e80*/  @!P3 IADD3 R11, P4, R121, R15, RZ ;  /* 0x0000000f790bb210 */ /* 0x000fc80007f9e0ff */
[----:B------:R-:W-:Y:S02]  /*2e90*/  @!P3 LEA.HI.X.SX32 R134, R15, R125, 0x1, P4 ;  /* 0x0000007d0f86b211 */ /* 0x000fe400020f0eff */
[----:B0-----:R-:W-:-:S04]  /*2ea0*/  @!P3 LEA R132, P4, R11, R132, 0x2 ;  /* 0x000000840b84b211 */ /* 0x001fc800078810ff */
[----:B------:R-:W-:Y:S01]  /*2eb0*/  @!P3 LEA.HI.X R133, R11, R133, R134, 0x2, P4 ;  /* 0x000000850b85b211 */ /* 0x000fe200020f1486 */
[----:B------:R-:W-:Y:S01]  /*2ec0*/  @P5 FMUL.FTZ R94, R94, R130 ;  /* 0x000000825e5e5220 */ /* 0x000fe20000410000 */
[----:B------:R-:W-:-:S05]  /*2ed0*/  @P5 FMUL.FTZ R95, R95, R131 ;  /* 0x000000835f5f5220 */ /* 0x000fca0000410000 */
[----:B------:R0:W-:Y:S02]  /*2ee0*/  @!P3 STG.E.64 desc[UR36][R132.64], R94 ;  /* 0x0000005e8400b986 */ /* 0x0001e4000c101b24 */
.L_x_1466:
[----:B------:R-:W-:Y:S05]  /*2ef0*/  BSYNC B1 ;  /* 0x0000000000017941 */ /* 0x000fea0003800000 */
.L_x_1465:
        /* <DEDUP_REMOVED lines=13> */
.L_x_1472:
[----:B------:R-:W-:Y:S05]  /*2fd0*/  BSYNC B2 ;  /* 0x0000000000027941 */ /* 0x000fea0003800000 */
.L_x_1471:
        /* <DEDUP_REMOVED lines=16> */
.L_x_1470:
[----:B------:R-:W-:Y:S05]  /*30e0*/  BSYNC B1 ;  /* 0x0000000000017941 */ /* 0x000fea0003800000 */
.L_x_1469:
[----:B------:R-:W-:Y:S04]  /*30f0*/  BSSY B1, `(.L_x_1473) ;  /* 0x000001e000017945 */ /* 0x000fe80003800000 */
[----:B------:R-:W-:Y:S05]  /*3100*/  @P1 BRA `(.L_x_1474) ;  /* 0x0000000000701947 */ /* 0x000fea0003800000 */
[----:B------:R-:W-:Y:S01]  /*3110*/  LEA R11, R83, R14, 0x3 ;  /* 0x0000000e530b7211 */ /* 0x000fe200078e18ff */
[----:B------:R-:W-:Y:S01]  /*3120*/  BSSY B2, `(.L_x_1475) ;  /* 0x000000a000027945 */ /* 0x000fe20003800000 */
[----:B------:R-:W-:-:S03]  /*3130*/  CS2R R98, SRZ ;  /* 0x0000000000627805 */ /* 0x000fc6000001ff00 */
        /* <DEDUP_REMOVED lines=8> */
.L_x_1476:
[----:B------:R-:W-:Y:S05]  /*31c0*/  BSYNC B2 ;  /* 0x0000000000027941 */ /* 0x000fea0003800000 */
.L_x_1475:
        /* <DEDUP_REMOVED lines=16> */
.L_x_1474:
[----:B------:R-:W-:Y:S05]  /*32d0*/  BSYNC B1 ;  /* 0x0000000000017941 */ /* 0x000fea0003800000 */
.L_x_1473:
        /* <DEDUP_REMOVED lines=13> */
.L_x_1480:
[----:B------:R-:W-:Y:S05]  /*33b0*/  BSYNC B2 ;  /* 0x0000000000027941 */ /* 0x000fea0003800000 */
.L_x_1479:
        /* <DEDUP_REMOVED lines=16> */
.L_x_1478:
[----:B------:R-:W-:Y:S05]  /*34c0*/  BSYNC B1 ;  /* 0x0000000000017941 */ /* 0x000fea0003800000 */
.L_x_1477:
        /* <DEDUP_REMOVED lines=13> */
.L_x_1484:
[----:B------:R-:W-:Y:S05]  /*35a0*/  BSYNC B2 ;  /* 0x0000000000027941 */ /* 0x000fea0003800000 */
.L_x_1483:
        /* <DEDUP_REMOVED lines=16> */
.L_x_1482:
[----:B------:R-:W-:Y:S05]  /*36b0*/  BSYNC B1 ;  /* 0x0000000000017941 */ /* 0x000fea0003800000 */
.L_x_1481:
        /* <DEDUP_REMOVED lines=13> */
.L_x_1488:
[----:B------:R-:W-:Y:S05]  /*3790*/  BSYNC B2 ;  /* 0x0000000000027941 */ /* 0x000fea0003800000 */
.L_x_1487:
        /* <DEDUP_REMOVED lines=16> */
.L_x_1486:
[----:B------:R-:W-:Y:S05]  /*38a0*/  BSYNC B1 ;  /* 0x0000000000017941 */ /* 0x000fea0003800000 */
.L_x_1485:
        /* <DEDUP_REMOVED lines=13> */
.L_x_1492:
[----:B------:R-:W-:Y:S05]  /*3980*/  BSYNC B2 ;  /* 0x0000000000027941 */ /* 0x000fea0003800000 */
.L_x_1491:
        /* <DEDUP_REMOVED lines=16> */
.L_x_1490:
[----:B------:R-:W-:Y:S05]  /*3a90*/  BSYNC B1 ;  /* 0x0000000000017941 */ /* 0x000fea0003800000 */
.L_x_1489:
        /* <DEDUP_REMOVED lines=13> */
.L_x_1496:
[----:B------:R-:W-:Y:S05]  /*3b70*/  BSYNC B2 ;  /* 0x0000000000027941 */ /* 0x000fea0003800000 */
.L_x_1495:
        /* <DEDUP_REMOVED lines=16> */
.L_x_1494:
[----:B------:R-:W-:Y:S05]  /*3c80*/  BSYNC B1 ;  /* 0x0000000000017941 */ /* 0x000fea0003800000 */
.L_x_1493:
        /* <DEDUP_REMOVED lines=13> */
.L_x_1500:
[----:B------:R-:W-:Y:S05]  /*3d60*/  BSYNC B2 ;  /* 0x0000000000027941 */ /* 0x000fea0003800000 */
.L_x_1499:
        /* <DEDUP_REMOVED lines=16> */
.L_x_1498:
[----:B------:R-:W-:Y:S05]  /*3e70*/  BSYNC B1 ;  /* 0x0000000000017941 */ /* 0x000fea0003800000 */
.L_x_1497:
        /* <DEDUP_REMOVED lines=13> */
.L_x_1504:
[----:B------:R-:W-:Y:S05]  /*3f50*/  BSYNC B2 ;  /* 0x0000000000027941 */ /* 0x000fea0003800000 */
.L_x_1503:
        /* <DEDUP_REMOVED lines=8> */
[----:B01234-:R-:W0:Y:S01]  /*3fe0*/  @!P3 LDC.64 R132, c[0x0][0x248] ;  /* 0x00009200ff84bb82 */ /* 0x01fe220000000a00 */
[----:B------:R-:W-:-:S04]  /*3ff0*/  @!P3 IADD3 R11, P4, R121, R15, RZ ;  /* 0x0000000f790bb210 */ /* 0x000fc80007f9e0ff */
[----:B------:R-:W-:Y:S02]  /*4000*/  @!P3 LEA.HI.X.SX32 R130, R15, R125, 0x1, P4 ;  /* 0x0000007d0f82b211 */ /* 0x000fe400020f0eff */
[----:B0-----:R-:W-:-:S04]  /*4010*/  @!P3 LEA R14, P4, R11, R132, 0x2 ;  /* 0x000000840b0eb211 */ /* 0x001fc800078810ff */
[----:B------:R-:W-:Y:S01]  /*4020*/  @!P3 LEA.HI.X R15, R11, R133, R130, 0x2, P4 ;  /* 0x000000850b0fb211 */ /* 0x000fe200020f1482 */
[----:B------:R-:W-:Y:S01]  /*4030*/  @P5 FMUL.FTZ R112, R112, R12 ;  /* 0x0000000c70705220 */ /* 0x000fe20000410000 */
[----:B------:R-:W-:-:S05]  /*4040*/  @P5 FMUL.FTZ R113, R113, R13 ;  /* 0x0000000d71715220 */ /* 0x000fca0000410000 */
[----:B------:R0:W-:Y:S02]  /*4050*/  @!P3 STG.E.64 desc[UR36][R14.64], R112 ;  /* 0x000000700e00b986 */ /* 0x0001e4000c101b24 */
.L_x_1502:
[----:B------:R-:W-:Y:S05]  /*4060*/  BSYNC B1 ;  /* 0x0000000000017941 */ /* 0x000fea0003800000 */
.L_x_1501:
[----:B-----5:R-:W-:Y:S01]  /*4070*/  FMUL.FTZ R11, R6, R114 ;  /* 0x00000072060b7220 */ /* 0x020fe20000410000 */
[----:B------:R-:W-:Y:S01]  /*4080*/  FMUL.FTZ R12, R7, R115 ;  /* 0x00000073070c7220 */ /* 0x000fe20000410000 */
[----:B------:R-:W-:Y:S01]  /*4090*/  UMOV UR4, 0xffffffff ;  /* 0xffffffff00047882 */ /* 0x000fe20000000000 */
[----:B0-----:R-:W-:Y:S01]  /*40a0*/  LOP3.LUT R130, R18, 0x1, RZ, 0xc0, !PT ;  /* 0x0000000112827812 */ /* 0x001fe200078ec0ff */
        /* <DEDUP_REMOVED lines=32> */
[----:B------:R0:W0:Y:S02]  /*42b0*/  SHFL.BFLY PT, R14, R13, 0x1, 0x1f ;  /* 0x0c201f000d0e7f89 */ /* 0x00002400000e0000 */
.L_x_1576:
[----:B------:R-:W-:Y:S01]  /*42c0*/  ISETP.EQ.U32.OR P1, PT, R130, 0x1, P1 ;  /* 0x000000018200780c */ /* 0x000fe20000f22470 */
[----:B0-----:R-:W-:Y:S01]  /*42d0*/  FADD.FTZ R14, R13, R14 ;  /* 0x0000000e0d0e7221 */ /* 0x001fe20000010000 */
[----:B------:R-:W-:Y:S03]  /*42e0*/  BSSY B1, `(.L_x_1506) ;  /* 0x000001d000017945 */ /* 0x000fe60003800000 */
[----:B------:R-:W-:-:S08]  /*42f0*/  FMUL.FTZ R11, R14, UR10 ;  /* 0x0000000a0e0b7c20 */ /* 0x000fd00008410000 */
[----:B------:R-:W-:Y:S05]  /*4300*/  @P1 BRA `(.L_x_1507) ;  /* 0x0000000000681947 */ /* 0x000fea0003800000 */
[----:B------:R-:W0:Y:S01]  /*4310*/  LDC.64 R12, c[0x0][0x2d8] ;  /* 0x0000b600ff0c7b82 */ /* 0x000e220000000a00 */
[----:B------:R-:W-:-:S04]  /*4320*/  ISETP.NE.U32.AND P1, PT, RZ, UR12, PT ;  /* 0x0000000cff007c0c */ /* 0x000fc8000bf25070 */
[----:B------:R-:W-:-:S13]  /*4330*/  ISETP.NE.AND.EX P3, PT, RZ, UR13, PT, P1 ;  /* 0x0000000dff007c0c */ /* 0x000fda000bf65310 */
[----:B-1234-:R-:W1:Y:S01]  /*4340*/  @P3 LDC R132, c[0x0][0x2d0] ;  /* 0x0000b400ff843b82 */ /* 0x01ee620000000800 */
        /* <DEDUP_REMOVED lines=14> */
[----:B------:R-:W-:Y:S02]  /*4430*/  @P1 IMAD.IADD R130, R130, 0x1, R131 ;  /* 0x0000000182821824 */ /* 0x000fe400078e0283 */
[----:B------:R-:W-:-:S03]  /*4440*/  IMAD.IADD R132, R123, 0x1, -R10 ;  /* 0x000000017b847824 */ /* 0x000fc600078e0a0a */
[----:B------:R-:W-:Y:S02]  /*4450*/  @P1 I2FP.F32.S32 R130, R130 ;  /* 0x0000008200821245 */ /* 0x000fe40000201400 */
[----:B------:R-:W-:Y:S01]  /*4460*/  LEA R132, R132, R117, 0x2 ;  /* 0x0000007584847211 */ /* 0x000fe200078e10ff */
[----:B---3--:R-:W-:-:S04]  /*4470*/  @P3 FADD.FTZ R11, R11, R14 ;  /* 0x0000000e0b0b3221 */ /* 0x008fc80000010000 */
[----:B--2---:R-:W-:-:S05]  /*4480*/  @P1 FFMA.FTZ R11, R130, R12, R11 ;  /* 0x0000000c820b1223 */ /* 0x004fca000001000b */
[----:B------:R0:W-:Y:S01]  /*4490*/  STS [R132], R11 ;  /* 0x0000000b84007388 */ /* 0x0001e20000000800 */
[----:B------:R-:W-:-:S07]  /*44a0*/  @!P0 FMNMX.FTZ R0, R0, R11, !PT ;  /* 0x0000000b00008209 */ /* 0x000fce0007810000 */
.L_x_1507:
[----:B------:R-:W-:Y:S05]  /*44b0*/  BSYNC B1 ;  /* 0x0000000000017941 */ /* 0x000fea0003800000 */
.L_x_1506:
[----:B------:R-:W-:-:S05]  /*44c0*/  VIADD R123, R123, 0x40 ;  /* 0x000000407b7b7836 */ /* 0x000fca0000000000 */
[----:B------:R-:W-:-:S13]  /*44d0*/  ISETP.GE.AND P0, PT, R123, R118, PT ;  /* 0x000000767b00720c */ /* 0x000fda0003f06270 */
[----:B------:R-:W-:Y:S05]  /*44e0*/  @!P0 BRA `(.L_x_1508) ;  /* 0xffffffd800b48947 */ /* 0x000fea000383ffff */
.L_x_1440:
[----:B------:R-:W-:Y:S05]  /*44f0*/  BSYNC B0 ;  /* 0x0000000000007941 */ /* 0x000fea0003800000 */
.L_x_1439:
[----:B------:R-:W-:-:S03]  /*4500*/  UMOV UR4, 0xffffffff ;  /* 0xffffffff00047882 */ /* 0x000fc60000000000 */
[----:B------:R-:W-:Y:S05]  /*4510*/  BRA.DIV UR4, `(.L_x_1509) ;  /* 0x0000003204707947 */ /* 0x000fea000b800000 */
[----:B------:R-:W5:Y:S02]  /*4520*/  SHFL.BFLY PT, R14, R0, 0x10, 0x1f ;  /* 0x0e001f00000e7f89 */ /* 0x000f6400000e0000 */
[----:B-----5:R-:W-:-:S05]  /*4530*/  FMNMX.FTZ R13, R14, R0, !PT ;  /* 0x000000000e0d7209 */ /* 0x020fca0007810000 */
[----:B------:R-:W0:Y:S02]  /*4540*/  SHFL.BFLY PT, R14, R13, 0x8, 0x1f ;  /* 0x0d001f000d0e7f89 */ /* 0x000e2400000e0000 */
[----:B01--4-:R-:W-:-:S05]  /*4550*/  FMNMX.FTZ R2, R13, R14, !PT ;  /* 0x0000000e0d027209 */ /* 0x013fca0007810000 */
[----:B------:R-:W0:Y:S02]  /*4560*/  SHFL.BFLY PT, R14, R2, 0x4, 0x1f ;  /* 0x0c801f00020e7f89 */ /* 0x000e2400000e0000 */
[----:B0-----:R-:W-:-:S05]  /*4570*/  FMNMX.FTZ R3, R2, R14, !PT ;  /* 0x0000000e02037209 */ /* 0x001fca0007810000 */
[----:B------:R0:W1:Y:S02]  /*4580*/  SHFL.BFLY PT, R14, R3, 0x2, 0x1f ;  /* 0x0c401f00030e7f89 */ /* 0x00006400000e0000 */
.L_x_1582:
[----:B------:R-:W-:Y:S01]  /*4590*/  SHF.R.S32.HI R7, RZ, 0x1f, R18 ;  /* 0x0000001fff077819 */ /* 0x000fe20000011412 */
[----:B------:R-:W-:Y:S05]  /*45a0*/  WARPSYNC.ALL ;  /* 0x0000000000007948 */ /* 0x000fea0003800000 */
[----:B------:R-:W-:Y:S02]  /*45b0*/  LEA.HI R0, R7, R18, RZ, 0x5 ;  /* 0x0000001207007211 */ /* 0x000fe400078f28ff */
[----:B01----:R-:W-:Y:S02]  /*45c0*/  FMNMX.FTZ R3, R3, R14, !PT ;  /* 0x0000000e03037209 */ /* 0x003fe40007810000 */
[----:B------:R-:W-:-:S05]  /*45d0*/  LOP3.LUT R5, R0, 0xffffffe0, RZ, 0xc0, !PT ;  /* 0xffffffe000057812 */ /* 0x000fca00078ec0ff */
        /* <DEDUP_REMOVED lines=10> */
[----:B------:R-:W-:Y:S01]  /*4680*/  IMAD.MOV.U32 R4, RZ, RZ, RZ ;  /* 0x000000ffff047224 */ /* 0x000fe200078e00ff */
[----:B------:R-:W-:-:S03]  /*4690*/  IADD3 R9, R18, R10, RZ ;  /* 0x0000000a12097210 */ /* 0x000fc60007ffe0ff */
        /* <DEDUP_REMOVED lines=24> */
[----:B------:R-:W-:Y:S01]  /*4820*/  SHF.R.S32.HI R3, RZ, 0x1f, R9 ;  /* 0x0000001fff037819 */ /* 0x000fe20000011409 */
[----:B------:R-:W-:Y:S01]  /*4830*/  IMAD.MOV.U32 R5, RZ, RZ, R2 ;  /* 0x000000ffff057224 */ /* 0x000fe200078e0002 */
[----:B------:R-:W-:Y:S01]  /*4840*/  ISETP.NE.U32.AND P0, PT, RZ, UR4, PT ;  /* 0x00000004ff007c0c */ /* 0x000fe2000bf05070 */
[----:B------:R-:W-:Y:S01]  /*4850*/  IMAD R8, R18, 0x4, R117 ;  /* 0x0000000412087824 */ /* 0x000fe200078e0275 */
[----:B------:R-:W-:Y:S01]  /*4860*/  SHF.R.S32.HI R4, RZ, 0x1f, R12 ;  /* 0x0000001fff047819 */ /* 0x000fe2000001140c */
[--C-:B------:R-:W-:Y:S01]  /*4870*/  IMAD.MOV.U32 R6, RZ, RZ, R9.reuse ;  /* 0x000000ffff067224 */ /* 0x100fe200078e0009 */
[----:B------:R-:W-:Y:S02]  /*4880*/  IADD3 R12, P3, P4, R12, UR4, R9 ;  /* 0x000000040c0c7c10 */ /* 0x000fe4000fc7e009 */
[----:B------:R-:W-:-:S02]  /*4890*/  ISETP.NE.AND.EX P0, PT, RZ, UR5, PT, P0 ;  /* 0x00000005ff007c0c */ /* 0x000fc4000bf05300 */
[----:B------:R-:W-:Y:S01]  /*48a0*/  IADD3.X R3, R4, UR5, R3, P3, P4 ;  /* 0x0000000504037c10 */ /* 0x000fe20009fe8403 */
[----:B------:R-:W-:-:S11]  /*48b0*/  HFMA2.MMA R4, -RZ, RZ, 0, 0 ;  /* 0x00000000ff047435 */ /* 0x000fd600000001ff */
.L_x_1517:
[----:B------:R-:W-:Y:S04]  /*48c0*/  BSSY B2, `(.L_x_1514) ;  /* 0x000000b000027945 */ /* 0x000fe80003800000 */
[----:B0-----:R-:W-:Y:S05]  /*48d0*/  @!P0 BRA `(.L_x_1515) ;  /* 0x0000000000148947 */ /* 0x001fea0003800000 */
[----:B------:R-:W-:-:S06]  /*48e0*/  IMAD.MOV.U32 R2, RZ, RZ, R12 ;  /* 0x000000ffff027224 */ /* 0x000fcc00078e000c */
[----:B------:R-:W4:Y:S01]  /*48f0*/  LDG.E.U8 R2, desc[UR36][R2.64] ;  /* 0x0000002402027981 */ /* 0x000f22000c1e1100 */
[----:B------:R-:W-:Y:S01]  /*4900*/  IMAD.MOV.U32 R11, RZ, RZ, RZ ;  /* 0x000000ffff0b7224 */ /* 0x000fe200078e00ff */
[----:B----4-:R-:W-:-:S13]  /*4910*/  ISETP.NE.AND P3, PT, R2, RZ, PT ;  /* 0x000000ff0200720c */ /* 0x010fda0003f65270 */
[----:B------:R-:W-:Y:S05]  /*4920*/  @P3 BRA `(.L_x_1516) ;  /* 0x0000000000103947 */ /* 0x000fea0003800000 */
.L_x_1515:
[----:B------:R-:W1:Y:S02]  /*4930*/  LDS R2, [R8] ;  /* 0x0000000008027984 */ /* 0x000e640000000800 */
[----:B-1----:R-:W-:-:S04]  /*4940*/  FADD.FTZ R2, -R13, R2 ;  /* 0x000000020d027221 */ /* 0x002fc80000010100 */
[----:B------:R-:W-:-:S04]  /*4950*/  FMUL.FTZ R2, R2, 1.4426950216293334961 ;  /* 0x3fb8aa3b02027820 */ /* 0x000fc80000410000 */
[----:B------:R0:W4:Y:S03]  /*4960*/  MUFU.EX2 R11, R2 ;  /* 0x00000002000b7308 */ /* 0x0001260000000800 */
.L_x_1516:
[----:B------:R-:W-:Y:S05]  /*4970*/  BSYNC B2 ;  /* 0x0000000000027941 */ /* 0x000fea0003800000 */
.L_x_1514:
[----:B------:R-:W-:Y:S01]  /*4980*/  VIADD R5, R5, 0xffffffff ;  /* 0xffffffff05057836 */ /* 0x000fe20000000000 */
[----:B------:R-:W-:Y:S01]  /*4990*/  IADD3 R12, P4, R12, 0x80, RZ ;  /* 0x000000800c0c7810 */ /* 0x000fe20007f9e0ff */
[----:B----4-:R4:W-:Y:S01]  /*49a0*/  STS [R8], R11 ;  /* 0x0000000b08007388 */ /* 0x0109e20000000800 */
[----:B------:R-:W-:Y:S01]  /*49b0*/  FADD.FTZ R4, R11, R4 ;  /* 0x000000040b047221 */ /* 0x000fe20000010000 */
[----:B------:R-:W-:Y:S01]  /*49c0*/  VIADD R6, R6, 0x80 ;  /* 0x0000008006067836 */ /* 0x000fe20000000000 */
[----:B------:R-:W-:Y:S01]  /*49d0*/  ISETP.NE.AND P3, PT, R5, RZ, PT ;  /* 0x000000ff0500720c */ /* 0x000fe20003f65270 */
[----:B------:R-:W-:Y:S01]  /*49e0*/  IMAD.X R3, RZ, RZ, R3, P4 ;  /* 0x000000ffff037224 */ /* 0x000fe200020e0603 */
[----:B----4-:R-:W-:-:S11]  /*49f0*/  IADD3 R8, R8, 0x200, RZ ;  /* 0x0000020008087810 */ /* 0x010fd60007ffe0ff */
[----:B------:R-:W-:Y:S05]  /*4a00*/  @P3 BRA `(.L_x_1517) ;  /* 0xfffffffc00ac3947 */ /* 0x000fea000383ffff */
.L_x_1513:
[----:B------:R-:W-:Y:S05]  /*4a10*/  BSYNC B1 ;  /* 0x0000000000017941 */ /* 0x000fea0003800000 */
.L_x_1512:
        /* <DEDUP_REMOVED lines=14> */
.L_x_1530:
[----:B------:R-:W-:Y:S01]  /*4b00*/  BSSY B1, `(.L_x_1518) ;  /* 0x000000b000017945 */ /* 0x000fe20003800000 */
[----:B------:R-:W-:-:S03]  /*4b10*/  IMAD.MOV.U32 R2, RZ, RZ, R8 ;  /* 0x000000ffff027224 */ /* 0x000fc600078e0008 */
[----:B------:R-:W-:Y:S05]  /*4b20*/  @!P0 BRA `(.L_x_1519) ;  /* 0x0000000000108947 */ /* 0x000fea0003800000 */
[----:B------:R-:W4:Y:S02]  /*4b30*/  LDG.E.U8 R5, desc[UR36][R2.64] ;  /* 0x0000002402057981 */ /* 0x000f24000c1e1100 */
[----:B----4-:R-:W-:-:S13]  /*4b40*/  ISETP.NE.AND P3, PT, R5, RZ, PT ;  /* 0x000000ff0500720c */ /* 0x010fda0003f65270 */
[----:B------:R-:W-:Y:S01]  /*4b50*/  @P3 IMAD.MOV.U32 R5, RZ, RZ, RZ ;  /* 0x000000ffff053224 */ /* 0x000fe200078e00ff */
[----:B------:R-:W-:Y:S06]  /*4b60*/  @P3 BRA `(.L_x_1520) ;  /* 0x0000000000103947 */ /* 0x000fec0003800000 */
.L_x_1519:
[----:B------:R-:W1:Y:S02]  /*4b70*/  LDS R5, [R0+-0x400] ;  /* 0xfffc000000057984 */ /* 0x000e640000000800 */
[----:B-1----:R-:W-:-:S04]  /*4b80*/  FADD.FTZ R5, -R13, R5 ;  /* 0x000000050d057221 */ /* 0x002fc80000010100 */
[----:B------:R-:W-:-:S06]  /*4b90*/  FMUL.FTZ R5, R5, 1.4426950216293334961 ;  /* 0x3fb8aa3b05057820 */ /* 0x000fcc0000410000 */
[----:B------:R-:W0:Y:S02]  /*4ba0*/  MUFU.EX2 R5, R5 ;  /* 0x0000000500057308 */ /* 0x000e240000000800 */
.L_x_1520:
[----:B------:R-:W-:Y:S05]  /*4bb0*/  BSYNC B1 ;  /* 0x0000000000017941 */ /* 0x000fea0003800000 */
.L_x_1518:
[----:B0-----:R0:W-:Y:S01]  /*4bc0*/  STS [R0+-0x400], R5 ;  /* 0xfffc000500007388 */ /* 0x0011e20000000800 */
[----:B------:R-:W-:Y:S01]  /*4bd0*/  BSSY B1, `(.L_x_1521) ;  /* 0x000000b000017945 */ /* 0x000fe20003800000 */
[----:B------:R-:W-:-:S03]  /*4be0*/  FADD.FTZ R8, R5, R4 ;  /* 0x0000000405087221 */ /* 0x000fc60000010000 */
[----:B------:R-:W-:Y:S05]  /*4bf0*/  @!P0 BRA `(.L_x_1522) ;  /* 0x0000000000108947 */ /* 0x000fea0003800000 */
[----:B------:R-:W4:Y:S02]  /*4c00*/  LDG.E.U8 R4, desc[UR36][R2.64+0x80] ;  /* 0x0000802402047981 */ /* 0x000f24000c1e1100 */
[----:B----4-:R-:W-:-:S13]  /*4c10*/  ISETP.NE.AND P3, PT, R4, RZ, PT ;  /* 0x000000ff0400720c */ /* 0x010fda0003f65270 */
[----:B0-----:R-:W-:Y:S01]  /*4c20*/  @P3 IMAD.MOV.U32 R5, RZ, RZ, RZ ;  /* 0x000000ffff053224 */ /* 0x001fe200078e00ff */
[----:B------:R-:W-:Y:S06]  /*4c30*/  @P3 BRA `(.L_x_1523) ;  /* 0x0000000000103947 */ /* 0x000fec0003800000 */
.L_x_1522:
[----:B------:R-:W1:Y:S02]  /*4c40*/  LDS R4, [R0+-0x200] ;  /* 0xfffe000000047984 */ /* 0x000e640000000800 */
[----:B-1----:R-:W-:-:S04]  /*4c50*/  FADD.FTZ R4, -R13, R4 ;  /* 0x000000040d047221 */ /* 0x002fc80000010100 */
[----:B------:R-:W-:-:S04]  /*4c60*/  FMUL.FTZ R4, R4, 1.4426950216293334961 ;  /* 0x3fb8aa3b04047820 */ /* 0x000fc80000410000 */
[----:B0-----:R0:W4:Y:S03]  /*4c70*/  MUFU.EX2 R5, R4 ;  /* 0x0000000400057308 */ /* 0x0011260000000800 */
.L_x_1523:
[----:B------:R-:W-:Y:S05]  /*4c80*/  BSYNC B1 ;  /* 0x0000000000017941 */ /* 0x000fea0003800000 */
.L_x_1521:
[----:B----4-:R4:W-:Y:S01]  /*4c90*/  STS [R0+-0x200], R5 ;  /* 0xfffe000500007388 */ /* 0x0109e20000000800 */
[----:B------:R-:W-:Y:S01]  /*4ca0*/  BSSY B1, `(.L_x_1524) ;  /* 0x000000b000017945 */ /* 0x000fe20003800000 */
[----:B------:R-:W-:-:S03]  /*4cb0*/  FADD.FTZ R8, R8, R5 ;  /* 0x0000000508087221 */ /* 0x000fc60000010000 */
[----:B------:R-:W-:Y:S05]  /*4cc0*/  @!P0 BRA `(.L_x_1525) ;  /* 0x0000000000108947 */ /* 0x000fea0003800000 */
[----:B0-----:R-:W5:Y:S01]  /*4cd0*/  LDG.E.U8 R4, desc[UR36][R2.64+0x100] ;  /* 0x0001002402047981 */ /* 0x001f62000c1e1100 */
[----:B----4-:R-:W-:Y:S02]  /*4ce0*/  MOV R5, RZ ;  /* 0x000000ff00057202 */ /* 0x010fe40000000f00 */
[----:B-----5:R-:W-:-:S13]  /*4cf0*/  ISETP.NE.AND P3, PT, R4, RZ, PT ;  /* 0x000000ff0400720c */ /* 0x020fda0003f65270 */
[----:B------:R-:W-:Y:S05]  /*4d00*/  @P3 BRA `(.L_x_1526) ;  /* 0x0000000000103947 */ /* 0x000fea0003800000 */
.L_x_1525:
[----:B0-----:R-:W1:Y:S02]  /*4d10*/  LDS R4, [R0] ;  /* 0x0000000000047984 */ /* 0x001e640000000800 */
[----:B-1----:R-:W-:-:S04]  /*4d20*/  FADD.FTZ R4, -R13, R4 ;  /* 0x000000040d047221 */ /* 0x002fc80000010100 */
[----:B------:R-:W-:-:S04]  /*4d30*/  FMUL.FTZ R4, R4, 1.4426950216293334961 ;  /* 0x3fb8aa3b04047820 */ /* 0x000fc80000410000 */
[----:B----4-:R0:W4:Y:S03]  /*4d40*/  MUFU.EX2 R5, R4 ;  /* 0x0000000400057308 */ /* 0x0101260000000800 */
.L_x_1526:
[----:B------:R-:W-:Y:S05]  /*4d50*/  BSYNC B1 ;  /* 0x0000000000017941 */ /* 0x000fea0003800000 */
.L_x_1524:
[----:B----4-:R4:W-:Y:S01]  /*4d60*/  STS [R0], R5 ;  /* 0x0000000500007388 */ /* 0x0109e20000000800 */
[----:B------:R-:W-:Y:S01]  /*4d70*/  BSSY B1, `(.L_x_1527) ;  /* 0x000000b000017945 */ /* 0x000fe20003800000 */
[----:B------:R-:W-:-:S03]  /*4d80*/  FADD.FTZ R12, R8, R5 ;  /* 0x00000005080c7221 */ /* 0x000fc60000010000 */
[----:B------:R-:W-:Y:S05]  /*4d90*/  @!P0 BRA `(.L_x_1528) ;  /* 0x0000000000108947 */ /* 0x000fea0003800000 */
[----:B0-----:R-:W5:Y:S02]  /*4da0*/  LDG.E.U8 R4, desc[UR36][R2.64+0x180] ;  /* 0x0001802402047981 */ /* 0x001f64000c1e1100 */
[----:B-----5:R-:W-:-:S13]  /*4db0*/  ISETP.NE.AND P3, PT, R4, RZ, PT ;  /* 0x000000ff0400720c */ /* 0x020fda0003f65270 */
[----:B----4-:R-:W-:Y:S01]  /*4dc0*/  @P3 IMAD.MOV.U32 R5, RZ, RZ, RZ ;  /* 0x000000ffff053224 */ /* 0x010fe200078e00ff */
[----:B------:R-:W-:Y:S06]  /*4dd0*/  @P3 BRA `(.L_x_1529) ;  /* 0x0000000000103947 */ /* 0x000fec0003800000 */
.L_x_1528:
[----:B0-----:R-:W1:Y:S02]  /*4de0*/  LDS R4, [R0+0x200] ;  /* 0x0002000000047984 */ /* 0x001e640000000800 */
[----:B-1----:R-:W-:-:S04]  /*4df0*/  FADD.FTZ R4, -R13, R4 ;  /* 0x000000040d047221 */ /* 0x002fc80000010100 */
[----:B------:R-:W-:-:S04]  /*4e00*/  FMUL.FTZ R4, R4, 1.4426950216293334961 ;  /* 0x3fb8aa3b04047820 */ /* 0x000fc80000410000 */
[----:B----4-:R0:W4:Y:S03]  /*4e10*/  MUFU.EX2 R5, R4 ;  /* 0x0000000400057308 */ /* 0x0101260000000800 */
.L_x_1529:
[----:B------:R-:W-:Y:S05]  /*4e20*/  BSYNC B1 ;  /* 0x0000000000017941 */ /* 0x000fea0003800000 */
.L_x_1527:
[----:B------:R-:W-:Y:S01]  /*4e30*/  VIADD R6, R6, 0x200 ;  /* 0x0000020006067836 */ /* 0x000fe20000000000 */
[----:B------:R-:W-:Y:S01]  /*4e40*/  IADD3 R8, P4, R2, 0x200, RZ ;  /* 0x0000020002087810 */ /* 0x000fe20007f9e0ff */
[----:B----4-:R4:W-:Y:S01]  /*4e50*/  STS [R0+0x200], R5 ;  /* 0x0002000500007388 */ /* 0x0109e20000000800 */
[----:B0-----:R-:W-:Y:S02]  /*4e60*/  FADD.FTZ R4, R12, R5 ;  /* 0x000000050c047221 */ /* 0x001fe40000010000 */
[----:B------:R-:W-:Y:S01]  /*4e70*/  ISETP.GE.AND P3, PT, R6, R19, PT ;  /* 0x000000130600720c */ /* 0x000fe20003f66270 */
[----:B------:R-:W-:Y:S02]  /*4e80*/  IMAD.X R3, RZ, RZ, R3, P4 ;  /* 0x000000ffff037224 */ /* 0x000fe400020e0603 */
[----:B----4-:R-:W-:-:S10]  /*4e90*/  VIADD R0, R0, 0x800 ;  /* 0x0000080000007836 */ /* 0x010fd40000000000 */
[----:B------:R-:W-:Y:S05]  /*4ea0*/  @!P3 BRA `(.L_x_1530) ;  /* 0xfffffffc0014b947 */ /* 0x000fea000383ffff */
.L_x_1511:
[----:B------:R-:W-:Y:S05]  /*4eb0*/  BSYNC B0 ;  /* 0x0000000000007941 */ /* 0x000fea0003800000 */
.L_x_1510:
[----:B------:R-:W4:Y:S01]  /*4ec0*/  SHFL.BFLY PT, R3, R4, 0x10, 0x1f ;  /* 0x0e001f0004037f89 */ /* 0x000f2200000e0000 */
[----:B------:R-:W-:Y:S01]  /*4ed0*/  LOP3.LUT P0, R6, R18, 0x1f, RZ, 0xc0, !PT ;  /* 0x0000001f12067812 */ /* 0x000fe2000780c0ff */
[----:B------:R-:W-:-:S03]  /*4ee0*/  ULDC.U8 UR4, c[0x0][0x31c] ;  /* 0x0000c70000047ab9 */ /* 0x000fc60000000000 */
[----:B------:R-:W-:-:S09]  /*4ef0*/  ISETP.GT.U32.AND P3, PT, R6, 0x3, PT ;  /* 0x000000030600780c */ /* 0x000fd20003f64070 */
[----:B-1----:R-:W1:Y:S04]  /*4f00*/  @!P0 S2R R13, SR_CgaCtaId ;  /* 0x00000000000d8919 */ /* 0x002e680000008800 */
[----:B------:R-:W5:Y:S01]  /*4f10*/  @!P3 S2R R15, SR_CgaCtaId ;  /* 0x00000000000fb919 */ /* 0x000f620000008800 */
[----:B----4-:R-:W-:Y:S01]  /*4f20*/  FADD.FTZ R3, R3, R4 ;  /* 0x0000000403037221 */ /* 0x010fe20000010000 */
[----:B------:R-:W-:-:S04]  /*4f30*/  @!P0 MOV R4, 0x400 ;  /* 0x0000040000048802 */ /* 0x000fc80000000f00 */
[----:B------:R-:W4:Y:S02]  /*4f40*/  SHFL.BFLY PT, R0, R3, 0x8, 0x1f ;  /* 0x0d001f0003007f89 */ /* 0x000f2400000e0000 */
[----:B----4-:R-:W-:Y:S01]  /*4f50*/  FADD.FTZ R0, R3, R0 ;  /* 0x0000000003007221 */ /* 0x010fe20000010000 */
[----:B------:R-:W-:-:S04]  /*4f60*/  @!P0 SHF.R.U32.HI R3, RZ, 0x3, R18 ;  /* 0x00000003ff038819 */ /* 0x000fc80000011612 */
[----:B------:R-:W4:Y:S01]  /*4f70*/  SHFL.BFLY PT, R5, R0, 0x4, 0x1f ;  /* 0x0c801f0000057f89 */ /* 0x000f2200000e0000 */
[----:B------:R-:W-:Y:S01]  /*4f80*/  @!P0 LOP3.LUT R3, R3, 0x1ffffffc, RZ, 0xc0, !PT ;  /* 0x1ffffffc03038812 */ /* 0x000fe200078ec0ff */
[----:B----4-:R-:W-:Y:S01]  /*4f90*/  FADD.FTZ R5, R0, R5 ;  /* 0x0000000500057221 */ /* 0x010fe20000010000 */
[----:B-1----:R-:W-:Y:S02]  /*4fa0*/  @!P0 LEA R0, R13, R4, 0x18 ;  /* 0x000000040d008211 */ /* 0x002fe400078ec0ff */
[----:B------:R-:W-:Y:S02]  /*4fb0*/  @!P3 MOV R4, 0x400 ;  /* 0x000004000004b802 */ /* 0x000fe40000000f00 */
[----:B0-----:R-:W0:Y:S01]  /*4fc0*/  SHFL.BFLY PT, R2, R5, 0x2, 0x1f ;  /* 0x0c401f0005027f89 */ /* 0x001e2200000e0000 */
[----:B------:R-:W-:Y:S01]  /*4fd0*/  @!P0 IMAD.IADD R0, R0, 0x1, R3 ;  /* 0x0000000100008824 */ /* 0x000fe200078e0203 */
[----:B-----5:R-:W-:-:S04]  /*4fe0*/  @!P3 LEA R15, R15, R4, 0x18 ;  /* 0x000000040f0fb211 */ /* 0x020fc800078ec0ff */
        /* <DEDUP_REMOVED lines=17> */
[----:B------:R-:W4:Y:S08]  /*5100*/  LDC R0, c[0x0][0x318] ;  /* 0x0000c600ff007b82 */ /* 0x000f300000000800 */
[----:B------:R-:W4:Y:S08]  /*5110*/  LDC R2, c[0x0][0x29c] ;  /* 0x0000a700ff027b82 */ /* 0x000f300000000800 */
[----:B------:R-:W5:Y:S01]  /*5120*/  LDC R4, c[0x0][0x284] ;  /* 0x0000a100ff047b82 */ /* 0x000f620000000800 */
[----:B----4-:R-:W-:-:S04]  /*5130*/  IMAD R23, R23, R0, R2 ;  /* 0x0000000017177224 */ /* 0x010fc800078e0202 */
[----:B-----5:R-:W-:-:S05]  /*5140*/  IMAD R2, R23, R4, RZ ;  /* 0x0000000417027224 */ /* 0x020fca00078e02ff */
[----:B------:R-:W-:-:S07]  /*5150*/  SHF.R.S32.HI R3, RZ, 0x1f, R2 ;  /* 0x0000001fff037819 */ /* 0x000fce0000011402 */
.L_x_1531:
        /* <DEDUP_REMOVED lines=11> */
[----:B------:R-:W-:Y:S02]  /*5210*/  IMAD.MOV.U32 R0, RZ, RZ, R5 ;  /* 0x000000ffff007224 */ /* 0x000fe400078e0005 */
[----:B0-----:R-:W-:Y:S01]  /*5220*/  LEA R8, P4, R11, UR6, 0x2 ;  /* 0x000000060b087c11 */ /* 0x001fe2000f8810ff */
[----:B------:R-:W-:Y:S01]  /*5230*/  IMAD R6, R18, 0x4, R117 ;  /* 0x0000000412067824 */ /* 0x000fe200078e0275 */
[----:B------:R-:W-:-:S04]  /*5240*/  LEA.HI.X.SX32 R4, R9, R3, 0x1, P3 ;  /* 0x0000000309047211 */ /* 0x000fc800018f0eff */
[----:B------:R-:W-:-:S07]  /*5250*/  LEA.HI.X R11, R11, UR7, R4, 0x2, P4 ;  /* 0x000000070b0b7c11 */ /* 0x000fce000a0f1404 */
.L_x_1536:
[----:B----4-:R-:W1:Y:S01]  /*5260*/  LDS R4, [R6] ;  /* 0x0000000006047984 */ /* 0x010e620000000800 */
[----:B------:R-:W-:Y:S01]  /*5270*/  @P0 IMAD.MOV.U32 R5, RZ, RZ, R11 ;  /* 0x000000ffff050224 */ /* 0x000fe200078e000b */
[----:B------:R-:W-:Y:S01]  /*5280*/  IADD3 R9, R9, 0x80, RZ ;  /* 0x0000008009097810 */ /* 0x000fe20007ffe0ff */
[----:B------:R-:W-:-:S05]  /*5290*/  VIADD R0, R0, 0xffffffff ;  /* 0xffffffff00007836 */ /* 0x000fca0000000000 */
        /* <DEDUP_REMOVED lines=9> */
.L_x_1535:
[----:B------:R-:W-:Y:S05]  /*5330*/  BSYNC B1 ;  /* 0x0000000000017941 */ /* 0x000fea0003800000 */
.L_x_1534:
[----:B------:R-:W-:Y:S05]  /*5340*/  @!P1 BRA `(.L_x_1533) ;  /* 0x0000000000889947 */ /* 0x000fea0003800000 */
[----:B------:R-:W-:Y:S01]  /*5350*/  IADD3 R11, P0, R9, R2, RZ ;  /* 0x00000002090b7210 */ /* 0x000fe20007f1e0ff */
[----:B------:R-:W-:Y:S01]  /*5360*/  IMAD.SHL.U32 R0, R10, 0x4, RZ ;  /* 0x000000040a007824 */ /* 0x000fe200078e00ff */
[----:B------:R-:W-:Y:S01]  /*5370*/  ULDC.64 UR6, c[0x0][0x310] ;  /* 0x0000c40000067ab9 */ /* 0x000fe20000000a00 */
[----:B------:R-:W-:Y:S02]  /*5380*/  ISETP.NE.AND P3, PT, RZ, UR4, PT ;  /* 0x00000004ff007c0c */ /* 0x000fe4000bf65270 */
[----:B0-----:R-:W-:Y:S01]  /*5390*/  LEA R8, P1, R11, UR6, 0x2 ;  /* 0x000000060b087c11 */ /* 0x001fe2000f8210ff */
[C---:B------:R-:W-:Y:S01]  /*53a0*/  IMAD R0, R9.reuse, 0x4, -R0 ;  /* 0x0000000409007824 */ /* 0x040fe200078e0a00 */
[----:B------:R-:W-:-:S03]  /*53b0*/  LEA.HI.X.SX32 R2, R9, R3, 0x1, P0 ;  /* 0x0000000309027211 */ /* 0x000fc600000f0eff */
[----:B------:R-:W-:Y:S01]  /*53c0*/  IMAD.IADD R0, R117, 0x1, R0 ;  /* 0x0000000175007824 */ /* 0x000fe200078e0200 */
[----:B------:R-:W-:-:S07]  /*53d0*/  LEA.HI.X R11, R11, UR7, R2, 0x2, P1 ;  /* 0x000000070b0b7c11 */ /* 0x000fce00088f1402 */
.L_x_1537:
[----:B------:R-:W1:Y:S01]  /*53e0*/  LDS R2, [R0+0x600] ;  /* 0x0006000000027984 */ /* 0x000e620000000800 */
[----:B------:R-:W-:Y:S02]  /*53f0*/  IMAD.MOV.U32 R3, RZ, RZ, R11 ;  /* 0x000000ffff037224 */ /* 0x000fe400078e000b */
[----:B------:R-:W-:Y:S01]  /*5400*/  VIADD R9, R9, 0x200 ;  /* 0x0000020009097836 */ /* 0x000fe20000000000 */
[----:B----4-:R-:W0:Y:S04]  /*5410*/  LDS R4, [R0] ;  /* 0x0000000000047984 */ /* 0x010e280000000800 */
[----:B------:R-:W4:Y:S01]  /*5420*/  LDS R5, [R0+0x200] ;  /* 0x0002000000057984 */ /* 0x000f220000000800 */
[----:B------:R-:W-:-:S03]  /*5430*/  ISETP.GE.AND P0, PT, R9, R19, PT ;  /* 0x000000130900720c */ /* 0x000fc60003f06270 */
[----:B------:R-:W5:Y:S01]  /*5440*/  LDS R6, [R0+0x400] ;  /* 0x0004000000067984 */ /* 0x000f620000000800 */
[-C--:B-1----:R-:W-:Y:S01]  /*5450*/  FMUL.FTZ R23, R2, R13.reuse ;  /* 0x0000000d02177220 */ /* 0x082fe20000410000 */
[----:B------:R-:W-:Y:S01]  /*5460*/  MOV R2, R8 ;  /* 0x0000000800027202 */ /* 0x000fe20000000f00 */
[----:B0-----:R-:W-:-:S03]  /*5470*/  FMUL.FTZ R15, R4, R13 ;  /* 0x0000000d040f7220 */ /* 0x001fc60000410000 */
[----:B------:R-:W-:Y:S01]  /*5480*/  IADD3 R8, P1, R2, 0x800, RZ ;  /* 0x0000080002087810 */ /* 0x000fe20007f3e0ff */
[----:B------:R-:W-:Y:S01]  /*5490*/  @P3 STG.E desc[UR36][R2.64+0x600], R23 ;  /* 0x0006001702003986 */ /* 0x000fe2000c101924 */
[----:B------:R-:W-:Y:S02]  /*54a0*/  VIADD R4, R0, 0x800 ;  /* 0x0000080000047836 */ /* 0x000fe40000000000 */
[-C--:B----4-:R-:W-:Y:S01]  /*54b0*/  FMUL.FTZ R5, R5, R13.reuse ;  /* 0x0000000d05057220 */ /* 0x090fe20000410000 */
[----:B------:R-:W-:Y:S01]  /*54c0*/  @P3 STG.E desc[UR36][R2.64], R15 ;  /* 0x0000000f02003986 */ /* 0x000fe2000c101924 */
[----:B------:R-:W-:Y:S02]  /*54d0*/  IMAD.X R11, RZ, RZ, R3, P1 ;  /* 0x000000ffff0b7224 */ /* 0x000fe400008e0603 */
[----:B-----5:R-:W-:Y:S01]  /*54e0*/  FMUL.FTZ R21, R6, R13 ;  /* 0x0000000d06157220 */ /* 0x020fe20000410000 */
        /* <DEDUP_REMOVED lines=8> */
.L_x_1533:
[----:B------:R-:W-:Y:S05]  /*5570*/  BSYNC B0 ;  /* 0x0000000000007941 */ /* 0x000fea0003800000 */
.L_x_1532:
[----:B------:R-:W5:Y:S01]  /*5580*/  S2R R9, SR_CTAID.X ;  /* 0x0000000000097919 */ /* 0x000f620000002500 */
[----:B------:R-:W-:Y:S01]  /*5590*/  SHF.R.S32.HI R0, RZ, 0x1f, R17 ;  /* 0x0000001fff007819 */ /* 0x000fe20000011411 */
[----:B------:R-:W0:Y:S01]  /*55a0*/  S2UR UR5, SR_CgaCtaId ;  /* 0x00000000000579c3 */ /* 0x000e220000008800 */
[-C--:B------:R-:W-:Y:S01]  /*55b0*/  LEA.HI R2, R7, R18.reuse, RZ, 0x4 ;  /* 0x0000001207027211 */ /* 0x080fe200078f20ff */
[----:B------:R-:W-:Y:S01]  /*55c0*/  ULDC UR6, c[0x0][0x288] ;  /* 0x0000a20000067ab9 */ /* 0x000fe20000000800 */
[----:B------:R-:W-:Y:S01]  /*55d0*/  LEA.HI R0, R0, R17, RZ, 0x3 ;  /* 0x0000001100007211 */ /* 0x000fe200078f18ff */
[----:B------:R-:W-:Y:S01]  /*55e0*/  UMOV UR4, 0x400 ;  /* 0x0000040000047882 */ /* 0x000fe20000000000 */
[----:B------:R-:W-:Y:S01]  /*55f0*/  LOP3.LUT R3, R2, 0xfffffff0, RZ, 0xc0, !PT ;  /* 0xfffffff002037812 */ /* 0x000fe200078ec0ff */
[----:B------:R-:W-:Y:S01]  /*5600*/  UIADD3 UR4, UR4, 0x120, URZ ;  /* 0x0000012004047890 */ /* 0x000fe2000fffe03f */
[----:B------:R-:W-:Y:S01]  /*5610*/  LOP3.LUT R0, R0, 0xfffffff8, RZ, 0xc0, !PT ;  /* 0xfffffff800007812 */ /* 0x000fe200078ec0ff */
[----:B------:R-:W-:Y:S01]  /*5620*/  ULDC UR7, c[0x0][0x284] ;  /* 0x0000a10000077ab9 */ /* 0x000fe20000000800 */
[----:B------:R-:W-:Y:S01]  /*5630*/  IADD3 R20, -R3, R18, RZ ;  /* 0x0000001203147210 */ /* 0x000fe20007ffe1ff */
[----:B------:R-:W-:Y:S01]  /*5640*/  BSSY B0, `(.L_x_1538) ;  /* 0x000001f000007945 */ /* 0x000fe20003800000 */
[----:B------:R-:W-:Y:S01]  /*5650*/  SHF.R.S32.HI R2, RZ, 0x4, R2 ;  /* 0x00000004ff027819 */ /* 0x000fe20000011402 */
[----:B------:R-:W-:Y:S01]  /*5660*/  IMAD.IADD R3, R17, 0x1, -R0 ;  /* 0x0000000111037824 */ /* 0x000fe200078e0a00 */
[----:B------:R-:W-:Y:S01]  /*5670*/  ISETP.GT.OR P1, PT, R20, 0xb, P2 ;  /* 0x0000000b1400780c */ /* 0x000fe20001724670 */
[----:B------:R-:W-:Y:S01]  /*5680*/  IMAD.MOV.U32 R7, RZ, RZ, RZ ;  /* 0x000000ffff077224 */ /* 0x000fe200078e00ff */
[----:B----4-:R-:W-:-:S02]  /*5690*/  CS2R R14, SRZ ;  /* 0x00000000000e7805 */ /* 0x010fc4000001ff00 */
[----:B------:R-:W-:Y:S02]  /*56a0*/  ISETP.GT.AND P3, PT, R20, 0xb, PT ;  /* 0x0000000b1400780c */ /* 0x000fe40003f64270 */
[----:B-1----:R-:W-:Y:S02]  /*56b0*/  CS2R R12, SRZ ;  /* 0x00000000000c7805 */ /* 0x002fe4000001ff00 */
[CC--:B------:R-:W-:Y:S02]  /*56c0*/  ISETP.NE.OR P1, PT, R2.reuse, R3.reuse, P1 ;  /* 0x000000030200720c */ /* 0x0c0fe40000f25670 */
[----:B------:R-:W-:Y:S01]  /*56d0*/  ISETP.NE.AND P0, PT, R2, R3, PT ;  /* 0x000000030200720c */ /* 0x000fe20003f05270 */
[----:B------:R-:W-:Y:S01]  /*56e0*/  IMAD.SHL.U32 R3, R20, 0x4, RZ ;  /* 0x0000000414037824 */ /* 0x000fe200078e00ff */
[----:B0-----:R-:W-:-:S03]  /*56f0*/  ULEA UR4, UR5, UR4, 0x18 ;  /* 0x0000000405047291 */ /* 0x001fc6000f8ec03f */
[----:B------:R-:W-:Y:S02]  /*5700*/  IMAD R116, R116, UR7, R3 ;  /* 0x0000000774747c24 */ /* 0x000fe4000f8e0203 */
[----:B-----5:R-:W-:Y:S01]  /*5710*/  IMAD R24, R24, UR6, R9 ;  /* 0x0000000618187c24 */ /* 0x020fe2000f8e0209 */
[----:B------:R-:W-:Y:S02]  /*5720*/  LEA R21, R20, UR4, 0x4 ;  /* 0x0000000414157c11 */ /* 0x000fe4000f8e20ff */
[----:B------:R-:W-:Y:S01]  /*5730*/  SHF.R.S32.HI R23, RZ, 0x1f, R116 ;  /* 0x0000001fff177819 */ /* 0x000fe20000011474 */
[----:B------:R-:W-:-:S04]  /*5740*/  IMAD R8, R24, 0x30, RZ ;  /* 0x0000003018087824 */ /* 0x000fc800078e02ff */
[----:B------:R-:W-:-:S05]  /*5750*/  IMAD R8, R8, UR7, R3 ;  /* 0x0000000708087c24 */ /* 0x000fca000f8e0203 */
        /* <DEDUP_REMOVED lines=12> */
.L_x_1540:
[----:B-----5:R0:W-:Y:S02]  /*5820*/  STS.128 [R21], R12 ;  /* 0x0000000c15007388 */ /* 0x0201e40000000c00 */
.L_x_1539:
[----:B------:R-:W-:Y:S05]  /*5830*/  BSYNC B0 ;  /* 0x0000000000007941 */ /* 0x000fea0003800000 */
.L_x_1538:
[----:B------:R-:W-:Y:S01]  /*5840*/  BAR.SYNC.DEFER_BLOCKING 0x0 ;  /* 0x0000000000007b1d */ /* 0x000fe20000010000 */
[----:B------:R-:W-:Y:S01]  /*5850*/  IMAD.MOV.U32 R6, RZ, RZ, RZ ;  /* 0x000000ffff067224 */ /* 0x000fe200078e00ff */
[----:B------:R-:W-:-:S04]  /*5860*/  CS2R R4, SRZ ;  /* 0x0000000000047805 */ /* 0x000fc8000001ff00 */
[----:B------:R-:W-:Y:S04]  /*5870*/  BSSY B0, `(.L_x_1541) ;  /* 0x0000142000007945 */ /* 0x000fe80003800000 */
[----:B------:R-:W-:Y:S05]  /*5880*/  @P3 BRA `(.L_x_1542) ;  /* 0x0000001400003947 */ /* 0x000fea0003800000 */
[----:B------:R-:W1:Y:S01]  /*5890*/  LDC.64 R36, c[0x0][0x250] ;  /* 0x00009400ff247b82 */ /* 0x000e620000000a00 */
[C---:B------:R-:W-:Y:S01]  /*58a0*/  IMAD.IADD R26, R2.reuse, 0x1, R10 ;  /* 0x00000001021a7824 */ /* 0x040fe200078e020a */
[----:B------:R-:W-:Y:S01]  /*58b0*/  VIMNMX R25, R17, UR7, PT ;  /* 0x0000000711197c48 */ /* 0x000fe2000bfe0100 */
[----:B------:R-:W-:Y:S01]  /*58c0*/  BSSY B1, `(.L_x_1543) ;  /* 0x0000077000017945 */ /* 0x000fe20003800000 */
[----:B------:R-:W-:Y:S01]  /*58d0*/  IMAD R40, R2, 0x4, R117 ;  /* 0x0000000402287824 */ /* 0x000fe200078e0275 */
[----:B------:R-:W-:Y:S01]  /*58e0*/  CS2R R6, SRZ ;  /* 0x0000000000067805 */ /* 0x000fe2000001ff00 */
[----:B------:R-:W-:-:S05]  /*58f0*/  IMAD R27, R26, 0x30, RZ ;  /* 0x000000301a1b7824 */ /* 0x000fca00078e02ff */
[----:B------:R-:W-:Y:S02]  /*5900*/  SHF.R.S32.HI R32, RZ, 0x1f, R27 ;  /* 0x0000001fff207819 */ /* 0x000fe4000001141b */
[----:B------:R-:W-:-:S04]  /*5910*/  IADD3 R0, P1, R8, R27, RZ ;  /* 0x0000001b08007210 */ /* 0x000fc80007f3e0ff */
[----:B------:R-:W-:Y:S02]  /*5920*/  IADD3.X R4, R11, R32, RZ, P1, !PT ;  /* 0x000000200b047210 */ /* 0x000fe40000ffe4ff */
        /* <DEDUP_REMOVED lines=12> */
[----:B------:R-:W-:-:S03]  /*59f0*/  IMAD R39, R6, 0x30, R3 ;  /* 0x0000003006277824 */ /* 0x000fc600078e0203 */
[----:B------:R-:W-:Y:S01]  /*5a00*/  IMAD.IADD R30, R0, 0x1, -R7 ;  /* 0x00000001001e7824 */ /* 0x000fe200078e0a07 */
[----:B------:R-:W-:Y:S01]  /*5a10*/  CS2R R6, SRZ ;  /* 0x0000000000067805 */ /* 0x000fe2000001ff00 */
[----:B------:R-:W-:-:S03]  /*5a20*/  IMAD.MOV.U32 R0, RZ, RZ, R26 ;  /* 0x000000ffff007224 */ /* 0x000fc600078e001a */
[----:B------:R-:W-:Y:S01]  /*5a30*/  LOP3.LUT P1, RZ, R30, 0x8, RZ, 0xc0, !PT ;  /* 0x000000081eff7812 */ /* 0x000fe2000782c0ff */
[----:B-1----:R-:W-:Y:S01]  /*5a40*/  IMAD.WIDE R38, R39, 0x4, R4 ;  /* 0x0000000427267825 */ /* 0x002fe200078e0204 */
[----:B------:R-:W-:-:S11]  /*5a50*/  CS2R R4, SRZ ;  /* 0x0000000000047805 */ /* 0x000fd6000001ff00 */
[----:B------:R-:W-:Y:S05]  /*5a60*/  @P1 BRA `(.L_x_1546) ;  /* 0x00000000006c1947 */ /* 0x000fea0003800000 */
[----:B------:R-:W-:Y:S01]  /*5a70*/  IADD3 R27, P1, R116, R27, RZ ;  /* 0x0000001b741b7210 */ /* 0x000fe20007f3e0ff */
[----:B------:R1:W4:Y:S01]  /*5a80*/  LDS R0, [R40] ;  /* 0x0000000028007984 */ /* 0x0003220000000800 */
[----:B------:R-:W-:-:S03]  /*5a90*/  ULDC UR4, c[0x0][0x29c] ;  /* 0x0000a70000047ab9 */ /* 0x000fc60000000800 */
[----:B------:R-:W-:Y:S01]  /*5aa0*/  IMAD.X R32, R23, 0x1, R32, P1 ;  /* 0x0000000117207824 */ /* 0x000fe200008e0620 */
[----:B------:R-:W-:-:S04]  /*5ab0*/  LEA R4, P1, R27, R36, 0x2 ;  /* 0x000000241b047211 */ /* 0x000fc800078210ff */
[----:B------:R-:W-:-:S06]  /*5ac0*/  LEA.HI.X R5, R27, R37, R32, 0x2, P1 ;  /* 0x000000251b057211 */ /* 0x000fcc00008f1420 */
[----:B------:R-:W5:Y:S01]  /*5ad0*/  LDG.E.128 R4, desc[UR36][R4.64] ;  /* 0x0000002404047981 */ /* 0x000f62000c1e1d00 */
[----:B------:R-:W-:-:S06]  /*5ae0*/  UISETP.NE.AND UP0, UPT, UR4, URZ, UPT ;  /* 0x0000003f0400728c */ /* 0x000fcc000bf05270 */
[----:B------:R-:W-:-:S13]  /*5af0*/  PLOP3.LUT P2, PT, PT, PT, UP0, 0x80, 0x0 ;  /* 0x000000000000781c */ /* 0x000fda0003f4f008 */
[----:B-1----:R-:W-:Y:S05]  /*5b00*/  @P2 BRA `(.L_x_1547) ;  /* 0x0000000000302947 */ /* 0x002fea0003800000 */
        /* <DEDUP_REMOVED lines=12> */
.L_x_1547:
[C---:B-1--45:R-:W-:Y:S01]  /*5bd0*/  FFMA.FTZ R4, R0.reuse, R4, RZ ;  /* 0x0000000400047223 */ /* 0x072fe200000100ff */
[C---:B------:R-:W-:Y:S01]  /*5be0*/  FFMA.FTZ R5, R0.reuse, R5, RZ ;  /* 0x0000000500057223 */ /* 0x040fe200000100ff */
[C---:B------:R-:W-:Y:S01]  /*5bf0*/  FFMA.FTZ R6, R0.reuse, R6, RZ ;  /* 0x0000000600067223 */ /* 0x040fe200000100ff */
[----:B------:R-:W-:Y:S01]  /*5c00*/  FFMA.FTZ R7, R0, R7, RZ ;  /* 0x0000000700077223 */ /* 0x000fe200000100ff */
[----:B------:R-:W-:-:S07]  /*5c10*/  IADD3 R0, R26, 0x8, RZ ;  /* 0x000000081a007810 */ /* 0x000fce0007ffe0ff */
.L_x_1546:
[----:B------:R-:W-:Y:S05]  /*5c20*/  BSYNC B2 ;  /* 0x0000000000027941 */ /* 0x000fea0003800000 */
.L_x_1545:
        /* <DEDUP_REMOVED lines=10> */
[----:B------:R-:W-:Y:S01]  /*5cd0*/  PLOP3.LUT P2, PT, PT, PT, UP0, 0x80, 0x0 ;  /* 0x000000000000781c */ /* 0x000fe20003f4f008 */
[--C-:B------:R-:W-:Y:S01]  /*5ce0*/  IMAD.X R34, R11, 0x1, R32.reuse, P4 ;  /* 0x000000010b227824 */ /* 0x100fe200020e0620 */
[-C--:B------:R-:W-:Y:S01]  /*5cf0*/  LEA R41, P4, R33, R36.reuse, 0x2 ;  /* 0x0000002421297211 */ /* 0x080fe200078810ff */
[----:B------:R-:W-:Y:S01]  /*5d00*/  IMAD.X R32, R23, 0x1, R32, P1 ;  /* 0x0000000117207824 */ /* 0x000fe200008e0620 */
[----:B------:R-:W-:-:S02]  /*5d10*/  LEA R36, P5, R27, R36, 0x2 ;  /* 0x000000241b247211 */ /* 0x000fc400078a10ff */
[-C--:B------:R-:W-:Y:S02]  /*5d20*/  LEA.HI.X R31, R33, R37.reuse, R34, 0x2, P4 ;  /* 0x00000025211f7211 */ /* 0x080fe400020f1422 */
[----:B------:R-:W-:Y:S01]  /*5d30*/  LEA.HI.X R37, R27, R37, R32, 0x2, P5 ;  /* 0x000000251b257211 */ /* 0x000fe200028f1420 */
[----:B------:R-:W-:-:S08]  /*5d40*/  IMAD.IADD R27, R117, 0x1, R30 ;  /* 0x00000001751b7824 */ /* 0x000fd000078e021e */
.L_x_1550:
[----:B------:R1:W5:Y:S01]  /*5d50*/  LDG.E.128 R44, desc[UR36][R36.64] ;  /* 0x00000024242c7981 */ /* 0x000362000c1e1d00 */
[----:B------:R-:W-:Y:S01]  /*5d60*/  ISETP.NE.AND P1, PT, R127, RZ, PT ;  /* 0x000000ff7f00720c */ /* 0x000fe20003f25270 */
[----:B------:R-:W-:Y:S01]  /*5d70*/  IMAD.MOV.U32 R30, RZ, RZ, R41 ;  /* 0x000000ffff1e7224 */ /* 0x000fe200078e0029 */
[----:B------:R-:W-:Y:S11]  /*5d80*/  @P2 BRA `(.L_x_1548) ;  /* 0x00000000002c2947 */ /* 0x000ff60003800000 */
[----:B------:R-:W4:Y:S04]  /*5d90*/  @P1 LDG.E.128 R48, desc[UR36][R38.64] ;  /* 0x0000002426301981 */ /* 0x000f28000c1e1d00 */
[----:B------:R-:W0:Y:S02]  /*5da0*/  LDS.128 R32, [R21] ;  /* 0x0000000015207984 */ /* 0x000e240000000c00 */
[----:B0----5:R-:W-:Y:S01]  /*5db0*/  FADD.FTZ R44, R44, R32 ;  /* 0x000000202c2c7221 */ /* 0x021fe20000010000 */
[----:B------:R-:W-:Y:S01]  /*5dc0*/  FADD.FTZ R45, R45, R33 ;  /* 0x000000212d2d7221 */ /* 0x000fe20000010000 */
[----:B------:R-:W-:Y:S01]  /*5dd0*/  FADD.FTZ R46, R46, R34 ;  /* 0x000000222e2e7221 */ /* 0x000fe20000010000 */
[----:B------:R-:W-:Y:S01]  /*5de0*/  FADD.FTZ R47, R47, R35 ;  /* 0x000000232f2f7221 */ /* 0x000fe20000010000 */
[----:B----4-:R-:W-:Y:S01]  /*5df0*/  @P1 FMUL.FTZ R44, R44, R48 ;  /* 0x000000302c2c1220 */ /* 0x010fe20000410000 */
[----:B------:R-:W-:Y:S01]  /*5e00*/  @P1 FMUL.FTZ R45, R45, R49 ;  /* 0x000000312d2d1220 */ /* 0x000fe20000410000 */
[----:B------:R-:W-:Y:S01]  /*5e10*/  @P1 FMUL.FTZ R46, R46, R50 ;  /* 0x000000322e2e1220 */ /* 0x000fe20000410000 */
[----:B------:R-:W-:-:S05]  /*5e20*/  @P1 FMUL.FTZ R47, R47, R51 ;  /* 0x000000332f2f1220 */ /* 0x000fca0000410000 */
[----:B------:R4:W-:Y:S02]  /*5e30*/  STG.E.128 desc[UR36][R30.64], R44 ;  /* 0x0000002c1e007986 */ /* 0x0009e4000c101d24 */
.L_x_1548:
[----:B------:R0:W5:Y:S04]  /*5e40*/  LDG.E.128 R32, desc[UR36][R36.64+0x600] ;  /* 0x0006002424207981 */ /* 0x000168000c1e1d00 */
[----:B------:R-:W1:Y:S02]  /*5e50*/  LDS R41, [R27+-0x20] ;  /* 0xffffe0001b297984 */ /* 0x000e640000000800 */
[C---:B-1---5:R-:W-:Y:S01]  /*5e60*/  FFMA.FTZ R43, R41.reuse, R46, R6 ;  /* 0x0000002e292b7223 */ /* 0x062fe20000010006 */
[C---:B----4-:R-:W-:Y:S01]  /*5e70*/  FFMA.FTZ R44, R41.reuse, R44, R4 ;  /* 0x0000002c292c7223 */ /* 0x050fe20000010004 */
[C---:B------:R-:W-:Y:S01]  /*5e80*/  FFMA.FTZ R42, R41.reuse, R45, R5 ;  /* 0x0000002d292a7223 */ /* 0x040fe20000010005 */
[----:B------:R-:W-:Y:S01]  /*5e90*/  FFMA.FTZ R46, R41, R47, R7 ;  /* 0x0000002f292e7223 */ /* 0x000fe20000010007 */
[----:B0-----:R-:W-:Y:S06]  /*5ea0*/  @P2 BRA `(.L_x_1549) ;  /* 0x00000000002c2947 */ /* 0x001fec0003800000 */
[----:B------:R-:W4:Y:S04]  /*5eb0*/  @P1 LDG.E.128 R4, desc[UR36][R38.64] ;  /* 0x0000002426041981 */ /* 0x000f28000c1e1d00 */
[----:B------:R-:W0:Y:S02]  /*5ec0*/  LDS.128 R48, [R21] ;  /* 0x0000000015307984 */ /* 0x000e240000000c00 */
[----:B0-----:R-:W-:Y:S01]  /*5ed0*/  FADD.FTZ R32, R48, R32 ;  /* 0x0000002030207221 */ /* 0x001fe20000010000 */
        /* <DEDUP_REMOVED lines=8> */
.L_x_1549:
[----:B------:R1:W4:Y:S01]  /*5f60*/  LDS R7, [R27] ;  /* 0x000000001b077984 */ /* 0x0003220000000800 */
[----:B------:R-:W-:Y:S01]  /*5f70*/  IADD3 R41, P1, R30, 0xc00, RZ ;  /* 0x00000c001e297810 */ /* 0x000fe20007f3e0ff */
[----:B------:R-:W-:Y:S01]  /*5f80*/  VIADD R0, R0, 0x10 ;  /* 0x0000001000007836 */ /* 0x000fe20000000000 */
[----:B------:R-:W-:Y:S02]  /*5f90*/  IADD3 R36, P4, R36, 0xc00, RZ ;  /* 0x00000c0024247810 */ /* 0x000fe40007f9e0ff */
[----:B0-----:R-:W-:Y:S02]  /*5fa0*/  IADD3.X R31, RZ, R31, RZ, P1, !PT ;  /* 0x0000001fff1f7210 */ /* 0x001fe40000ffe4ff */
[----:B------:R-:W-:Y:S01]  /*5fb0*/  ISETP.GE.AND P1, PT, R0, R25, PT ;  /* 0x000000190000720c */ /* 0x000fe20003f26270 */
[----:B------:R-:W-:Y:S02]  /*5fc0*/  IMAD.X R37, RZ, RZ, R37, P4 ;  /* 0x000000ffff257224 */ /* 0x000fe400020e0625 */
[----:B-1----:R-:W-:-:S02]  /*5fd0*/  VIADD R27, R27, 0x40 ;  /* 0x000000401b1b7836 */ /* 0x002fc40000000000 */
[C---:B----4-:R-:W-:Y:S01]  /*5fe0*/  FFMA.FTZ R4, R7.reuse, R32, R44 ;  /* 0x0000002007047223 */ /* 0x050fe2000001002c */
[C---:B------:R-:W-:Y:S01]  /*5ff0*/  FFMA.FTZ R5, R7.reuse, R33, R42 ;  /* 0x0000002107057223 */ /* 0x040fe2000001002a */
[C---:B------:R-:W-:Y:S01]  /*6000*/  FFMA.FTZ R6, R7.reuse, R34, R43 ;  /* 0x0000002207067223 */ /* 0x040fe2000001002b */
[----:B------:R-:W-:-:S05]  /*6010*/  FFMA.FTZ R7, R7, R35, R46 ;  /* 0x0000002307077223 */ /* 0x000fca000001002e */
[----:B------:R-:W-:Y:S05]  /*6020*/  @!P1 BRA `(.L_x_1550) ;  /* 0xfffffffc00489947 */ /* 0x000fea000383ffff */
.L_x_1544:
[----:B------:R-:W-:Y:S05]  /*6030*/  BSYNC B1 ;  /* 0x0000000000017941 */ /* 0x000fea0003800000 */
.L_x_1543:
        /* <DEDUP_REMOVED lines=24> */
[----:B------:R1:W4:Y:S02]  /*61c0*/  F2I.FTZ.U32.TRUNC.NTZ R33, R32 ;  /* 0x0000002000217305 */ /* 0x000324000021f000 */
[----:B-1----:R-:W-:Y:S01]  /*61d0*/  HFMA2.MMA R32, -RZ, RZ, 0, 0 ;  /* 0x00000000ff207435 */ /* 0x002fe200000001ff */
[----:B----4-:R-:W-:-:S04]  /*61e0*/  IMAD.MOV R0, RZ, RZ, -R33 ;  /* 0x000000ffff007224 */ /* 0x010fc800078e0a21 */
[----:B------:R-:W-:-:S05]  /*61f0*/  IMAD R27, R0, R37, RZ ;  /* 0x00000025001b7224 */ /* 0x000fca00078e02ff */
        /* <DEDUP_REMOVED lines=10> */
[----:B------:R-:W-:-:S05]  /*62a0*/  @!P4 LOP3.LUT R0, RZ, R35, RZ, 0x33, !PT ;  /* 0x00000023ff00c212 */ /* 0x000fca00078e33ff */
[----:B------:R-:W-:-:S05]  /*62b0*/  IMAD R0, R0, 0x30, RZ ;  /* 0x0000003000007824 */ /* 0x000fca00078e02ff */
[----:B------:R-:W-:-:S04]  /*62c0*/  IADD3 R27, P1, R116, R0, RZ ;  /* 0x00000000741b7210 */ /* 0x000fc80007f3e0ff */
[----:B------:R-:W-:Y:S02]  /*62d0*/  LEA.HI.X.SX32 R0, R0, R23, 0x1, P1 ;  /* 0x0000001700007211 */ /* 0x000fe400008f0eff */
[----:B------:R-:W-:Y:S01]  /*62e0*/  LEA R32, P1, R27, UR4, 0x2 ;  /* 0x000000041b207c11 */ /* 0x000fe2000f8210ff */
[----:B------:R-:W-:-:S03]  /*62f0*/  ULDC UR4, c[0x0][0x29c] ;  /* 0x0000a70000047ab9 */ /* 0x000fc60000000800 */
[----:B------:R-:W-:Y:S02]  /*6300*/  LEA.HI.X R33, R27, UR5, R0, 0x2, P1 ;  /* 0x000000051b217c11 */ /* 0x000fe400088f1400 */
[----:B------:R1:W4:Y:S04]  /*6310*/  LDS R27, [R40] ;  /* 0x00000000281b7984 */ /* 0x0003280000000800 */
        /* <DEDUP_REMOVED lines=16> */
.L_x_1555:
[C---:B----45:R-:W-:Y:S01]  /*6420*/  FFMA.FTZ R4, R27.reuse, R32, R4 ;  /* 0x000000201b047223 */ /* 0x070fe20000010004 */
[C---:B------:R-:W-:Y:S01]  /*6430*/  FFMA.FTZ R5, R27.reuse, R33, R5 ;  /* 0x000000211b057223 */ /* 0x040fe20000010005 */
[C---:B------:R-:W-:Y:S01]  /*6440*/  FFMA.FTZ R6, R27.reuse, R34, R6 ;  /* 0x000000221b067223 */ /* 0x040fe20000010006 */
[----:B------:R-:W-:-:S07]  /*6450*/  FFMA.FTZ R7, R27, R35, R7 ;  /* 0x000000231b077223 */ /* 0x000fce0000010007 */
.L_x_1554:
[----:B------:R-:W-:Y:S05]  /*6460*/  BSYNC B2 ;  /* 0x0000000000027941 */ /* 0x000fea0003800000 */
.L_x_1553:
[----:B------:R-:W-:-:S07]  /*6470*/  IADD3 R26, R26, 0x8, RZ ;  /* 0x000000081a1a7810 */ /* 0x000fce0007ffe0ff */
.L_x_1552:
[----:B------:R-:W-:Y:S05]  /*6480*/  BSYNC B1 ;  /* 0x0000000000017941 */ /* 0x000fea0003800000 */
.L_x_1551:
[----:B------:R-:W-:-:S13]  /*6490*/  LOP3.LUT P1, RZ, R25, 0xfffffff8, RZ, 0xc0, !PT ;  /* 0xfffffff819ff7812 */ /* 0x000fda000782c0ff */
[----:B------:R-:W-:Y:S05]  /*64a0*/  @!P1 BRA `(.L_x_1542) ;  /* 0x0000000400f89947 */ /* 0x000fea0003800000 */
[----:B------:R-:W-:Y:S02]  /*64b0*/  IMAD.SHL.U32 R27, R10, 0x4, RZ ;  /* 0x000000040a1b7824 */ /* 0x000fe400078e00ff */
[----:B------:R-:W-:Y:S02]  /*64c0*/  IMAD.MOV.U32 R25, RZ, RZ, 0x30 ;  /* 0x00000030ff197424 */ /* 0x000fe400078e00ff */
[C---:B------:R-:W-:Y:S02]  /*64d0*/  IMAD R0, R26.reuse, 0x4, -R27 ;  /* 0x000000041a007824 */ /* 0x040fe400078e0a1b */
[----:B------:R-:W-:Y:S02]  /*64e0*/  IMAD.MOV.U32 R27, RZ, RZ, RZ ;  /* 0x000000ffff1b7224 */ /* 0x000fe400078e00ff */
[----:B------:R-:W-:Y:S02]  /*64f0*/  IMAD R25, R26, R25, 0x180 ;  /* 0x000001801a197424 */ /* 0x000fe400078e0219 */
[----:B------:R-:W-:-:S07]  /*6500*/  IMAD.IADD R44, R117, 0x1, R0 ;  /* 0x00000001752c7824 */ /* 0x000fce00078e0200 */
.L_x_1562:
[----:B------:R-:W4:Y:S01]  /*6510*/  LDC R47, c[0x0][0x284] ;  /* 0x0000a100ff2f7b82 */ /* 0x000f220000000800 */
[----:B------:R-:W-:Y:S01]  /*6520*/  IADD3 R0, R25, -0x180, RZ ;  /* 0xfffffe8019007810 */ /* 0x000fe20007ffe0ff */
[----:B------:R-:W-:Y:S01]  /*6530*/  BSSY B1, `(.L_x_1556) ;  /* 0x000003a000017945 */ /* 0x000fe20003800000 */
[----:B------:R-:W-:Y:S02]  /*6540*/  IMAD.IADD R46, R44, 0x1, R27 ;  /* 0x000000012c2e7824 */ /* 0x000fe400078e021b */
[----:B01----:R-:W-:-:S03]  /*6550*/  IADD3 R29, P1, R8, R0, RZ ;  /* 0x00000000081d7210 */ /* 0x003fc60007f3e0ff */
[----:B------:R-:W1:Y:S01]  /*6560*/  LDC.64 R48, c[0x0][0x250] ;  /* 0x00009400ff307b82 */ /* 0x000e620000000a00 */
[----:B------:R-:W-:Y:S02]  /*6570*/  LEA.HI.X.SX32 R0, R0, R11, 0x1, P1 ;  /* 0x0000000b00007211 */ /* 0x000fe400008f0eff */
[----:B----4-:R-:W-:Y:S02]  /*6580*/  ISETP.GE.AND P1, PT, R26, R47, PT ;  /* 0x0000002f1a00720c */ /* 0x010fe40003f26270 */
[----:B-1----:R-:W-:-:S04]  /*6590*/  LEA R28, P4, R29, R48, 0x2 ;  /* 0x000000301d1c7211 */ /* 0x002fc800078810ff */
[----:B------:R-:W-:-:S07]  /*65a0*/  LEA.HI.X R29, R29, R49, R0, 0x2, P4 ;  /* 0x000000311d1d7211 */ /* 0x000fce00020f1400 */
[----:B------:R-:W-:Y:S05]  /*65b0*/  @!P1 BRA `(.L_x_1557) ;  /* 0x0000000000c49947 */ /* 0x000fea0003800000 */
[----:B------:R-:W-:Y:S01]  /*65c0*/  IABS R35, R47 ;  /* 0x0000002f00237213 */ /* 0x000fe20000000000 */
[----:B------:R-:W-:Y:S01]  /*65d0*/  IMAD.MOV.U32 R32, RZ, RZ, RZ ;  /* 0x000000ffff207224 */ /* 0x000fe200078e00ff */
[----:B------:R-:W-:Y:S01]  /*65e0*/  ISETP.GE.AND P2, PT, R26, RZ, PT ;  /* 0x000000ff1a00720c */ /* 0x000fe20003f46270 */
[----:B------:R1:W4:Y:S01]  /*65f0*/  LDS R45, [R46] ;  /* 0x000000002e2d7984 */ /* 0x0003220000000800 */
[----:B------:R-:W0:Y:S01]  /*6600*/  I2F.RP R34, R35 ;  /* 0x0000002300227306 */ /* 0x000e220000209400 */
[----:B------:R-:W-:Y:S01]  /*6610*/  ISETP.NE.AND P4, PT, R47, RZ, PT ;  /* 0x000000ff2f00720c */ /* 0x000fe20003f85270 */
[----:B------:R-:W-:-:S06]  /*6620*/  ULDC UR4, c[0x0][0x29c] ;  /* 0x0000a70000047ab9 */ /* 0x000fcc0000000800 */
[----:B0-----:R-:W0:Y:S02]  /*6630*/  MUFU.RCP R34, R34 ;  /* 0x0000002200227308 */ /* 0x001e240000001000 */
[----:B0-----:R-:W-:-:S06]  /*6640*/  VIADD R36, R34, 0xffffffe ;  /* 0x0ffffffe22247836 */ /* 0x001fcc0000000000 */
[----:B------:R-:W0:Y:S02]  /*6650*/  F2I.FTZ.U32.TRUNC.NTZ R33, R36 ;  /* 0x0000002400217305 */ /* 0x000e24000021f000 */
[----:B0-----:R-:W-:-:S04]  /*6660*/  IMAD.MOV R0, RZ, RZ, -R33 ;  /* 0x000000ffff007224 */ /* 0x001fc800078e0a21 */
        /* <DEDUP_REMOVED lines=21> */
[----:B-1--4-:R-:W-:Y:S05]  /*67c0*/  @P2 BRA `(.L_x_1558) ;  /* 0x0000000000302947 */ /* 0x012fea0003800000 */
[----:B------:R-:W-:Y:S01]  /*67d0*/  ISETP.NE.AND P5, PT, R127, RZ, PT ;  /* 0x000000ff7f00720c */ /* 0x000fe20003fa5270 */
[----:B------:R-:W0:-:S12]  /*67e0*/  LDS.128 R36, [R21] ;  /* 0x0000000015247984 */ /* 0x000e180000000c00 */
[----:B------:R-:W4:Y:S01]  /*67f0*/  @P5 LDG.E.128 R40, desc[UR36][R30.64] ;  /* 0x000000241e285981 */ /* 0x000f22000c1e1d00 */
        /* <DEDUP_REMOVED lines=9> */
.L_x_1558:
[C---:B-----5:R-:W-:Y:S01]  /*6890*/  FFMA.FTZ R4, R45.reuse, R32, R4 ;  /* 0x000000202d047223 */ /* 0x060fe20000010004 */
[C---:B------:R-:W-:Y:S01]  /*68a0*/  FFMA.FTZ R5, R45.reuse, R33, R5 ;  /* 0x000000212d057223 */ /* 0x040fe20000010005 */
[C---:B------:R-:W-:Y:S01]  /*68b0*/  FFMA.FTZ R6, R45.reuse, R34, R6 ;  /* 0x000000222d067223 */ /* 0x040fe20000010006 */
[----:B------:R-:W-:-:S07]  /*68c0*/  FFMA.FTZ R7, R45, R35, R7 ;  /* 0x000000232d077223 */ /* 0x000fce0000010007 */
.L_x_1557:
[----:B------:R-:W-:Y:S05]  /*68d0*/  BSYNC B1 ;  /* 0x0000000000017941 */ /* 0x000fea0003800000 */
.L_x_1556:
[----:B0-----:R-:W-:Y:S01]  /*68e0*/  VIADD R34, R26, 0x8 ;  /* 0x000000081a227836 */ /* 0x001fe20000000000 */
[----:B------:R-:W-:Y:S04]  /*68f0*/  BSSY B1, `(.L_x_1559) ;  /* 0x0000034000017945 */ /* 0x000fe80003800000 */
[----:B------:R-:W-:-:S13]  /*6900*/  ISETP.GE.AND P1, PT, R34, R47, PT ;  /* 0x0000002f2200720c */ /* 0x000fda0003f26270 */
[----:B------:R-:W-:Y:S05]  /*6910*/  @!P1 BRA `(.L_x_1560) ;  /* 0x0000000000c49947 */ /* 0x000fea0003800000 */
[----:B------:R-:W-:Y:S01]  /*6920*/  IABS R35, R47 ;  /* 0x0000002f00237213 */ /* 0x000fe20000000000 */
[----:B------:R-:W-:Y:S01]  /*6930*/  IMAD.MOV.U32 R32, RZ, RZ, RZ ;  /* 0x000000ffff207224 */ /* 0x000fe200078e00ff */
[----:B------:R-:W-:Y:S01]  /*6940*/  ISETP.GE.AND P2, PT, R34, RZ, PT ;  /* 0x000000ff2200720c */ /* 0x000fe20003f46270 */
[----:B------:R0:W1:Y:S01]  /*6950*/  LDS R41, [R46+0x20] ;  /* 0x000020002e297984 */ /* 0x0000620000000800 */
[----:B------:R-:W4:Y:S01]  /*6960*/  I2F.RP R36, R35 ;  /* 0x0000002300247306 */ /* 0x000f220000209400 */
[----:B------:R-:W-:Y:S01]  /*6970*/  ISETP.NE.AND P4, PT, R47, RZ, PT ;  /* 0x000000ff2f00720c */ /* 0x000fe20003f85270 */
[----:B------:R-:W-:-:S06]  /*6980*/  ULDC UR4, c[0x0][0x29c] ;  /* 0x0000a70000047ab9 */ /* 0x000fcc0000000800 */
[----:B----4-:R-:W4:Y:S02]  /*6990*/  MUFU.RCP R36, R36 ;  /* 0x0000002400247308 */ /* 0x010f240000001000 */
[----:B----4-:R-:W-:-:S06]  /*69a0*/  VIADD R37, R36, 0xffffffe ;  /* 0x0ffffffe24257836 */ /* 0x010fcc0000000000 */
[----:B------:R-:W4:Y:S02]  /*69b0*/  F2I.FTZ.U32.TRUNC.NTZ R33, R37 ;  /* 0x0000002500217305 */ /* 0x000f24000021f000 */
[----:B----4-:R-:W-:-:S05]  /*69c0*/  IADD3 R0, RZ, -R33, RZ ;  /* 0x80000021ff007210 */ /* 0x010fca0007ffe0ff */
[----:B------:R-:W-:Y:S01]  /*69d0*/  IMAD R39, R0, R35, RZ ;  /* 0x0000002300277224 */ /* 0x000fe200078e02ff */
[----:B------:R-:W-:-:S03]  /*69e0*/  IABS R0, R34 ;  /* 0x0000002200007213 */ /* 0x000fc60000000000 */
        /* <DEDUP_REMOVED lines=19> */
[----:B01----:R-:W-:Y:S05]  /*6b20*/  @P2 BRA `(.L_x_1561) ;  /* 0x0000000000302947 */ /* 0x003fea0003800000 */
        /* <DEDUP_REMOVED lines=12> */
.L_x_1561:
[C---:B-----5:R-:W-:Y:S01]  /*6bf0*/  FFMA.FTZ R4, R41.reuse, R32, R4 ;  /* 0x0000002029047223 */ /* 0x060fe20000010004 */
[C---:B------:R-:W-:Y:S01]  /*6c00*/  FFMA.FTZ R5, R41.reuse, R33, R5 ;  /* 0x0000002129057223 */ /* 0x040fe20000010005 */
[C---:B------:R-:W-:Y:S01]  /*6c10*/  FFMA.FTZ R6, R41.reuse, R34, R6 ;  /* 0x0000002229067223 */ /* 0x040fe20000010006 */
[----:B------:R-:W-:-:S07]  /*6c20*/  FFMA.FTZ R7, R41, R35, R7 ;  /* 0x0000002329077223 */ /* 0x000fce0000010007 */
.L_x_1560:
[----:B------:R-:W-:Y:S05]  /*6c30*/  BSYNC B1 ;  /* 0x0000000000017941 */ /* 0x000fea0003800000 */
.L_x_1559:
[----:B------:R-:W-:Y:S02]  /*6c40*/  VIADD R26, R26, 0x10 ;  /* 0x000000101a1a7836 */ /* 0x000fe40000000000 */
[----:B------:R-:W-:Y:S02]  /*6c50*/  VIADD R27, R27, 0x40 ;  /* 0x000000401b1b7836 */ /* 0x000fe40000000000 */
[----:B------:R-:W-:Y:S01]  /*6c60*/  VIADD R25, R25, 0x300 ;  /* 0x0000030019197836 */ /* 0x000fe20000000000 */
[----:B------:R-:W-:-:S13]  /*6c70*/  ISETP.GE.AND P1, PT, R26, R17, PT ;  /* 0x000000111a00720c */ /* 0x000fda0003f26270 */
[----:B------:R-:W-:Y:S05]  /*6c80*/  @!P1 BRA `(.L_x_1562) ;  /* 0xfffffff800209947 */ /* 0x000fea000383ffff */
.L_x_1542:
[----:B------:R-:W-:Y:S05]  /*6c90*/  BSYNC B0 ;  /* 0x0000000000007941 */ /* 0x000fea0003800000 */
.L_x_1541:
[----:B------:R-:W-:Y:S01]  /*6ca0*/  ISETP.GT.OR P0, PT, R20, 0xb, P0 ;  /* 0x0000000b1400780c */ /* 0x000fe20000704670 */
[----:B------:R-:W-:-:S12]  /*6cb0*/  BSSY B0, `(.L_x_1563) ;  /* 0x000002e000007945 */ /* 0x000fd80003800000 */
[----:B------:R-:W-:Y:S05]  /*6cc0*/  @P0 BRA `(.L_x_1564) ;  /* 0x0000000000b00947 */ /* 0x000fea0003800000 */
[----:B------:R-:W4:Y:S01]  /*6cd0*/  LDC.64 R26, c[0x0][0x250] ;  /* 0x00009400ff1a7b82 */ /* 0x000f220000000a00 */
[----:B------:R-:W-:-:S04]  /*6ce0*/  IMAD.MOV.U32 R0, RZ, RZ, 0x30 ;  /* 0x00000030ff007424 */ /* 0x000fc800078e00ff */
[----:B------:R-:W-:-:S05]  /*6cf0*/  IMAD R19, R19, R0, -0x30 ;  /* 0xffffffd013137424 */ /* 0x000fca00078e0200 */
[----:B------:R-:W-:-:S04]  /*6d00*/  IADD3 R0, P0, R8, R19, RZ ;  /* 0x0000001308007210 */ /* 0x000fc80007f1e0ff */
[----:B------:R-:W-:Y:S02]  /*6d10*/  LEA.HI.X.SX32 R19, R19, R11, 0x1, P0 ;  /* 0x0000000b13137211 */ /* 0x000fe400000f0eff */
[----:B----4-:R-:W-:-:S04]  /*6d20*/  LEA R20, P0, R0, R26, 0x2 ;  /* 0x0000001a00147211 */ /* 0x010fc800078010ff */
[----:B0-----:R-:W-:-:S05]  /*6d30*/  LEA.HI.X R21, R0, R27, R19, 0x2, P0 ;  /* 0x0000001b00157211 */ /* 0x001fca00000f1413 */
[----:B-1----:R0:W5:Y:S01]  /*6d40*/  LDG.E.128 R28, desc[UR36][R20.64] ;  /* 0x00000024141c7981 */ /* 0x002162000c1e1d00 */
[----:B------:R-:W-:Y:S04]  /*6d50*/  BSSY B1, `(.L_x_1565) ;  /* 0x0000017000017945 */ /* 0x000fe80003800000 */
[----:B------:R-:W-:Y:S05]  /*6d60*/  @P2 BRA `(.L_x_1566) ;  /* 0x0000000000542947 */ /* 0x000fea0003800000 */
[----:B------:R-:W-:-:S13]  /*6d70*/  ISETP.NE.AND P1, PT, R127, RZ, PT ;  /* 0x000000ff7f00720c */ /* 0x000fda0003f25270 */
[----:B------:R-:W1:Y:S08]  /*6d80*/  @P1 LDC R0, c[0x0][0x288] ;  /* 0x0000a200ff001b82 */ /* 0x000e700000000800 */
[----:B0-----:R-:W0:Y:S01]  /*6d90*/  @P1 LDC.64 R20, c[0x0][0x2e8] ;  /* 0x0000ba00ff141b82 */ /* 0x001e220000000a00 */
[----:B-1----:R-:W-:-:S04]  /*6da0*/  @P1 IMAD R0, R22, R0, R9 ;  /* 0x0000000016001224 */ /* 0x002fc800078e0209 */
[----:B------:R-:W-:-:S04]  /*6db0*/  @P1 IMAD R9, R0, 0x30, R3 ;  /* 0x0000003000091824 */ /* 0x000fc800078e0203 */
[----:B0-----:R-:W-:-:S06]  /*6dc0*/  @P1 IMAD.WIDE R20, R9, 0x4, R20 ;  /* 0x0000000409141825 */ /* 0x001fcc00078e0214 */
[----:B------:R-:W4:Y:S01]  /*6dd0*/  @P1 LDG.E.128 R20, desc[UR36][R20.64] ;  /* 0x0000002414141981 */ /* 0x000f22000c1e1d00 */
        /* <DEDUP_REMOVED lines=9> */
[----:B----4-:R-:W-:Y:S01]  /*6e70*/  @P1 FMUL.FTZ R28, R28, R20 ;  /* 0x000000141c1c1220 */ /* 0x010fe20000410000 */
[----:B------:R-:W-:Y:S01]  /*6e80*/  @P1 FMUL.FTZ R29, R29, R21 ;  /* 0x000000151d1d1220 */ /* 0x000fe20000410000 */
[----:B------:R-:W-:Y:S01]  /*6e90*/  @P1 FMUL.FTZ R30, R30, R22 ;  /* 0x000000161e1e1220 */ /* 0x000fe20000410000 */
[----:B------:R-:W-:-:S05]  /*6ea0*/  @P1 FMUL.FTZ R31, R31, R23 ;  /* 0x000000171f1f1220 */ /* 0x000fca0000410000 */
[----:B------:R1:W-:Y:S02]  /*6eb0*/  STG.E.128 desc[UR36][R8.64], R28 ;  /* 0x0000001c08007986 */ /* 0x0003e4000c101d24 */
.L_x_1566:
[----:B------:R-:W-:Y:S05]  /*6ec0*/  BSYNC B1 ;  /* 0x0000000000017941 */ /* 0x000fea0003800000 */
.L_x_1565:
[----:B------:R-:W4:Y:S01]  /*6ed0*/  S2UR UR5, SR_CgaCtaId ;  /* 0x00000000000579c3 */ /* 0x000f220000008800 */
[----:B------:R-:W-:Y:S01]  /*6ee0*/  UMOV UR4, 0x400 ;  /* 0x0000040000047882 */ /* 0x000fe20000000000 */
[----:B------:R-:W-:Y:S01]  /*6ef0*/  IMAD.IADD R10, R17, 0x1, -R10 ;  /* 0x00000001110a7824 */ /* 0x000fe200078e0a0a */
[----:B------:R-:W-:-:S04]  /*6f00*/  UIADD3 UR4, UR4, 0x220, URZ ;  /* 0x0000022004047890 */ /* 0x000fc8000fffe03f */
[----:B----4-:R-:W-:-:S06]  /*6f10*/  ULEA UR4, UR5, UR4, 0x18 ;  /* 0x0000000405047291 */ /* 0x010fcc000f8ec03f */
[----:B------:R-:W-:-:S05]  /*6f20*/  MOV R117, UR4 ;  /* 0x0000000400757c02 */ /* 0x000fca0008000f00 */
[----:B-1----:R-:W-:-:S06]  /*6f30*/  IMAD R9, R10, 0x4, R117 ;  /* 0x000000040a097824 */ /* 0x002fcc00078e0275 */
[----:B------:R-:W1:Y:S02]  /*6f40*/  LDS R9, [R9] ;  /* 0x0000000009097984 */ /* 0x000e640000000800 */
[C---:B-1---5:R-:W-:Y:S01]  /*6f50*/  FFMA.FTZ R4, R9.reuse, R28, R4 ;  /* 0x0000001c09047223 */ /* 0x062fe20000010004 */
[C---:B------:R-:W-:Y:S01]  /*6f60*/  FFMA.FTZ R5, R9.reuse, R29, R5 ;  /* 0x0000001d09057223 */ /* 0x040fe20000010005 */
[C---:B------:R-:W-:Y:S01]  /*6f70*/  FFMA.FTZ R6, R9.reuse, R30, R6 ;  /* 0x0000001e09067223 */ /* 0x040fe20000010006 */
[----:B------:R-:W-:-:S07]  /*6f80*/  FFMA.FTZ R7, R9, R31, R7 ;  /* 0x0000001f09077223 */ /* 0x000fce0000010007 */
.L_x_1564:
[----:B------:R-:W-:Y:S05]  /*6f90*/  BSYNC B0 ;  /* 0x0000000000007941 */ /* 0x000fea0003800000 */
.L_x_1563:
        /* <DEDUP_REMOVED lines=14> */
[----:B------:R-:W-:Y:S02]  /*7080*/  ISETP.NE.AND P1, PT, R0, 0x20, PT ;  /* 0x000000200000780c */ /* 0x000fe40003f25270 */
[----:B------:R-:W-:-:S03]  /*7090*/  LOP3.LUT R0, R18, 0xfffffff0, RZ, 0xc0, !PT ;  /* 0xfffffff012007812 */ /* 0x000fc600078ec0ff */
[----:B------:R-:W4:Y:S02]  /*70a0*/  @!P2 LDS.128 R8, [R2] ;  /* 0x000000000208a984 */ /* 0x000f240000000c00 */
[----:B----4-:R-:W-:Y:S01]  /*70b0*/  @!P2 FADD.FTZ R4, R4, R8 ;  /* 0x000000080404a221 */ /* 0x010fe20000010000 */
        /* <DEDUP_REMOVED lines=8> */
[----:B------:R-:W4:Y:S02]  /*7140*/  @!P3 LDS.128 R8, [R2] ;  /* 0x000000000208b984 */ /* 0x000f240000000c00 */
[----:B----4-:R-:W-:Y:S01]  /*7150*/  @!P3 FADD.FTZ R4, R4, R8 ;  /* 0x000000080404b221 */ /* 0x010fe20000010000 */
[----:B------:R-:W-:Y:S01]  /*7160*/  @!P3 FADD.FTZ R5, R5, R9 ;  /* 0x000000090505b221 */ /* 0x000fe20000010000 */
[----:B------:R-:W-:Y:S01]  /*7170*/  @!P3 FADD.FTZ R6, R6, R10 ;  /* 0x0000000a0606b221 */ /* 0x000fe20000010000 */
[----:B------:R-:W-:Y:S01]  /*7180*/  @!P3 FADD.FTZ R7, R7, R11 ;  /* 0x0000000b0707b221 */ /* 0x000fe20000010000 */
[----:B------:R-:W-:Y:S06]  /*7190*/  BAR.SYNC.DEFER_BLOCKING 0x0 ;  /* 0x0000000000007b1d */ /* 0x000fec0000010000 */
[----:B------:R-:W-:Y:S02]  /*71a0*/  @!P1 STS.128 [R2+-0xc0], R4 ;  /* 0xffff400402009388 */ /* 0x000fe40000000c00 */
[----:B------:R-:W-:Y:S06]  /*71b0*/  BAR.SYNC.DEFER_BLOCKING 0x0 ;  /* 0x0000000000007b1d */ /* 0x000fec0000010000 */
[----:B------:R-:W4:Y:S02]  /*71c0*/  @!P2 LDS.128 R8, [R2] ;  /* 0x000000000208a984 */ /* 0x000f240000000c00 */
[----:B----4-:R-:W-:Y:S01]  /*71d0*/  @!P2 FADD.FTZ R4, R4, R8 ;  /* 0x000000080404a221 */ /* 0x010fe20000010000 */
[----:B------:R-:W-:Y:S01]  /*71e0*/  @!P2 FADD.FTZ R5, R5, R9 ;  /* 0x000000090505a221 */ /* 0x000fe20000010000 */
[----:B------:R-:W-:Y:S01]  /*71f0*/  @!P2 FADD.FTZ R6, R6, R10 ;  /* 0x0000000a0606a221 */ /* 0x000fe20000010000 */
[----:B------:R-:W-:Y:S01]  /*7200*/  @!P2 FADD.FTZ R7, R7, R11 ;  /* 0x0000000b0707a221 */ /* 0x000fe20000010000 */
[----:B------:R-:W-:Y:S06]  /*7210*/  BAR.SYNC.DEFER_BLOCKING 0x0 ;  /* 0x0000000000007b1d */ /* 0x000fec0000010000 */
.L_x_1567:
[----:B------:R-:W-:Y:S05]  /*7220*/  @P0 EXIT ;  /* 0x000000000000094d */ /* 0x000fea0003800000 */
[----:B------:R-:W4:Y:S02]  /*7230*/  LDC R0, c[0x0][0x308] ;  /* 0x0000c200ff007b82 */ /* 0x000f240000000800 */
[----:B----4-:R-:W-:-:S13]  /*7240*/  ISETP.NE.AND P0, PT, R0, 0x2, PT ;  /* 0x000000020000780c */ /* 0x010fda0003f05270 */
[----:B------:R-:W4:Y:S01]  /*7250*/  @P0 LDC.64 R8, c[0x0][0x210] ;  /* 0x00008400ff080b82 */ /* 0x000f220000000a00 */
[----:B------:R-:W-:-:S04]  /*7260*/  @P0 IMAD R11, R24, 0x30, R3 ;  /* 0x00000030180b0824 */ /* 0x000fc800078e0203 */
[----:B----4-:R-:W-:-:S05]  /*7270*/  @P0 IMAD.WIDE R8, R11, 0x4, R8 ;  /* 0x000000040b080825 */ /* 0x010fca00078e0208 */
[----:B------:R4:W-:Y:S01]  /*7280*/  @P0 STG.E.128 desc[UR36][R8.64], R4 ;  /* 0x0000000408000986 */ /* 0x0009e2000c101d24 */
[----:B------:R-:W-:Y:S05]  /*7290*/  @P0 EXIT ;  /* 0x000000000000094d */ /* 0x000fea0003800000 */
[----:B----4-:R-:W4:Y:S01]  /*72a0*/  LDC.64 R8, c[0x0][0x300] ;  /* 0x0000c000ff087b82 */ /* 0x010f220000000a00 */
[----:B------:R-:W-:Y:S01]  /*72b0*/  IMAD R3, R24, 0x30, R3 ;  /* 0x0000003018037824 */ /* 0x000fe200078e0203 */
[----:B------:R-:W-:Y:S01]  /*72c0*/  ULDC.64 UR4, c[0x0][0x210] ;  /* 0x0000840000047ab9 */ /* 0x000fe20000000a00 */
[----:B----4-:R-:W4:Y:S02]  /*72d0*/  LDG.E R8, desc[UR36][R8.64] ;  /* 0x0000002408087981 */ /* 0x010f24000c1e1900 */
[C---:B----4-:R-:W-:Y:S01]  /*72e0*/  FMUL.FTZ R4, R8.reuse, R4 ;  /* 0x0000000408047220 */ /* 0x050fe20000410000 */
[C---:B------:R-:W-:Y:S01]  /*72f0*/  FMUL.FTZ R5, R8.reuse, R5 ;  /* 0x0000000508057220 */ /* 0x040fe20000410000 */
[C---:B------:R-:W-:Y:S01]  /*7300*/  FMUL.FTZ R6, R8.reuse, R6 ;  /* 0x0000000608067220 */ /* 0x040fe20000410000 */
[----:B------:R-:W-:-:S03]  /*7310*/  FMUL.FTZ R7, R8, R7 ;  /* 0x0000000708077220 */ /* 0x000fc60000410000 */
[----:B------:R-:W4:Y:S08]  /*7320*/  F2I.S8.NTZ R4, R4 ;  /* 0x0000000400047305 */ /* 0x000f300000202100 */
[----:B------:R-:W5:Y:S01]  /*7330*/  F2I.S8.NTZ R5, R5 ;  /* 0x0000000500057305 */ /* 0x000f620000202100 */
[----:B----4-:R-:W-:-:S07]  /*7340*/  PRMT R0, R4, 0x8880, RZ ;  /* 0x0000888004007816 */ /* 0x010fce00000000ff */
[----:B------:R-:W4:Y:S01]  /*7350*/  F2I.S8.NTZ R6, R6 ;  /* 0x0000000600067305 */ /* 0x000f220000202100 */
[----:B------:R-:W-:Y:S02]  /*7360*/  PRMT R0, R0, 0x7710, RZ ;  /* 0x0000771000007816 */ /* 0x000fe400000000ff */
[----:B-----5:R-:W-:-:S05]  /*7370*/  PRMT R2, R5, 0x8880, RZ ;  /* 0x0000888005027816 */ /* 0x020fca00000000ff */
[----:B------:R-:W5:Y:S01]  /*7380*/  F2I.S8.NTZ R7, R7 ;  /* 0x0000000700077305 */ /* 0x000f620000202100 */
[----:B------:R-:W-:Y:S02]  /*7390*/  LOP3.LUT R9, R0, 0xff, RZ, 0xc0, !PT ;  /* 0x000000ff00097812 */ /* 0x000fe400078ec0ff */
[----:B------:R-:W-:Y:S02]  /*73a0*/  PRMT R2, R2, 0x7710, RZ ;  /* 0x0000771002027816 */ /* 0x000fe400000000ff */
[----:B----4-:R-:W-:Y:S02]  /*73b0*/  PRMT R0, R6, 0x8880, RZ ;  /* 0x0000888006007816 */ /* 0x010fe400000000ff */
        /* <DEDUP_REMOVED lines=10> */
.L_x_1435:
[----:B------:R-:W-:Y:S01]  /*7460*/  IMAD.MOV.U32 R12, RZ, RZ, 0x10 ;  /* 0x00000010ff0c7424 */ /* 0x000fe200078e00ff */
[----:B------:R-:W-:Y:S01]  /*7470*/  MOV R15, 0xffffffff ;  /* 0xffffffff000f7802 */ /* 0x000fe20000000f00 */
[----:B---3--:R-:W-:-:S07]  /*7480*/  IMAD.MOV.U32 R11, RZ, RZ, 0x1f ;  /* 0x0000001fff0b7424 */ /* 0x008fce00078e00ff */
[----:B-1----:R-:W-:Y:S05]  /*7490*/  WARPSYNC.COLLECTIVE R15, `(.L_x_1568) ;  /* 0x000000000f087348 */ /* 0x002fea0003c00000 */
[----:B------:R0:W2:Y:S02]  /*74a0*/  SHFL.BFLY P6, R14, R13, R12, R11 ;  /* 0x0c00000c0d0e7389 */ /* 0x0000a400000c000b */
[----:B012---:R-:W-:Y:S01]  /*74b0*/  ENDCOLLECTIVE ;  /* 0x000000000000791b */ /* 0x007fe20003800000 */
.L_x_1568:
[----:B------:R-:W-:Y:S02]  /*74c0*/  IMAD.MOV.U32 R12, RZ, RZ, 0x8 ;  /* 0x00000008ff0c7424 */ /* 0x000fe400078e00ff */
[----:B------:R-:W-:-:S04]  /*74d0*/  FADD.FTZ R0, R13, R14 ;  /* 0x0000000e0d007221 */ /* 0x000fc80000010000 */
[----:B------:R-:W-:-:S07]  /*74e0*/  IMAD.MOV.U32 R13, RZ, RZ, R0 ;  /* 0x000000ffff0d7224 */ /* 0x000fce00078e0000 */
[----:B------:R-:W-:Y:S05]  /*74f0*/  WARPSYNC.COLLECTIVE R15, `(.L_x_1569) ;  /* 0x000000000f087348 */ /* 0x000fea0003c00000 */
[----:B------:R0:W1:Y:S02]  /*7500*/  SHFL.BFLY P6, R14, R13, R12, R11 ;  /* 0x0c00000c0d0e7389 */ /* 0x00006400000c000b */
[----:B01----:R-:W-:Y:S01]  /*7510*/  ENDCOLLECTIVE ;  /* 0x000000000000791b */ /* 0x003fe20003800000 */
.L_x_1569:
[----:B------:R-:W-:Y:S02]  /*7520*/  IMAD.MOV.U32 R12, RZ, RZ, 0x4 ;  /* 0x00000004ff0c7424 */ /* 0x000fe400078e00ff */
[----:B------:R-:W-:-:S04]  /*7530*/  FADD.FTZ R2, R0, R14 ;  /* 0x0000000e00027221 */ /* 0x000fc80000010000 */
[----:B------:R-:W-:-:S07]  /*7540*/  IMAD.MOV.U32 R13, RZ, RZ, R2 ;  /* 0x000000ffff0d7224 */ /* 0x000fce00078e0002 */
[----:B------:R-:W-:Y:S05]  /*7550*/  WARPSYNC.COLLECTIVE R15, `(.L_x_1570) ;  /* 0x000000000f087348 */ /* 0x000fea0003c00000 */
[----:B------:R0:W1:Y:S02]  /*7560*/  SHFL.BFLY P6, R14, R13, R12, R11 ;  /* 0x0c00000c0d0e7389 */ /* 0x00006400000c000b */
[----:B01----:R-:W-:Y:S01]  /*7570*/  ENDCOLLECTIVE ;  /* 0x000000000000791b */ /* 0x003fe20003800000 */
.L_x_1570:
[----:B------:R-:W-:Y:S01]  /*7580*/  HFMA2.MMA R12, -RZ, RZ, 0, 1.1920928955078125e-07 ;  /* 0x00000002ff0c7435 */ /* 0x000fe200000001ff */
[----:B------:R-:W-:-:S04]  /*7590*/  FADD.FTZ R3, R2, R14 ;  /* 0x0000000e02037221 */ /* 0x000fc80000010000 */
[----:B------:R-:W-:-:S07]  /*75a0*/  IMAD.MOV.U32 R13, RZ, RZ, R3 ;  /* 0x000000ffff0d7224 */ /* 0x000fce00078e0003 */
[----:B------:R-:W-:Y:S05]  /*75b0*/  WARPSYNC.COLLECTIVE R15, `(.L_x_1571) ;  /* 0x000000000f087348 */ /* 0x000fea0003c00000 */
[----:B------:R0:W1:Y:S02]  /*75c0*/  SHFL.BFLY P6, R14, R13, R12, R11 ;  /* 0x0c00000c0d0e7389 */ /* 0x00006400000c000b */
[----:B01----:R-:W-:Y:S01]  /*75d0*/  ENDCOLLECTIVE ;  /* 0x000000000000791b */ /* 0x003fe20003800000 */
.L_x_1571:
[----:B------:R-:W-:Y:S02]  /*75e0*/  IMAD.MOV.U32 R12, RZ, RZ, 0x1 ;  /* 0x00000001ff0c7424 */ /* 0x000fe400078e00ff */
[----:B------:R-:W-:-:S04]  /*75f0*/  FADD.FTZ R4, R3, R14 ;  /* 0x0000000e03047221 */ /* 0x000fc80000010000 */
[----:B------:R-:W-:-:S07]  /*7600*/  IMAD.MOV.U32 R13, RZ, RZ, R4 ;  /* 0x000000ffff0d7224 */ /* 0x000fce00078e0004 */
[----:B------:R-:W-:Y:S05]  /*7610*/  WARPSYNC.COLLECTIVE R15, `(.L_x_1572) ;  /* 0x000000000f087348 */ /* 0x000fea0003c00000 */
[----:B------:R0:W1:Y:S02]  /*7620*/  SHFL.BFLY P6, R14, R13, R12, R11 ;  /* 0x0c00000c0d0e7389 */ /* 0x00006400000c000b */
[----:B01----:R-:W-:Y:S01]  /*7630*/  ENDCOLLECTIVE ;  /* 0x000000000000791b */ /* 0x003fe20003800000 */
.L_x_1572:
[----:B------:R-:W-:Y:S05]  /*7640*/  BRA `(.L_x_1573) ;  /* 0xffffffa000a87947 */ /* 0x000fea000383ffff */
.L_x_1505:
[----:B------:R-:W-:Y:S01]  /*7650*/  BSSY B1, `(.L_x_1574) ;  /* 0x0000007000017945 */ /* 0x000fe20003800000 */
[----:B------:R-:W-:Y:S02]  /*7660*/  IMAD.MOV.U32 R12, RZ, RZ, 0x1 ;  /* 0x00000001ff0c7424 */ /* 0x000fe400078e00ff */
[----:B------:R-:W-:Y:S02]  /*7670*/  IMAD.MOV.U32 R11, RZ, RZ, 0x1f ;  /* 0x0000001fff0b7424 */ /* 0x000fe400078e00ff */
[----:B------:R-:W-:-:S07]  /*7680*/  IMAD.MOV.U32 R15, RZ, RZ, -0x1 ;  /* 0xffffffffff0f7424 */ /* 0x000fce00078e00ff */
[----:B-1234-:R-:W-:Y:S05]  /*7690*/  WARPSYNC.COLLECTIVE R15, `(.L_x_1575) ;  /* 0x000000000f087348 */ /* 0x01efea0003c00000 */
[----:B------:R0:W0:Y:S02]  /*76a0*/  SHFL.BFLY P6, R14, R13, R12, R11 ;  /* 0x0c00000c0d0e7389 */ /* 0x00002400000c000b */
[----:B01234-:R-:W-:Y:S01]  /*76b0*/  ENDCOLLECTIVE ;  /* 0x000000000000791b */ /* 0x01ffe20003800000 */
.L_x_1575:
[----:B------:R-:W-:Y:S05]  /*76c0*/  BSYNC B1 ;  /* 0x0000000000017941 */ /* 0x000fea0003800000 */
.L_x_1574:
[----:B------:R-:W-:Y:S05]  /*76d0*/  BRA `(.L_x_1576) ;  /* 0xffffffc800f87947 */ /* 0x000fea000383ffff */
.L_x_1509:
[----:B------:R-:W-:Y:S01]  /*76e0*/  BSSY B0, `(.L_x_1577) ;  /* 0x0000008000007945 */ /* 0x000fe20003800000 */
[----:B------:R-:W-:Y:S01]  /*76f0*/  MOV R13, R0 ;  /* 0x00000000000d7202 */ /* 0x000fe20000000f00 */
[----:B------:R-:W-:Y:S02]  /*7700*/  IMAD.MOV.U32 R12, RZ, RZ, 0x10 ;  /* 0x00000010ff0c7424 */ /* 0x000fe400078e00ff */
[----:B0-----:R-:W-:Y:S02]  /*7710*/  IMAD.MOV.U32 R11, RZ, RZ, 0x1f ;  /* 0x0000001fff0b7424 */ /* 0x001fe400078e00ff */
[----:B------:R-:W-:-:S07]  /*7720*/  IMAD.MOV.U32 R15, RZ, RZ, -0x1 ;  /* 0xffffffffff0f7424 */ /* 0x000fce00078e00ff */
[----:B-1234-:R-:W-:Y:S05]  /*7730*/  WARPSYNC.COLLECTIVE R15, `(.L_x_1578) ;  /* 0x000000000f087348 */ /* 0x01efea0003c00000 */
[----:B------:R0:W0:Y:S02]  /*7740*/  SHFL.BFLY P6, R14, R13, R12, R11 ;  /* 0x0c00000c0d0e7389 */ /* 0x00002400000c000b */
[----:B01234-:R-:W-:Y:S01]  /*7750*/  ENDCOLLECTIVE ;  /* 0x000000000000791b */ /* 0x01ffe20003800000 */
.L_x_1578:
[----:B------:R-:W-:Y:S05]  /*7760*/  BSYNC B0 ;  /* 0x0000000000007941 */ /* 0x000fea0003800000 */
.L_x_1577:
[----:B------:R-:W-:Y:S01]  /*7770*/  FMNMX.FTZ R13, R14, R0, !PT ;  /* 0x000000000e0d7209 */ /* 0x000fe20007810000 */
[----:B------:R-:W-:Y:S01]  /*7780*/  IMAD.MOV.U32 R12, RZ, RZ, 0x8 ;  /* 0x00000008ff0c7424 */ /* 0x000fe200078e00ff */
[----:B------:R-:W-:Y:S01]  /*7790*/  MOV R15, 0xffffffff ;  /* 0xffffffff000f7802 */ /* 0x000fe20000000f00 */
[----:B------:R-:W-:-:S07]  /*77a0*/  IMAD.MOV.U32 R11, RZ, RZ, 0x1f ;  /* 0x0000001fff0b7424 */ /* 0x000fce00078e00ff */
[----:B------:R-:W-:Y:S05]  /*77b0*/  WARPSYNC.COLLECTIVE R15, `(.L_x_1579) ;  /* 0x000000000f087348 */ /* 0x000fea0003c00000 */
[----:B------:R0:W1:Y:S02]  /*77c0*/  SHFL.BFLY P6, R14, R13, R12, R11 ;  /* 0x0c00000c0d0e7389 */ /* 0x00006400000c000b */
[----:B01----:R-:W-:Y:S01]  /*77d0*/  ENDCOLLECTIVE ;  /* 0x000000000000791b */ /* 0x003fe20003800000 */
.L_x_1579:
[----:B------:R-:W-:Y:S01]  /*77e0*/  IMAD.MOV.U32 R12, RZ, RZ, 0x4 ;  /* 0x00000004ff0c7424 */ /* 0x000fe200078e00ff */
[----:B------:R-:W-:-:S05]  /*77f0*/  FMNMX.FTZ R2, R13, R14, !PT ;  /* 0x0000000e0d027209 */ /* 0x000fca0007810000 */
[----:B------:R-:W-:-:S07]  /*7800*/  IMAD.MOV.U32 R13, RZ, RZ, R2 ;  /* 0x000000ffff0d7224 */ /* 0x000fce00078e0002 */
[----:B------:R-:W-:Y:S05]  /*7810*/  WARPSYNC.COLLECTIVE R15, `(.L_x_1580) ;  /* 0x000000000f087348 */ /* 0x000fea0003c00000 */
[----:B------:R0:W1:Y:S02]  /*7820*/  SHFL.BFLY P6, R14, R13, R12, R11 ;  /* 0x0c00000c0d0e7389 */ /* 0x00006400000c000b */
[----:B01----:R-:W-:Y:S01]  /*7830*/  ENDCOLLECTIVE ;  /* 0x000000000000791b */ /* 0x003fe20003800000 */
.L_x_1580:
[----:B------:R-:W-:Y:S01]  /*7840*/  IMAD.MOV.U32 R12, RZ, RZ, 0x2 ;  /* 0x00000002ff0c7424 */ /* 0x000fe200078e00ff */
[----:B------:R-:W-:-:S05]  /*7850*/  FMNMX.FTZ R3, R2, R14, !PT ;  /* 0x0000000e02037209 */ /* 0x000fca0007810000 */
[----:B------:R-:W-:-:S07]  /*7860*/  IMAD.MOV.U32 R13, RZ, RZ, R3 ;  /* 0x000000ffff0d7224 */ /* 0x000fce00078e0003 */
[----:B------:R-:W-:Y:S05]  /*7870*/  WARPSYNC.COLLECTIVE R15, `(.L_x_1581) ;  /* 0x000000000f087348 */ /* 0x000fea0003c00000 */
[----:B------:R0:W1:Y:S02]  /*7880*/  SHFL.BFLY P6, R14, R13, R12, R11 ;  /* 0x0c00000c0d0e7389 */ /* 0x00006400000c000b */
[----:B01----:R-:W-:Y:S01]  /*7890*/  ENDCOLLECTIVE ;  /* 0x000000000000791b */ /* 0x003fe20003800000 */
.L_x_1581:
[----:B------:R-:W-:Y:S05]  /*78a0*/  BRA `(.L_x_1582) ;  /* 0xffffffcc00387947 */ /* 0x000fea000383ffff */
.L_x_1583:
        /* <DEDUP_REMOVED lines=13> */
.L_x_2849:


//--------------------- .text._ZN4mmha33masked_multihead_attention_kernelIfLi48ELi64ELi4ELi16ELi64ELb1ELb0EEEv26Multihead_attention_paramsIT_XT5_EE --------------------------
	.section	.text._ZN4mmha33masked_multihead_attention_kernelIfLi48ELi64ELi4ELi16ELi64ELb1ELb0EEEv26Multihead_attention_paramsIT_XT5_EE,"ax",@progbits
	.align	128
        .global         _ZN4mmha33masked_multihead_attention_kernelIfLi48ELi64ELi4ELi16ELi64ELb1ELb0EEEv26Multihead_attention_paramsIT_XT5_EE
        .type           _ZN4mmha33masked_multihead_attention_kernelIfLi48ELi64ELi4ELi16ELi64ELb1ELb0EEEv26Multihead_attention_paramsIT_XT5_EE,@function
        .size           _ZN4mmha33masked_multihead_attention_kernelIfLi48ELi64ELi4ELi16ELi64ELb1ELb0EEEv26Multihead_attention_paramsIT_XT5_EE,(.L_x_2850 - _ZN4mmha33masked_multihead_attention_kernelIfLi48ELi64ELi4ELi16ELi64ELb1ELb0EEEv26Multihead_attention_paramsIT_XT5_EE)
        .other          _ZN4mmha33masked_multihead_attention_kernelIfLi48ELi64ELi4ELi16ELi64ELb1ELb0EEEv26Multihead_attention_paramsIT_XT5_EE,@"STO_CUDA_ENTRY STV_DEFAULT"
_ZN4mmha33masked_multihead_attention_kernelIfLi48ELi64ELi4ELi16ELi64ELb1ELb0EEEv26Multihead_attention_paramsIT_XT5_EE:
.text._ZN4mmha33masked_multihead_attention_kernelIfLi48ELi64ELi4ELi16ELi64ELb1ELb0EEEv26Multihead_attention_paramsIT_XT5_EE:
        /* <DEDUP_REMOVED lines=12> */
.L_x_1584:
        /* <DEDUP_REMOVED lines=38> */
[----:B------:R-:W-:Y:S01]  /*0320*/  @P0 VIADD R36, R36, 0x1 ;  /* 0x0000000124240836 */ /* 0x000fe20000000000 */
[----:B---3--:R-:W-:-:S05]  /*0330*/  ISETP.GT.AND P4, PT, R16, 0x17, PT ;  /* 0x000000171000780c */ /* 0x008fca0003f84270 */
[----:B------:R-:W-:Y:S02]  /*0340*/  @!P2 IADD3 R36, -R36, RZ, RZ ;  /* 0x000000ff2424a210 */ /* 0x000fe40007ffe1ff */
        /* <DEDUP_REMOVED lines=31> */
.L_x_1586:
[----:B------:R-:W-:Y:S05]  /*0540*/  BSYNC B0 ;  /* 0x0000000000007941 */ /* 0x000fea0003800000 */
.L_x_1585:
[----:B------:R-:W-:Y:S01]  /*0550*/  LEA.HI R10, R16, R16, RZ, 0x1 ;  /* 0x00000010100a7211 */ /* 0x000fe200078f08ff */
        /* <DEDUP_REMOVED lines=8> */
[C---:B------:R-:W-:Y:S01]  /*05e0*/  ISETP.LT.AND P1, PT, R16.reuse, 0x20, P3 ;  /* 0x000000201000780c */ /* 0x040fe20001f21270 */
[----:B------:R-:W1:Y:S01]  /*05f0*/  @!P4 LDC.64 R8, c[0x0][0x248] ;  /* 0x00009200ff08cb82 */ /* 0x000e620000000a00 */
[----:B------:R-:W-:Y:S01]  /*0600*/  IMAD.IADD R11, R16, 0x1, -R11 ;  /* 0x00000001100b7824 */ /* 0x000fe200078e0a0b */
[----:B------:R-:W-:-:S02]  /*0610*/  LOP3.LUT R10, R10, 0xfffffffc, RZ, 0xc0, !PT ;  /* 0xfffffffc0a0a7812 */ /* 0x000fc400078ec0ff */
[----:B------:R-:W-:Y:S01]  /*0620*/  ISETP.NE.U32.AND P2, PT, R6, RZ, PT ;  /* 0x000000ff0600720c */ /* 0x000fe20003f45070 */
[----:B------:R-:W-:Y:S01]  /*0630*/  IMAD.SHL.U32 R26, R11, 0x2, RZ ;  /* 0x000000020b1a7824 */ /* 0x000fe200078e00ff */
[----:B------:R-:W-:Y:S01]  /*0640*/  IADD3 R27, R39, R10, RZ ;  /* 0x0000000a271b7210 */ /* 0x000fe20007ffe0ff */
[----:B------:R-:W-:Y:S01]  /*0650*/  IMAD.U32 R11, RZ, RZ, UR39 ;  /* 0x00000027ff0b7e24 */ /* 0x000fe2000f8e00ff */
[----:B------:R-:W-:-:S03]  /*0660*/  ISETP.NE.AND.EX P2, PT, R7, RZ, PT, P2 ;  /* 0x000000ff0700720c */ /* 0x000fc60003f45320 */
        /* <DEDUP_REMOVED lines=11> */
[----:B------:R-:W-:Y:S01]  /*0720*/  CS2R R32, SRZ ;  /* 0x0000000000207805 */ /* 0x000fe2000001ff00 */
[----:B------:R-:W-:Y:S02]  /*0730*/  @P1 IMAD R3, R7, 0x30, R0 ;  /* 0x0000003007031824 */ /* 0x000fe400078e0200 */
[----:B------:R-:W-:-:S06]  /*0740*/  IMAD.MOV.U32 R18, RZ, RZ, RZ ;  /* 0x000000ffff127224 */ /* 0x000fcc00078e00ff */
[----:B------:R-:W5:Y:S01]  /*0750*/  @P2 LDG.E R18, desc[UR36][R12.64] ;  /* 0x000000240c122981 */ /* 0x000f62000c1e1900 */
[----:B0-----:R-:W-:-:S04]  /*0760*/  @!P0 IMAD.WIDE R6, R21, 0x4, R10 ;  /* 0x0000000415068825 */ /* 0x001fc800078e020a */
[----:B--2---:R-:W-:Y:S01]  /*0770*/  @P1 IMAD.WIDE R10, R3, 0x4, R14 ;  /* 0x00000004030a1825 */ /* 0x004fe200078e020e */
[----:B------:R-:W-:Y:S01]  /*0780*/  IABS R19, UR39 ;  /* 0x0000002700137c13 */ /* 0x000fe20008000000 */
[----:B------:R0:W5:Y:S04]  /*0790*/  @!P0 LDG.E.64 R32, desc[UR36][R6.64] ;  /* 0x0000002406208981 */ /* 0x000168000c1e1b00 */
        /* <DEDUP_REMOVED lines=15> */
[----:B------:R-:W-:Y:S02]  /*0890*/  ISETP.NE.AND P5, PT, R25, RZ, PT ;  /* 0x000000ff1900720c */ /* 0x000fe40003fa5270 */
[----:B------:R-:W-:-:S09]  /*08a0*/  ISETP.LE.AND P2, PT, RZ, UR39, PT ;  /* 0x00000027ff007c0c */ /* 0x000fd2000bf43270 */
[----:B------:R-:W-:-:S04]  /*08b0*/  @!P0 IADD3 R19, R19, -R14, RZ ;  /* 0x8000000e13138210 */ /* 0x000fc80007ffe0ff */
[----:B------:R-:W-:Y:S02]  /*08c0*/  ISETP.GT.U32.AND P0, PT, R14, R19, PT ;  /* 0x000000130e00720c */ /* 0x000fe40003f04070 */
[----:B------:R-:W-:Y:S02]  /*08d0*/  CS2R R28, SRZ ;  /* 0x00000000001c7805 */ /* 0x000fe4000001ff00 */
[----:B------:R-:W-:-:S09]  /*08e0*/  P2R R3, PR, RZ, 0x20 ;  /* 0x00000020ff037803 */ /* 0x000fd20000000000 */
[----:B------:R-:W-:-:S04]  /*08f0*/  @!P0 IMAD.IADD R19, R19, 0x1, -R14 ;  /* 0x0000000113138824 */ /* 0x000fc800078e0a0e */
        /* <DEDUP_REMOVED lines=12> */
.L_x_1588:
[----:B------:R-:W-:Y:S05]  /*09c0*/  BSYNC B0 ;  /* 0x0000000000007941 */ /* 0x000fea0003800000 */
.L_x_1587:
        /* <DEDUP_REMOVED lines=35> */
[----:B------:R-:W-:Y:S01]  /*0c00*/  @!P1 IMAD.IADD R3, R3, 0x1, -R6 ;  /* 0x0000000103039824 */ /* 0x000fe200078e0a06 */
[----:B------:R-:W-:-:S04]  /*0c10*/  @!P1 IADD3 R5, R5, 0x1, RZ ;  /* 0x0000000105059810 */ /* 0x000fc80007ffe0ff */
        /* <DEDUP_REMOVED lines=31> */
.L_x_1591:
        /* <DEDUP_REMOVED lines=13> */
.L_x_1592:
        /* <DEDUP_REMOVED lines=38> */
.L_x_1596:
        /* <DEDUP_REMOVED lines=29> */
.L_x_1599:
[----:B------:R-:W-:Y:S05]  /*1310*/  BSYNC B2 ;  /* 0x0000000000027941 */ /* 0x000fea0003800000 */
.L_x_1598:
[----:B----4-:R3:W-:Y:S04]  /*1320*/  STS [R13], R30 ;  /* 0x0000001e0d007388 */ /* 0x0107e80000000800 */
[----:B0-----:R3:W-:Y:S02]  /*1330*/  STS [R14], R31 ;  /* 0x0000001f0e007388 */ /* 0x0017e40000000800 */
.L_x_1597:
[----:B------:R-:W-:Y:S05]  /*1340*/  BSYNC B1 ;  /* 0x0000000000017941 */ /* 0x000fea0003800000 */
.L_x_1595:
[----:B-1----:R1:W-:Y:S04]  /*1350*/  STS [R11], R32 ;  /* 0x000000200b007388 */ /* 0x0023e80000000800 */
[----:B--2---:R1:W-:Y:S02]  /*1360*/  STS [R12], R33 ;  /* 0x000000210c007388 */ /* 0x0043e40000000800 */
.L_x_1594:
[----:B------:R-:W-:Y:S05]  /*1370*/  BSYNC B0 ;  /* 0x0000000000007941 */ /* 0x000fea0003800000 */
.L_x_1593:
[----:B------:R-:W-:Y:S06]  /*1380*/  BAR.SYNC.DEFER_BLOCKING 0x0 ;  /* 0x0000000000007b1d */ /* 0x000fec0000010000 */
[----:B------:R-:W-:Y:S04]  /*1390*/  BSSY B0, `(.L_x_1600) ;  /* 0x0000005000007945 */ /* 0x000fe80003800000 */
[----:B------:R-:W-:Y:S05]  /*13a0*/  @!P6 BRA `(.L_x_1601) ;  /* 0x00000000000ce947 */ /* 0x000fea0003800000 */
[----:B------:R-:W-:Y:S01]  /*13b0*/  ISETP.NE.AND P0, PT, R25, RZ, PT ;  /* 0x000000ff1900720c */ /* 0x000fe20003f05270 */
[----:B01----:R2:W4:-:S12]  /*13c0*/  LDS.64 R32, [R9] ;  /* 0x0000000009207984 */ /* 0x0035180000000a00 */
[----:B---3--:R2:W0:Y:S02]  /*13d0*/  @!P0 LDS.64 R30, [R10] ;  /* 0x000000000a1e8984 */ /* 0x0084240000000a00 */
.L_x_1601:
[----:B------:R-:W-:Y:S05]  /*13e0*/  BSYNC B0 ;  /* 0x0000000000007941 */ /* 0x000fea0003800000 */
.L_x_1600:
[----:B------:R-:W-:Y:S06]  /*13f0*/  BAR.SYNC.DEFER_BLOCKING 0x0 ;  /* 0x0000000000007b1d */ /* 0x000fec0000010000 */
[----:B------:R-:W-:Y:S05]  /*1400*/  BRA `(.L_x_1590) ;  /* 0x0000000000b07947 */ /* 0x000fea0003800000 */
.L_x_1589:
[C---:B------:R-:W-:Y:S01]  /*1410*/  ISETP.NE.AND P0, PT, R25.reuse, RZ, PT ;  /* 0x000000ff1900720c */ /* 0x040fe20003f05270 */
[----:B------:R-:W-:Y:S01]  /*1420*/  BSSY B0, `(.L_x_1590) ;  /* 0x000002a000007945 */ /* 0x000fe20003800000 */
[----:B------:R-:W-:-:S11]  /*1430*/  IMAD.IADD R25, R25, 0x1, -R18 ;  /* 0x0000000119197824 */ /* 0x000fd600078e0a12 */
        /* <DEDUP_REMOVED lines=19> */
.L_x_1602:
        /* <DEDUP_REMOVED lines=21> */
.L_x_1603:
[----:B------:R-:W-:Y:S05]  /*16c0*/  BSYNC B0 ;  /* 0x0000000000007941 */ /* 0x000fea0003800000 */
.L_x_1590:
[----:B------:R-:W5:Y:S01]  /*16d0*/  LDC R42, c[0x0][0x284] ;  /* 0x0000a100ff2a7b82 */ /* 0x000f620000000800 */
[----:B------:R-:W-:Y:S01]  /*16e0*/  ISETP.GT.AND P0, PT, R16, 0x1f, PT ;  /* 0x0000001f1000780c */ /* 0x000fe20003f04270 */
[----:B------:R-:W-:Y:S01]  /*16f0*/  BSSY B0, `(.L_x_1604) ;  /* 0x0000027000007945 */ /* 0x000fe20003800000 */
[----:B------:R-:W-:Y:S01]  /*1700*/  IMAD.MOV.U32 R5, RZ, RZ, RZ ;  /* 0x000000ffff057224 */ /* 0x000fe200078e00ff */
[----:B-----5:R-:W-:-:S04]  /*1710*/  IADD3 R0, RZ, -R42, RZ ;  /* 0x8000002aff007210 */ /* 0x020fc80007ffe0ff */
[----:B------:R-:W-:-:S04]  /*1720*/  VIADDMNMX R0, R0, UR38, RZ, !PT ;  /* 0x0000002600007c46 */ /* 0x000fc8000f8001ff */
[----:B------:R-:W-:Y:S02]  /*1730*/  R2UR UR7, R0 ;  /* 0x00000000000772ca */ /* 0x000fe400000e0000 */
[----:B------:R-:W-:-:S13]  /*1740*/  @P0 BRA `(.L_x_1605) ;  /* 0x0000000000840947 */ /* 0x000fda0003800000 */
        /* <DEDUP_REMOVED lines=15> */
[----:B------:R-:W-:Y:S01]  /*1840*/  @!P1 LEA R7, R7, R6, 0x18 ;  /* 0x0000000607079211 */ /* 0x000fe200078ec0ff */
[----:B------:R-:W-:-:S04]  /*1850*/  IMAD R3, R16, 0x8, R3 ;  /* 0x0000000810037824 */ /* 0x000fc800078e0203 */
        /* <DEDUP_REMOVED lines=15> */
.L_x_1743:
[----:B0--3--:R-:W-:-:S07]  /*1950*/  FADD.FTZ R5, R5, R14 ;  /* 0x0000000e05057221 */ /* 0x009fce0000010000 */
.L_x_1605:
[----:B------:R-:W-:Y:S05]  /*1960*/  BSYNC B0 ;  /* 0x0000000000007941 */ /* 0x000fea0003800000 */
.L_x_1604:
[----:B01----:R-:W0:Y:S01]  /*1970*/  S2R R12, SR_CgaCtaId ;  /* 0x00000000000c7919 */ /* 0x003e220000008800 */
[----:B------:R-:W-:Y:S01]  /*1980*/  ISETP.NE.AND P0, PT, R16, RZ, PT ;  /* 0x000000ff1000720c */ /* 0x000fe20003f05270 */
[----:B------:R-:W-:Y:S01]  /*1990*/  IMAD.U32 R6, RZ, RZ, UR39 ;  /* 0x00000027ff067e24 */ /* 0x000fe2000f8e00ff */
[----:B--2---:R-:W-:Y:S01]  /*19a0*/  MOV R10, 0x400 ;  /* 0x00000400000a7802 */ /* 0x004fe20000000f00 */
[----:B------:R-:W-:Y:S02]  /*19b0*/  IMAD.MOV.U32 R74, RZ, RZ, -0x800001 ;  /* 0xff7fffffff4a7424 */ /* 0x000fe400078e00ff */
[----:B------:R-:W-:Y:S01]  /*19c0*/  VIADD R6, R6, -UR7 ;  /* 0x8000000706067c36 */ /* 0x000fe20008000000 */
[----:B------:R-:W-:-:S04]  /*19d0*/  IADD3 R3, R10, 0x210, RZ ;  /* 0x000002100a037810 */ /* 0x000fc80007ffe0ff */
[----:B0-----:R-:W-:-:S03]  /*19e0*/  LEA R3, R12, R3, 0x18 ;  /* 0x000000030c037211 */ /* 0x001fc600078ec0ff */
[----:B------:R-:W-:Y:S05]  /*19f0*/  @P0 BRA `(.L_x_1607) ;  /* 0x0000000000400947 */ /* 0x000fea0003800000 */
        /* <DEDUP_REMOVED lines=15> */
.L_x_1608:
[----:B------:R0:W-:Y:S02]  /*1af0*/  STS [R7], R74 ;  /* 0x0000004a07007388 */ /* 0x0001e40000000800 */
.L_x_1607:
        /* <DEDUP_REMOVED lines=17> */
[----:B------:R0:W2:Y:S03]  /*1c10*/  LDS R72, [R8+0x10] ;  /* 0x0000100008487984 */ /* 0x0000a60000000800 */
[----:B------:R-:W-:Y:S01]  /*1c20*/  IADD3 R6, R6, UR7, RZ ;  /* 0x0000000706067c10 */ /* 0x000fe2000fffe0ff */
        /* <DEDUP_REMOVED lines=15> */
[----:B------:R-:W-:-:S05]  /*1d20*/  VIADD R7, R10, 0x110 ;  /* 0x000001100a077836 */ /* 0x000fca0000000000 */
        /* <DEDUP_REMOVED lines=18> */
.L_x_1609:
[----:B------:R-:W-:Y:S01]  /*1e50*/  ISETP.GE.AND P0, PT, R15, R6, PT ;  /* 0x000000060f00720c */ /* 0x000fe20003f06270 */
[----:B------:R-:W-:Y:S01]  /*1e60*/  ULDC UR4, c[0x0][0x280] ;  /* 0x0000a00000047ab9 */ /* 0x000fe20000000800 */
[----:B------:R-:W-:Y:S01]  /*1e70*/  ULDC UR5, c[0x0][0x29c] ;  /* 0x0000a70000057ab9 */ /* 0x000fe20000000800 */
[----:B------:R-:W-:Y:S01]  /*1e80*/  IMAD R35, R36, UR4, R41 ;  /* 0x0000000424237c24 */ /* 0x000fe2000f8e0229 */
        /* <DEDUP_REMOVED lines=26> */
[----:B-----5:R-:W-:Y:S01]  /*2030*/  IMAD.WIDE R80, R41, 0x4, R80 ;  /* 0x0000000429507825 */ /* 0x020fe200078e0250 */
[----:B------:R-:W-:-:S03]  /*2040*/  MOV R41, R15 ;  /* 0x0000000f00297202 */ /* 0x000fc60000000f00 */
[----:B-1----:R-:W-:Y:S02]  /*2050*/  VIADD R12, R11, 0xffffffe ;  /* 0x0ffffffe0b0c7836 */ /* 0x002fe40000000000 */
[C---:B------:R-:W-:Y:S02]  /*2060*/  VIADD R11, R79.reuse, 0x4 ;  /* 0x000000044f0b7836 */ /* 0x040fe40000000000 */
[----:B---3--:R1:W3:Y:S01]  /*2070*/  F2I.FTZ.U32.TRUNC.NTZ R13, R12 ;  /* 0x0000000c000d7305 */ /* 0x0082e2000021f000 */
[----:B--2---:R-:W-:-:S04]  /*2080*/  IMAD.WIDE R78, R79, 0x4, R76 ;  /* 0x000000044f4e7825 */ /* 0x004fc800078e024c */
[----:B------:R-:W-:-:S04]  /*2090*/  IMAD.WIDE R76, R11, 0x4, R76 ;  /* 0x000000040b4c7825 */ /* 0x000fc800078e024c */
[----:B-1----:R-:W-:Y:S02]  /*20a0*/  IMAD.MOV.U32 R12, RZ, RZ, RZ ;  /* 0x000000ffff0c7224 */ /* 0x002fe400078e00ff */
[----:B----4-:R-:W-:Y:S02]  /*20b0*/  VIADD R46, R46, UR4 ;  /* 0x000000042e2e7c36 */ /* 0x010fe40008000000 */
[----:B---3--:R-:W-:-:S04]  /*20c0*/  IMAD.MOV R37, RZ, RZ, -R13 ;  /* 0x000000ffff257224 */ /* 0x008fc800078e0a0d */
[----:B------:R-:W-:-:S04]  /*20d0*/  IMAD R37, R37, R36, RZ ;  /* 0x0000002425257224 */ /* 0x000fc800078e02ff */
[----:B------:R-:W-:-:S07]  /*20e0*/  IMAD.HI.U32 R37, R13, R37, R12 ;  /* 0x000000250d257227 */ /* 0x000fce00078e000c */
.L_x_1679:
        /* <DEDUP_REMOVED lines=18> */
[----:B------:R-:W-:Y:S01]  /*2210*/  @!P1 IMAD.IADD R15, R15, 0x1, -R84 ;  /* 0x000000010f0f9824 */ /* 0x000fe200078e0a54 */
[----:B------:R-:W-:-:S03]  /*2220*/  ISETP.GE.AND P1, PT, R41, UR39, PT ;  /* 0x0000002729007c0c */ /* 0x000fc6000bf26270 */
[----:B--2---:R-:W-:-:S04]  /*2230*/  IMAD.MOV.U32 R12, RZ, RZ, R15 ;  /* 0x000000ffff0c7224 */ /* 0x004fc800078e000f */
[----:B------:R-:W-:Y:S01]  /*2240*/  @!P2 IMAD.MOV R12, RZ, RZ, -R12 ;  /* 0x000000ffff0ca224 */ /* 0x000fe200078e0a0c */
[----:B------:R-:W-:Y:S02]  /*2250*/  @!P3 LOP3.LUT R12, RZ, R11, RZ, 0x33, !PT ;  /* 0x0000000bff0cb212 */ /* 0x000fe400078e33ff */
[----:B---3--:R-:W-:-:S03]  /*2260*/  ISETP.NE.AND P0, PT, R13, RZ, P0 ;  /* 0x000000ff0d00720c */ /* 0x008fc60000705270 */
[----:B------:R-:W-:Y:S10]  /*2270*/  @P1 BRA `(.L_x_1613) ;  /* 0x00000000005c1947 */ /* 0x000ff40003800000 */
[----:B------:R-:W-:Y:S01]  /*2280*/  IMAD.SHL.U32 R83, R12, 0x4, RZ ;  /* 0x000000040c537824 */ /* 0x000fe200078e00ff */
[----:B------:R-:W-:Y:S01]  /*2290*/  BSSY B2, `(.L_x_1614) ;  /* 0x000000a000027945 */ /* 0x000fe20003800000 */
[----:B------:R-:W-:Y:S01]  /*22a0*/  HFMA2.MMA R48, -RZ, RZ, 0, 0 ;  /* 0x00000000ff307435 */ /* 0x000fe200000001ff */
[----:B------:R-:W-:Y:S02]  /*22b0*/  ISETP.NE.AND P4, PT, RZ, UR5, PT ;  /* 0x00000005ff007c0c */ /* 0x000fe4000bf85270 */
[----:B------:R-:W-:-:S13]  /*22c0*/  ISETP.GE.AND P2, PT, R83, R42, PT ;  /* 0x0000002a5300720c */ /* 0x000fda0003f46270 */
[----:B------:R-:W-:Y:S05]  /*22d0*/  @P2 BRA `(.L_x_1615) ;  /* 0x0000000000142947 */ /* 0x000fea0003800000 */
[----:B------:R-:W-:-:S04]  /*22e0*/  IADD3 R13, P3, R40, R83, RZ ;  /* 0x00000053280d7210 */ /* 0x000fc80007f7e0ff */
[----:B------:R-:W-:Y:S02]  /*22f0*/  LEA.HI.X.SX32 R48, R83, R44, 0x1, P3 ;  /* 0x0000002c53307211 */ /* 0x000fe400018f0eff */
[----:B------:R-:W-:-:S04]  /*2300*/  LEA R14, P3, R13, UR10, 0x2 ;  /* 0x0000000a0d0e7c11 */ /* 0x000fc8000f8610ff */
[----:B------:R-:W-:-:S05]  /*2310*/  LEA.HI.X R15, R13, UR11, R48, 0x2, P3 ;  /* 0x0000000b0d0f7c11 */ /* 0x000fca00098f1430 */
[----:B------:R1:W5:Y:S04]  /*2320*/  LDG.E R48, desc[UR36][R14.64] ;  /* 0x000000240e307981 */ /* 0x000368000c1e1900 */
.L_x_1615:
[----:B------:R-:W-:Y:S05]  /*2330*/  BSYNC B2 ;  /* 0x0000000000027941 */ /* 0x000fea0003800000 */
.L_x_1614:
[----:B------:R-:W-:Y:S05]  /*2340*/  @P4 BRA `(.L_x_1613) ;  /* 0x0000000000284947 */ /* 0x000fea0003800000 */
[----:B------:R-:W-:Y:S01]  /*2350*/  ISETP.NE.AND P5, PT, R24, RZ, PT ;  /* 0x000000ff1800720c */ /* 0x000fe20003fa5270 */
[----:B-1----:R-:W1:-:S12]  /*2360*/  @!P2 LDC.64 R14, c[0x0][0x248] ;  /* 0x00009200ff0eab82 */ /* 0x002e580000000a00 */
[----:B------:R-:W2:Y:S01]  /*2370*/  @P5 LDG.E R13, desc[UR36][R78.64] ;  /* 0x000000244e0d5981 */ /* 0x000ea2000c1e1900 */
[----:B------:R-:W-:Y:S01]  /*2380*/  @!P2 IADD3 R82, P3, R39, R83, RZ ;  /* 0x000000532752a210 */ /* 0x000fe20007f7e0ff */
[----:B-----5:R-:W-:-:S03]  /*2390*/  FADD.FTZ R48, R7, R48 ;  /* 0x0000003007307221 */ /* 0x020fc60000010000 */
[----:B------:R-:W-:Y:S02]  /*23a0*/  @!P2 LEA.HI.X.SX32 R83, R83, R43, 0x1, P3 ;  /* 0x0000002b5353a211 */ /* 0x000fe400018f0eff */
[----:B-1----:R-:W-:-:S04]  /*23b0*/  @!P2 LEA R14, P3, R82, R14, 0x2 ;  /* 0x0000000e520ea211 */ /* 0x002fc800078610ff */
[----:B------:R-:W-:Y:S01]  /*23c0*/  @!P2 LEA.HI.X R15, R82, R15, R83, 0x2, P3 ;  /* 0x0000000f520fa211 */ /* 0x000fe200018f1453 */
[----:B--2---:R-:W-:-:S05]  /*23d0*/  @P5 FMUL.FTZ R48, R48, R13 ;  /* 0x0000000d30305220 */ /* 0x004fca0000410000 */
[----:B------:R2:W-:Y:S03]  /*23e0*/  @!P2 STG.E desc[UR36][R14.64], R48 ;  /* 0x000000300e00a986 */ /* 0x0005e6000c101924 */
.L_x_1613:
[----:B------:R-:W-:Y:S05]  /*23f0*/  BSYNC B1 ;  /* 0x0000000000017941 */ /* 0x000fea0003800000 */
.L_x_1612:
[----:B------:R-:W-:Y:S01]  /*2400*/  BSSY B1, `(.L_x_1616) ;  /* 0x000001d000017945 */ /* 0x000fe20003800000 */
[----:B------:R-:W-:-:S03]  /*2410*/  IMAD.IADD R86, R12, 0x1, R11 ;  /* 0x000000010c567824 */ /* 0x000fc600078e020b */
[----:B------:R-:W-:Y:S05]  /*2420*/  @P1 BRA `(.L_x_1617) ;  /* 0x0000000000681947 */ /* 0x000fea0003800000 */
[----:B------:R-:W-:Y:S01]  /*2430*/  IMAD.SHL.U32 R85, R86, 0x4, RZ ;  /* 0x0000000456557824 */ /* 0x000fe200078e00ff */
[----:B------:R-:W-:Y:S01]  /*2440*/  BSSY B2, `(.L_x_1618) ;  /* 0x000000a000027945 */ /* 0x000fe20003800000 */
[----:B------:R-:W-:Y:S01]  /*2450*/  ISETP.NE.AND P4, PT, RZ, UR5, PT ;  /* 0x00000005ff007c0c */ /* 0x000fe2000bf85270 */
[----:B------:R-:W-:Y:S02]  /*2460*/  IMAD.MOV.U32 R45, RZ, RZ, RZ ;  /* 0x000000ffff2d7224 */ /* 0x000fe400078e00ff */
[----:B------:R-:W-:-:S13]  /*2470*/  ISETP.GE.AND P2, PT, R85, R42, PT ;  /* 0x0000002a5500720c */ /* 0x000fda0003f46270 */
[----:B------:R-:W-:Y:S05]  /*2480*/  @P2 BRA `(.L_x_1619) ;  /* 0x0000000000142947 */ /* 0x000fea0003800000 */
[----:B------:R-:W-:-:S04]  /*2490*/  IADD3 R13, P3, R40, R85, RZ ;  /* 0x00000055280d7210 */ /* 0x000fc80007f7e0ff */
[----:B------:R-:W-:Y:S02]  /*24a0*/  LEA.HI.X.SX32 R82, R85, R44, 0x1, P3 ;  /* 0x0000002c55527211 */ /* 0x000fe400018f0eff */
[----:B-12---:R-:W-:-:S04]  /*24b0*/  LEA R14, P3, R13, UR10, 0x2 ;  /* 0x0000000a0d0e7c11 */ /* 0x006fc8000f8610ff */
[----:B------:R-:W-:-:S05]  /*24c0*/  LEA.HI.X R15, R13, UR11, R82, 0x2, P3 ;  /* 0x0000000b0d0f7c11 */ /* 0x000fca00098f1452 */
[----:B------:R3:W5:Y:S04]  /*24d0*/  LDG.E R45, desc[UR36][R14.64] ;  /* 0x000000240e2d7981 */ /* 0x000768000c1e1900 */
.L_x_1619:
[----:B------:R-:W-:Y:S05]  /*24e0*/  BSYNC B2 ;  /* 0x0000000000027941 */ /* 0x000fea0003800000 */
.L_x_1618:
[----:B------:R-:W-:Y:S05]  /*24f0*/  @P4 BRA `(.L_x_1617) ;  /* 0x0000000000344947 */ /* 0x000fea0003800000 */
[----:B------:R-:W-:Y:S01]  /*2500*/  ISETP.NE.AND P5, PT, R24, RZ, PT ;  /* 0x000000ff1800720c */ /* 0x000fe20003fa5270 */
[----:B-123--:R-:W1:-:S12]  /*2510*/  @!P2 LDC.64 R14, c[0x0][0x248] ;  /* 0x00009200ff0eab82 */ /* 0x00ee580000000a00 */
[----:B------:R-:W2:Y:S01]  /*2520*/  @P5 LDG.E R82, desc[UR36][R76.64] ;  /* 0x000000244c525981 */ /* 0x000ea2000c1e1900 */
[----:B------:R-:W-:Y:S01]  /*2530*/  @!P2 IADD3 R83, P3, R39, R85, RZ ;  /* 0x000000552753a210 */ /* 0x000fe20007f7e0ff */
[----:B0----5:R-:W-:-:S03]  /*2540*/  FADD.FTZ R45, R8, R45 ;  /* 0x0000002d082d7221 */ /* 0x021fc60000010000 */
[----:B------:R-:W-:Y:S01]  /*2550*/  @!P2 LEA.HI.X.SX32 R84, R85, R43, 0x1, P3 ;  /* 0x0000002b5554a211 */ /* 0x000fe200018f0eff */
[----:B------:R-:W-:Y:S01]  /*2560*/  IMAD.MOV.U32 R13, RZ, RZ, R45 ;  /* 0x000000ffff0d7224 */ /* 0x000fe200078e002d */
[----:B-1----:R-:W-:-:S04]  /*2570*/  @!P2 LEA R14, P3, R83, R14, 0x2 ;  /* 0x0000000e530ea211 */ /* 0x002fc800078610ff */
[----:B------:R-:W-:Y:S01]  /*2580*/  @!P2 LEA.HI.X R15, R83, R15, R84, 0x2, P3 ;  /* 0x0000000f530fa211 */ /* 0x000fe200018f1454 */
[----:B--2---:R-:W-:-:S04]  /*2590*/  @P5 FMUL.FTZ R13, R45, R82 ;  /* 0x000000522d0d5220 */ /* 0x004fc80000410000 */
[--C-:B------:R-:W-:Y:S01]  /*25a0*/  IMAD.MOV.U32 R45, RZ, RZ, R13.reuse ;  /* 0x000000ffff2d7224 */ /* 0x100fe200078e000d */
[----:B------:R4:W-:Y:S01]  /*25b0*/  @!P2 STG.E desc[UR36][R14.64], R13 ;  /* 0x0000000d0e00a986 */ /* 0x0009e2000c101924 */
[----:B------:R-:W-:-:S07]  /*25c0*/  @!P2 IMAD.MOV.U32 R45, RZ, RZ, R13 ;  /* 0x000000ffff2da224 */ /* 0x000fce00078e000d */
.L_x_1617:
[----:B------:R-:W-:Y:S05]  /*25d0*/  BSYNC B1 ;  /* 0x0000000000017941 */ /* 0x000fea0003800000 */
.L_x_1616:
[----:B------:R-:W-:Y:S04]  /*25e0*/  BSSY B1, `(.L_x_1620) ;  /* 0x000001a000017945 */ /* 0x000fe80003800000 */
[----:B------:R-:W-:Y:S05]  /*25f0*/  @P1 BRA `(.L_x_1621) ;  /* 0x0000000000601947 */ /* 0x000fea0003800000 */
[----:B----4-:R-:W-:Y:S01]  /*2600*/  IMAD.IADD R13, R86, 0x1, R11 ;  /* 0x00000001560d7824 */ /* 0x010fe200078e020b */
[----:B------:R-:W-:Y:S01]  /*2610*/  BSSY B2, `(.L_x_1622) ;  /* 0x000000b000027945 */ /* 0x000fe20003800000 */
[----:B------:R-:W-:Y:S01]  /*2620*/  ISETP.NE.AND P4, PT, RZ, UR5, PT ;  /* 0x00000005ff007c0c */ /* 0x000fe2000bf85270 */
[----:B------:R-:W-:Y:S02]  /*2630*/  IMAD.MOV.U32 R50, RZ, RZ, RZ ;  /* 0x000000ffff327224 */ /* 0x000fe400078e00ff */
[----:B------:R-:W-:-:S04]  /*2640*/  SHF.L.U32 R83, R13, 0x2, RZ ;  /* 0x000000020d537819 */ /* 0x000fc800000006ff */
[----:B------:R-:W-:-:S13]  /*2650*/  ISETP.GE.AND P2, PT, R83, R42, PT ;  /* 0x0000002a5300720c */ /* 0x000fda0003f46270 */
[----:B------:R-:W-:Y:S05]  /*2660*/  @P2 BRA `(.L_x_1623) ;  /* 0x0000000000142947 */ /* 0x000fea0003800000 */
[----:B------:R-:W-:-:S04]  /*2670*/  IADD3 R13, P3, R40, R83, RZ ;  /* 0x00000053280d7210 */ /* 0x000fc80007f7e0ff */
[----:B------:R-:W-:Y:S02]  /*2680*/  LEA.HI.X.SX32 R50, R83, R44, 0x1, P3 ;  /* 0x0000002c53327211 */ /* 0x000fe400018f0eff */
[----:B-123--:R-:W-:-:S04]  /*2690*/  LEA R14, P3, R13, UR10, 0x2 ;  /* 0x0000000a0d0e7c11 */ /* 0x00efc8000f8610ff */
[----:B------:R-:W-:-:S05]  /*26a0*/  LEA.HI.X R15, R13, UR11, R50, 0x2, P3 ;  /* 0x0000000b0d0f7c11 */ /* 0x000fca00098f1432 */
[----:B------:R4:W5:Y:S04]  /*26b0*/  LDG.E R50, desc[UR36][R14.64] ;  /* 0x000000240e327981 */ /* 0x000968000c1e1900 */
.L_x_1623:
[----:B------:R-:W-:Y:S05]  /*26c0*/  BSYNC B2 ;  /* 0x0000000000027941 */ /* 0x000fea0003800000 */
.L_x_1622:
[----:B------:R-:W-:Y:S05]  /*26d0*/  @P4 BRA `(.L_x_1621) ;  /* 0x0000000000284947 */ /* 0x000fea0003800000 */
[----:B------:R-:W-:Y:S01]  /*26e0*/  ISETP.NE.AND P5, PT, R24, RZ, PT ;  /* 0x000000ff1800720c */ /* 0x000fe20003fa5270 */
[----:B-1234-:R-:W1:-:S12]  /*26f0*/  @!P2 LDC.64 R14, c[0x0][0x248] ;  /* 0x00009200ff0eab82 */ /* 0x01ee580000000a00 */
[----:B------:R-:W2:Y:S01]  /*2700*/  @P5 LDG.E R13, desc[UR36][R76.64+0x10] ;  /* 0x000010244c0d5981 */ /* 0x000ea2000c1e1900 */
[----:B------:R-:W-:Y:S01]  /*2710*/  @!P2 IADD3 R82, P3, R39, R83, RZ ;  /* 0x000000532752a210 */ /* 0x000fe20007f7e0ff */
[----:B0----5:R-:W-:-:S03]  /*2720*/  FADD.FTZ R50, R9, R50 ;  /* 0x0000003209327221 */ /* 0x021fc60000010000 */
[----:B------:R-:W-:Y:S02]  /*2730*/  @!P2 LEA.HI.X.SX32 R83, R83, R43, 0x1, P3 ;  /* 0x0000002b5353a211 */ /* 0x000fe400018f0eff */
[----:B-1----:R-:W-:-:S04]  /*2740*/  @!P2 LEA R14, P3, R82, R14, 0x2 ;  /* 0x0000000e520ea211 */ /* 0x002fc800078610ff */
[----:B------:R-:W-:Y:S01]  /*2750*/  @!P2 LEA.HI.X R15, R82, R15, R83, 0x2, P3 ;  /* 0x0000000f520fa211 */ /* 0x000fe200018f1453 */
[----:B--2---:R-:W-:-:S05]  /*2760*/  @P5 FMUL.FTZ R50, R50, R13 ;  /* 0x0000000d32325220 */ /* 0x004fca0000410000 */
[----:B------:R0:W-:Y:S03]  /*2770*/  @!P2 STG.E desc[UR36][R14.64], R50 ;  /* 0x000000320e00a986 */ /* 0x0001e6000c101924 */
.L_x_1621:
[----:B------:R-:W-:Y:S05]  /*2780*/  BSYNC B1 ;  /* 0x0000000000017941 */ /* 0x000fea0003800000 */
.L_x_1620:
[----:B------:R-:W-:Y:S04]  /*2790*/  BSSY B1, `(.L_x_1624) ;  /* 0x000001a000017945 */ /* 0x000fe80003800000 */
[----:B------:R-:W-:Y:S05]  /*27a0*/  @P1 BRA `(.L_x_1625) ;  /* 0x0000000000601947 */ /* 0x000fea0003800000 */
[----:B----4-:R-:W-:Y:S01]  /*27b0*/  IMAD R13, R11, 0x3, R12 ;  /* 0x000000030b0d7824 */ /* 0x010fe200078e020c */
[----:B------:R-:W-:Y:S01]  /*27c0*/  BSSY B2, `(.L_x_1626) ;  /* 0x000000b000027945 */ /* 0x000fe20003800000 */
[----:B------:R-:W-:Y:S01]  /*27d0*/  ISETP.NE.AND P4, PT, RZ, UR5, PT ;  /* 0x00000005ff007c0c */ /* 0x000fe2000bf85270 */
[----:B------:R-:W-:Y:S02]  /*27e0*/  IMAD.MOV.U32 R47, RZ, RZ, RZ ;  /* 0x000000ffff2f7224 */ /* 0x000fe400078e00ff */
[----:B------:R-:W-:-:S05]  /*27f0*/  IMAD.SHL.U32 R83, R13, 0x4, RZ ;  /* 0x000000040d537824 */ /* 0x000fca00078e00ff */
[----:B------:R-:W-:-:S13]  /*2800*/  ISETP.GE.AND P2, PT, R83, R42, PT ;  /* 0x0000002a5300720c */ /* 0x000fda0003f46270 */
[----:B------:R-:W-:Y:S05]  /*2810*/  @P2 BRA `(.L_x_1627) ;  /* 0x0000000000142947 */ /* 0x000fea0003800000 */
[----:B------:R-:W-:-:S04]  /*2820*/  IADD3 R13, P3, R40, R83, RZ ;  /* 0x00000053280d7210 */ /* 0x000fc80007f7e0ff */
[----:B------:R-:W-:Y:S02]  /*2830*/  LEA.HI.X.SX32 R82, R83, R44, 0x1, P3 ;  /* 0x0000002c53527211 */ /* 0x000fe400018f0eff */
[----:B0123--:R-:W-:-:S04]  /*2840*/  LEA R14, P3, R13, UR10, 0x2 ;  /* 0x0000000a0d0e7c11 */ /* 0x00ffc8000f8610ff */
[----:B------:R-:W-:-:S05]  /*2850*/  LEA.HI.X R15, R13, UR11, R82, 0x2, P3 ;  /* 0x0000000b0d0f7c11 */ /* 0x000fca00098f1452 */
[----:B------:R4:W5:Y:S04]  /*2860*/  LDG.E R47, desc[UR36][R14.64] ;  /* 0x000000240e2f7981 */ /* 0x000968000c1e1900 */
.L_x_1627:
[----:B------:R-:W-:Y:S05]  /*2870*/  BSYNC B2 ;  /* 0x0000000000027941 */ /* 0x000fea0003800000 */
.L_x_1626:
[----:B------:R-:W-:Y:S05]  /*2880*/  @P4 BRA `(.L_x_1625) ;  /* 0x0000000000284947 */ /* 0x000fea0003800000 */
[----:B------:R-:W-:Y:S01]  /*2890*/  ISETP.NE.AND P5, PT, R24, RZ, PT ;  /* 0x000000ff1800720c */ /* 0x000fe20003fa5270 */
[----:B01234-:R-:W0:-:S12]  /*28a0*/  @!P2 LDC.64 R14, c[0x0][0x248] ;  /* 0x00009200ff0eab82 */ /* 0x01fe180000000a00 */
[----:B------:R-:W2:Y:S01]  /*28b0*/  @P5 LDG.E R82, desc[UR36][R76.64+0x20] ;  /* 0x000020244c525981 */ /* 0x000ea2000c1e1900 */
[----:B------:R-:W-:Y:S01]  /*28c0*/  @!P2 IADD3 R13, P3, R39, R83, RZ ;  /* 0x00000053270da210 */ /* 0x000fe20007f7e0ff */
[----:B-----5:R-:W-:-:S03]  /*28d0*/  FADD.FTZ R47, R10, R47 ;  /* 0x0000002f0a2f7221 */ /* 0x020fc60000010000 */
[----:B------:R-:W-:Y:S02]  /*28e0*/  @!P2 LEA.HI.X.SX32 R84, R83, R43, 0x1, P3 ;  /* 0x0000002b5354a211 */ /* 0x000fe400018f0eff */
[----:B0-----:R-:W-:-:S04]  /*28f0*/  @!P2 LEA R14, P3, R13, R14, 0x2 ;  /* 0x0000000e0d0ea211 */ /* 0x001fc800078610ff */
[----:B------:R-:W-:Y:S01]  /*2900*/  @!P2 LEA.HI.X R15, R13, R15, R84, 0x2, P3 ;  /* 0x0000000f0d0fa211 */ /* 0x000fe200018f1454 */
[----:B--2---:R-:W-:-:S05]  /*2910*/  @P5 FMUL.FTZ R47, R47, R82 ;  /* 0x000000522f2f5220 */ /* 0x004fca0000410000 */
[----:B------:R0:W-:Y:S03]  /*2920*/  @!P2 STG.E desc[UR36][R14.64], R47 ;  /* 0x0000002f0e00a986 */ /* 0x0001e6000c101924 */
.L_x_1625:
[----:B------:R-:W-:Y:S05]  /*2930*/  BSYNC B1 ;  /* 0x0000000000017941 */ /* 0x000fea0003800000 */
.L_x_1624:
        /* <DEDUP_REMOVED lines=14> */
.L_x_1631:
[----:B------:R-:W-:Y:S05]  /*2a20*/  BSYNC B2 ;  /* 0x0000000000027941 */ /* 0x000fea0003800000 */
.L_x_1630:
        /* <DEDUP_REMOVED lines=11> */
.L_x_1629:
[----:B------:R-:W-:Y:S05]  /*2ae0*/  BSYNC B1 ;  /* 0x0000000000017941 */ /* 0x000fea0003800000 */
.L_x_1628:
[----:B------:R-:W-:Y:S04]  /*2af0*/  BSSY B1, `(.L_x_1632) ;  /* 0x000001a000017945 */ /* 0x000fe80003800000 */
[----:B------:R-:W-:Y:S05]  /*2b00*/  @P1 BRA `(.L_x_1633) ;  /* 0x0000000000601947 */ /* 0x000fea0003800000 */
[----:B----4-:R-:W-:Y:S01]  /*2b10*/  IMAD R13, R11, 0x5, R12 ;  /* 0x000000050b0d7824 */ /* 0x010fe200078e020c */
[----:B------:R-:W-:Y:S01]  /*2b20*/  BSSY B2, `(.L_x_1634) ;  /* 0x000000b000027945 */ /* 0x000fe20003800000 */
[----:B------:R-:W-:Y:S02]  /*2b30*/  ISETP.NE.AND P4, PT, RZ, UR5, PT ;  /* 0x00000005ff007c0c */ /* 0x000fe4000bf85270 */
[----:B------:R-:W-:Y:S01]  /*2b40*/  IMAD.SHL.U32 R83, R13, 0x4, RZ ;  /* 0x000000040d537824 */ /* 0x000fe200078e00ff */
[----:B------:R-:W-:-:S04]  /*2b50*/  MOV R52, RZ ;  /* 0x000000ff00347202 */ /* 0x000fc80000000f00 */
[----:B------:R-:W-:-:S13]  /*2b60*/  ISETP.GE.AND P2, PT, R83, R42, PT ;  /* 0x0000002a5300720c */ /* 0x000fda0003f46270 */
[----:B------:R-:W-:Y:S05]  /*2b70*/  @P2 BRA `(.L_x_1635) ;  /* 0x0000000000142947 */ /* 0x000fea0003800000 */
[----:B------:R-:W-:-:S04]  /*2b80*/  IADD3 R13, P3, R40, R83, RZ ;  /* 0x00000053280d7210 */ /* 0x000fc80007f7e0ff */
[----:B------:R-:W-:Y:S02]  /*2b90*/  LEA.HI.X.SX32 R52, R83, R44, 0x1, P3 ;  /* 0x0000002c53347211 */ /* 0x000fe400018f0eff */
[----:B0123--:R-:W-:-:S04]  /*2ba0*/  LEA R14, P3, R13, UR10, 0x2 ;  /* 0x0000000a0d0e7c11 */ /* 0x00ffc8000f8610ff */
[----:B------:R-:W-:-:S05]  /*2bb0*/  LEA.HI.X R15, R13, UR11, R52, 0x2, P3 ;  /* 0x0000000b0d0f7c11 */ /* 0x000fca00098f1434 */
[----:B------:R4:W5:Y:S04]  /*2bc0*/  LDG.E R52, desc[UR36][R14.64] ;  /* 0x000000240e347981 */ /* 0x000968000c1e1900 */
.L_x_1635:
[----:B------:R-:W-:Y:S05]  /*2bd0*/  BSYNC B2 ;  /* 0x0000000000027941 */ /* 0x000fea0003800000 */
.L_x_1634:
        /* <DEDUP_REMOVED lines=11> */
.L_x_1633:
[----:B------:R-:W-:Y:S05]  /*2c90*/  BSYNC B1 ;  /* 0x0000000000017941 */ /* 0x000fea0003800000 */
.L_x_1632:
        /* <DEDUP_REMOVED lines=14> */
.L_x_1639:
[----:B------:R-:W-:Y:S05]  /*2d80*/  BSYNC B2 ;  /* 0x0000000000027941 */ /* 0x000fea0003800000 */
.L_x_1638:
        /* <DEDUP_REMOVED lines=11> */
.L_x_1637:
[----:B------:R-:W-:Y:S05]  /*2e40*/  BSYNC B1 ;  /* 0x0000000000017941 */ /* 0x000fea0003800000 */
.L_x_1636:
        /* <DEDUP_REMOVED lines=14> */
.L_x_1643:
[----:B------:R-:W-:Y:S05]  /*2f30*/  BSYNC B2 ;  /* 0x0000000000027941 */ /* 0x000fea0003800000 */
.L_x_1642:
        /* <DEDUP_REMOVED lines=11> */
.L_x_1641:
[----:B------:R-:W-:Y:S05]  /*2ff0*/  BSYNC B1 ;  /* 0x0000000000017941 */ /* 0x000fea0003800000 */
.L_x_1640:
        /* <DEDUP_REMOVED lines=14> */
.L_x_1647:
[----:B------:R-:W-:Y:S05]  /*30e0*/  BSYNC B2 ;  /* 0x0000000000027941 */ /* 0x000fea0003800000 */
.L_x_1646:
        /* <DEDUP_REMOVED lines=11> */
.L_x_1645:
[----:B------:R-:W-:Y:S05]  /*31a0*/  BSYNC B1 ;  /* 0x0000000000017941 */ /* 0x000fea0003800000 */
.L_x_1644:
[----:B------:R-:W-:Y:S04]  /*31b0*/  BSSY B1, `(.L_x_1648) ;  /* 0x000001a000017945 */ /* 0x000fe80003800000 */
[----:B------:R-:W-:Y:S05]  /*31c0*/  @P1 BRA `(.L_x_1649) ;  /* 0x0000000000601947 */ /* 0x000fea0003800000 */
[----:B----4-:R-:W-:Y:S01]  /*31d0*/  IMAD R13, R11, 0x9, R12 ;  /* 0x000000090b0d7824 */ /* 0x010fe200078e020c */
        /* <DEDUP_REMOVED lines=8> */
[----:B0123--:R-:W-:-:S04]  /*3260*/  LEA R14, P3, R13, UR10, 0x2 ;  /* 0x0000000a0d0e7c11 */ /* 0x00ffc8000f8610ff */
[----:B------:R-:W-:-:S05]  /*3270*/  LEA.HI.X R15, R13, UR11, R82, 0x2, P3 ;  /* 0x0000000b0d0f7c11 */ /* 0x000fca00098f1452 */
[----:B------:R4:W5:Y:S04]  /*3280*/  LDG.E R53, desc[UR36][R14.64] ;  /* 0x000000240e357981 */ /* 0x000968000c1e1900 */
.L_x_1651:
[----:B------:R-:W-:Y:S05]  /*3290*/  BSYNC B2 ;  /* 0x0000000000027941 */ /* 0x000fea0003800000 */
.L_x_1650:
        /* <DEDUP_REMOVED lines=11> */
.L_x_1649:
[----:B------:R-:W-:Y:S05]  /*3350*/  BSYNC B1 ;  /* 0x0000000000017941 */ /* 0x000fea0003800000 */
.L_x_1648:
        /* <DEDUP_REMOVED lines=14> */
.L_x_1655:
[----:B------:R-:W-:Y:S05]  /*3440*/  BSYNC B2 ;  /* 0x0000000000027941 */ /* 0x000fea0003800000 */
.L_x_1654:
        /* <DEDUP_REMOVED lines=11> */
.L_x_1653:
[----:B------:R-:W-:Y:S05]  /*3500*/  BSYNC B1 ;  /* 0x0000000000017941 */ /* 0x000fea0003800000 */
.L_x_1652:
        /* <DEDUP_REMOVED lines=14> */
.L_x_1659:
[----:B------:R-:W-:Y:S05]  /*35f0*/  BSYNC B2 ;  /* 0x0000000000027941 */ /* 0x000fea0003800000 */
.L_x_1658:
        /* <DEDUP_REMOVED lines=11> */
.L_x_1657:
[----:B------:R-:W-:Y:S05]  /*36b0*/  BSYNC B1 ;  /* 0x0000000000017941 */ /* 0x000fea0003800000 */
.L_x_1656:
        /* <DEDUP_REMOVED lines=14> */
.L_x_1663:
[----:B------:R-:W-:Y:S05]  /*37a0*/  BSYNC B2 ;  /* 0x0000000000027941 */ /* 0x000fea0003800000 */
.L_x_1662:
        /* <DEDUP_REMOVED lines=11> */
.L_x_1661:
[----:B------:R-:W-:Y:S05]  /*3860*/  BSYNC B1 ;  /* 0x0000000000017941 */ /* 0x000fea0003800000 */
.L_x_1660:
        /* <DEDUP_REMOVED lines=14> */
.L_x_1667:
[----:B------:R-:W-:Y:S05]  /*3950*/  BSYNC B2 ;  /* 0x0000000000027941 */ /* 0x000fea0003800000 */
.L_x_1666:
        /* <DEDUP_REMOVED lines=11> */
.L_x_1665:
[----:B------:R-:W-:Y:S05]  /*3a10*/  BSYNC B1 ;  /* 0x0000000000017941 */ /* 0x000fea0003800000 */
.L_x_1664:
        /* <DEDUP_REMOVED lines=14> */
.L_x_1671:
[----:B------:R-:W-:Y:S05]  /*3b00*/  BSYNC B2 ;  /* 0x0000000000027941 */ /* 0x000fea0003800000 */
.L_x_1670:
        /* <DEDUP_REMOVED lines=11> */
.L_x_1669:
[----:B------:R-:W-:Y:S05]  /*3bc0*/  BSYNC B1 ;  /* 0x0000000000017941 */ /* 0x000fea0003800000 */
.L_x_1668:
[----:B------:R-:W-:Y:S01]  /*3bd0*/  BSSY B1, `(.L_x_1672) ;  /* 0x000001a000017945 */ /* 0x000fe20003800000 */
[----:B------:R-:W-:-:S03]  /*3be0*/  IMAD R11, R11, 0xf, R12 ;  /* 0x0000000f0b0b7824 */ /* 0x000fc600078e020c */
        /* <DEDUP_REMOVED lines=8> */
[----:B01234-:R-:W-:Y:S02]  /*3c70*/  LEA.HI.X.SX32 R14, R83, R44, 0x1, P2 ;  /* 0x0000002c530e7211 */ /* 0x01ffe400010f0eff */
[----:B------:R-:W-:-:S04]  /*3c80*/  LEA R12, P2, R11, UR10, 0x2 ;  /* 0x0000000a0b0c7c11 */ /* 0x000fc8000f8410ff */
[----:B------:R-:W-:-:S05]  /*3c90*/  LEA.HI.X R13, R11, UR11, R14, 0x2, P2 ;  /* 0x0000000b0b0d7c11 */ /* 0x000fca00090f140e */
[----:B------:R0:W5:Y:S04]  /*3ca0*/  LDG.E R61, desc[UR36][R12.64] ;  /* 0x000000240c3d7981 */ /* 0x000168000c1e1900 */
.L_x_1675:
[----:B------:R-:W-:Y:S05]  /*3cb0*/  BSYNC B2 ;  /* 0x0000000000027941 */ /* 0x000fea0003800000 */
.L_x_1674:
        /* <DEDUP_REMOVED lines=11> */
.L_x_1673:
[----:B------:R-:W-:Y:S05]  /*3d70*/  BSYNC B1 ;  /* 0x0000000000017941 */ /* 0x000fea0003800000 */
.L_x_1672:
        /* <DEDUP_REMOVED lines=16> */
[----:B----4-:R-:W-:Y:S01]  /*3e80*/  FFMA.FTZ R13, R5, R61, R12 ;  /* 0x0000003d050d7223 */ /* 0x010fe2000001000c */
[----:B------:R-:W-:Y:S06]  /*3e90*/  BRA.DIV UR4, `(.L_x_1676) ;  /* 0x0000003204947947 */ /* 0x000fec000b800000 */
[----:B-123--:R-:W0:Y:S02]  /*3ea0*/  SHFL.BFLY PT, R14, R13, 0x2, 0x1f ;  /* 0x0c401f000d0e7f89 */ /* 0x00ee2400000e0000 */
[----:B0-----:R-:W-:-:S05]  /*3eb0*/  FADD.FTZ R13, R13, R14 ;  /* 0x0000000e0d0d7221 */ /* 0x001fca0000010000 */
[----:B------:R0:W1:Y:S02]  /*3ec0*/  SHFL.BFLY PT, R14, R13, 0x1, 0x1f ;  /* 0x0c201f000d0e7f89 */ /* 0x00006400000e0000 */
.L_x_1747:
        /* <DEDUP_REMOVED lines=20> */
[----:B------:R-:W-:Y:S01]  /*4010*/  @P1 IMAD.IADD R11, R11, 0x1, R82 ;  /* 0x000000010b0b1824 */ /* 0x000fe200078e0252 */
[----:B------:R-:W-:-:S04]  /*4020*/  IADD3 R82, R41, -UR7, RZ ;  /* 0x8000000729527c10 */ /* 0x000fc8000fffe0ff */
[----:B------:R-:W-:Y:S01]  /*4030*/  @P1 I2FP.F32.S32 R11, R11 ;  /* 0x0000000b000b1245 */ /* 0x000fe20000201400 */
[----:B---3--:R-:W-:Y:S01]  /*4040*/  @P2 FADD.FTZ R14, R14, R13 ;  /* 0x0000000d0e0e2221 */ /* 0x008fe20000010000 */
[----:B------:R-:W-:-:S03]  /*4050*/  IMAD R13, R82, 0x4, R3 ;  /* 0x00000004520d7824 */ /* 0x000fc600078e0203 */
[----:B--2---:R-:W-:-:S05]  /*4060*/  @P1 FFMA.FTZ R14, R11, R15, R14 ;  /* 0x0000000f0b0e1223 */ /* 0x004fca000001000e */
[----:B------:R1:W-:Y:S01]  /*4070*/  STS [R13], R14 ;  /* 0x0000000e0d007388 */ /* 0x0003e20000000800 */
[----:B------:R-:W-:-:S07]  /*4080*/  @!P0 FMNMX.FTZ R74, R74, R14, !PT ;  /* 0x0000000e4a4a8209 */ /* 0x000fce0007810000 */
.L_x_1678:
[----:B------:R-:W-:Y:S05]  /*4090*/  BSYNC B1 ;  /* 0x0000000000017941 */ /* 0x000fea0003800000 */
.L_x_1677:
[----:B------:R-:W-:-:S05]  /*40a0*/  VIADD R41, R41, 0x10 ;  /* 0x0000001029297836 */ /* 0x000fca0000000000 */
[----:B------:R-:W-:-:S13]  /*40b0*/  ISETP.GE.AND P0, PT, R41, R6, PT ;  /* 0x000000062900720c */ /* 0x000fda0003f06270 */
[----:B------:R-:W-:Y:S05]  /*40c0*/  @!P0 BRA `(.L_x_1679) ;  /* 0xffffffe000088947 */ /* 0x000fea000383ffff */
.L_x_1611:
[----:B------:R-:W-:Y:S05]  /*40d0*/  BSYNC B0 ;  /* 0x0000000000007941 */ /* 0x000fea0003800000 */
.L_x_1610:
        /* <DEDUP_REMOVED lines=8> */
.L_x_1752:
        /* <DEDUP_REMOVED lines=45> */
.L_x_1688:
[----:B------:R-:W-:Y:S04]  /*4430*/  BSSY B2, `(.L_x_1685) ;  /* 0x000000b000027945 */ /* 0x000fe80003800000 */
[----:B0-----:R-:W-:Y:S05]  /*4440*/  @!P0 BRA `(.L_x_1686) ;  /* 0x0000000000148947 */ /* 0x001fea0003800000 */
[----:B------:R-:W-:-:S06]  /*4450*/  IMAD.MOV.U32 R6, RZ, RZ, R12 ;  /* 0x000000ffff067224 */ /* 0x000fcc00078e000c */
[----:B------:R-:W2:Y:S01]  /*4460*/  LDG.E.U8 R6, desc[UR36][R6.64] ;  /* 0x0000002406067981 */ /* 0x000ea2000c1e1100 */
[----:B------:R-:W-:Y:S01]  /*4470*/  IMAD.MOV.U32 R11, RZ, RZ, RZ ;  /* 0x000000ffff0b7224 */ /* 0x000fe200078e00ff */
[----:B--2---:R-:W-:-:S13]  /*4480*/  ISETP.NE.AND P2, PT, R6, RZ, PT ;  /* 0x000000ff0600720c */ /* 0x004fda0003f45270 */
[----:B------:R-:W-:Y:S05]  /*4490*/  @P2 BRA `(.L_x_1687) ;  /* 0x0000000000102947 */ /* 0x000fea0003800000 */
.L_x_1686:
[----:B------:R-:W1:Y:S02]  /*44a0*/  LDS R6, [R10] ;  /* 0x000000000a067984 */ /* 0x000e640000000800 */
[----:B-1----:R-:W-:-:S04]  /*44b0*/  FADD.FTZ R6, -R13, R6 ;  /* 0x000000060d067221 */ /* 0x002fc80000010100 */
[----:B------:R-:W-:-:S04]  /*44c0*/  FMUL.FTZ R6, R6, 1.4426950216293334961 ;  /* 0x3fb8aa3b06067820 */ /* 0x000fc80000410000 */
[----:B------:R0:W2:Y:S03]  /*44d0*/  MUFU.EX2 R11, R6 ;  /* 0x00000006000b7308 */ /* 0x0000a60000000800 */
.L_x_1687:
[----:B------:R-:W-:Y:S05]  /*44e0*/  BSYNC B2 ;  /* 0x0000000000027941 */ /* 0x000fea0003800000 */
.L_x_1685:
[----:B------:R-:W-:Y:S01]  /*44f0*/  IADD3 R4, R4, -0x1, RZ ;  /* 0xffffffff04047810 */ /* 0x000fe20007ffe0ff */
[----:B--2---:R2:W-:Y:S01]  /*4500*/  STS [R10], R11 ;  /* 0x0000000b0a007388 */ /* 0x0045e20000000800 */
[----:B------:R-:W-:Y:S01]  /*4510*/  IADD3 R12, P3, R12, 0x40, RZ ;  /* 0x000000400c0c7810 */ /* 0x000fe20007f7e0ff */
[----:B------:R-:W-:Y:S01]  /*4520*/  FADD.FTZ R8, R11, R8 ;  /* 0x000000080b087221 */ /* 0x000fe20000010000 */
[----:B------:R-:W-:Y:S01]  /*4530*/  ISETP.NE.AND P2, PT, R4, RZ, PT ;  /* 0x000000ff0400720c */ /* 0x000fe20003f45270 */
[----:B------:R-:W-:Y:S02]  /*4540*/  VIADD R9, R9, 0x40 ;  /* 0x0000004009097836 */ /* 0x000fe40000000000 */
[----:B------:R-:W-:Y:S02]  /*4550*/  IMAD.X R7, RZ, RZ, R7, P3 ;  /* 0x000000ffff077224 */ /* 0x000fe400018e0607 */
[----:B--2---:R-:W-:-:S08]  /*4560*/  VIADD R10, R10, 0x100 ;  /* 0x000001000a0a7836 */ /* 0x004fd00000000000 */
[----:B------:R-:W-:Y:S05]  /*4570*/  @P2 BRA `(.L_x_1688) ;  /* 0xfffffffc00ac2947 */ /* 0x000fea000383ffff */
.L_x_1684:
[----:B------:R-:W-:Y:S05]  /*4580*/  BSYNC B1 ;  /* 0x0000000000017941 */ /* 0x000fea0003800000 */
.L_x_1683:
[----:B------:R-:W-:-:S13]  /*4590*/  ISETP.GE.U32.AND P0, PT, R0, 0xc0, PT ;  /* 0x000000c00000780c */ /* 0x000fda0003f06070 */
[----:B------:R-:W-:Y:S05]  /*45a0*/  @!P0 BRA `(.L_x_1682) ;  /* 0x0000000400108947 */ /* 0x000fea0003800000 */
[----:B------:R-:W-:Y:S01]  /*45b0*/  LEA R0, R9, 0x200, 0x2 ;  /* 0x0000020009007811 */ /* 0x000fe200078e10ff */
[----:B------:R-:W-:Y:S01]  /*45c0*/  IMAD.U32 R7, RZ, RZ, UR7 ;  /* 0x00000007ff077e24 */ /* 0x000fe2000f8e00ff */
[----:B------:R-:W-:Y:S01]  /*45d0*/  ULDC.64 UR4, c[0x0][0x2b0] ;  /* 0x0000ac0000047ab9 */ /* 0x000fe20000000a00 */
[----:B------:R-:W-:Y:S02]  /*45e0*/  SHF.R.S32.HI R4, RZ, 0x1f, R9 ;  /* 0x0000001fff047819 */ /* 0x000fe40000011409 */
[----:B------:R-:W-:Y:S01]  /*45f0*/  ISETP.NE.U32.AND P0, PT, RZ, UR4, PT ;  /* 0x00000004ff007c0c */ /* 0x000fe2000bf05070 */
[----:B------:R-:W-:Y:S01]  /*4600*/  IMAD R0, R7, -0x4, R0 ;  /* 0xfffffffc07007824 */ /* 0x000fe200078e0200 */
[----:B0-----:R-:W-:Y:S02]  /*4610*/  IADD3 R6, P2, P3, R9, UR4, R22 ;  /* 0x0000000409067c10 */ /* 0x001fe4000fb5e016 */
[----:B------:R-:W-:Y:S01]  /*4620*/  ISETP.NE.AND.EX P0, PT, RZ, UR5, PT, P0 ;  /* 0x00000005ff007c0c */ /* 0x000fe2000bf05300 */
[----:B------:R-:W-:Y:S01]  /*4630*/  IMAD.IADD R0, R3, 0x1, R0 ;  /* 0x0000000103007824 */ /* 0x000fe200078e0200 */
[----:B------:R-:W-:-:S11]  /*4640*/  IADD3.X R7, R4, UR5, R23, P2, P3 ;  /* 0x0000000504077c10 */ /* 0x000fd600097e6417 */
.L_x_1701:
[----:B------:R-:W-:Y:S04]  /*4650*/  BSSY B1, `(.L_x_1689) ;  /* 0x000000a000017945 */ /* 0x000fe80003800000 */
[----:B0-----:R-:W-:Y:S05]  /*4660*/  @!P0 BRA `(.L_x_1690) ;  /* 0x0000000000108947 */ /* 0x001fea0003800000 */
[----:B------:R-:W2:Y:S02]  /*4670*/  LDG.E.U8 R4, desc[UR36][R6.64] ;  /* 0x0000002406047981 */ /* 0x000ea4000c1e1100 */
[----:B--2---:R-:W-:-:S13]  /*4680*/  ISETP.NE.AND P2, PT, R4, RZ, PT ;  /* 0x000000ff0400720c */ /* 0x004fda0003f45270 */
[----:B------:R-:W-:Y:S01]  /*4690*/  @P2 IMAD.MOV.U32 R11, RZ, RZ, RZ ;  /* 0x000000ffff0b2224 */ /* 0x000fe200078e00ff */
[----:B------:R-:W-:Y:S06]  /*46a0*/  @P2 BRA `(.L_x_1691) ;  /* 0x0000000000102947 */ /* 0x000fec0003800000 */
.L_x_1690:
[----:B------:R-:W1:Y:S02]  /*46b0*/  LDS R4, [R0+-0x200] ;  /* 0xfffe000000047984 */ /* 0x000e640000000800 */
[----:B-1----:R-:W-:-:S04]  /*46c0*/  FADD.FTZ R4, -R13, R4 ;  /* 0x000000040d047221 */ /* 0x002fc80000010100 */
[----:B------:R-:W-:-:S04]  /*46d0*/  FMUL.FTZ R4, R4, 1.4426950216293334961 ;  /* 0x3fb8aa3b04047820 */ /* 0x000fc80000410000 */
[----:B------:R0:W2:Y:S03]  /*46e0*/  MUFU.EX2 R11, R4 ;  /* 0x00000004000b7308 */ /* 0x0000a60000000800 */
.L_x_1691:
[----:B------:R-:W-:Y:S05]  /*46f0*/  BSYNC B1 ;  /* 0x0000000000017941 */ /* 0x000fea0003800000 */
.L_x_1689:
        /* <DEDUP_REMOVED lines=8> */
.L_x_1693:
[----:B0-----:R-:W1:Y:S02]  /*4780*/  LDS R4, [R0+-0x100] ;  /* 0xffff000000047984 */ /* 0x001e640000000800 */
[----:B-1----:R-:W-:-:S04]  /*4790*/  FADD.FTZ R4, -R13, R4 ;  /* 0x000000040d047221 */ /* 0x002fc80000010100 */
[----:B------:R-:W-:-:S04]  /*47a0*/  FMUL.FTZ R4, R4, 1.4426950216293334961 ;  /* 0x3fb8aa3b04047820 */ /* 0x000fc80000410000 */
[----:B--2---:R0:W2:Y:S03]  /*47b0*/  MUFU.EX2 R11, R4 ;  /* 0x00000004000b7308 */ /* 0x0040a60000000800 */
.L_x_1694:
[----:B------:R-:W-:Y:S05]  /*47c0*/  BSYNC B1 ;  /* 0x0000000000017941 */ /* 0x000fea0003800000 */
.L_x_1692:
[----:B--2---:R2:W-:Y:S01]  /*47d0*/  STS [R0+-0x100], R11 ;  /* 0xffff000b00007388 */ /* 0x0045e20000000800 */
[----:B------:R-:W-:Y:S01]  /*47e0*/  BSSY B1, `(.L_x_1695) ;  /* 0x000000b000017945 */ /* 0x000fe20003800000 */
[----:B------:R-:W-:-:S03]  /*47f0*/  FADD.FTZ R8, R8, R11 ;  /* 0x0000000b08087221 */ /* 0x000fc60000010000 */
[----:B------:R-:W-:Y:S05]  /*4800*/  @!P0 BRA `(.L_x_1696) ;  /* 0x0000000000108947 */ /* 0x000fea0003800000 */
[----:B0-----:R-:W3:Y:S01]  /*4810*/  LDG.E.U8 R4, desc[UR36][R6.64+0x80] ;  /* 0x0000802406047981 */ /* 0x001ee2000c1e1100 */
[----:B--2---:R-:W-:Y:S02]  /*4820*/  MOV R11, RZ ;  /* 0x000000ff000b7202 */ /* 0x004fe40000000f00 */
[----:B---3--:R-:W-:-:S13]  /*4830*/  ISETP.NE.AND P2, PT, R4, RZ, PT ;  /* 0x000000ff0400720c */ /* 0x008fda0003f45270 */
[----:B------:R-:W-:Y:S05]  /*4840*/  @P2 BRA `(.L_x_1697) ;  /* 0x0000000000102947 */ /* 0x000fea0003800000 */
.L_x_1696:
[----:B0-----:R-:W1:Y:S02]  /*4850*/  LDS R4, [R0] ;  /* 0x0000000000047984 */ /* 0x001e640000000800 */
[----:B-1----:R-:W-:-:S04]  /*4860*/  FADD.FTZ R4, -R13, R4 ;  /* 0x000000040d047221 */ /* 0x002fc80000010100 */
[----:B------:R-:W-:-:S04]  /*4870*/  FMUL.FTZ R4, R4, 1.4426950216293334961 ;  /* 0x3fb8aa3b04047820 */ /* 0x000fc80000410000 */
[----:B--2---:R0:W2:Y:S03]  /*4880*/  MUFU.EX2 R11, R4 ;  /* 0x00000004000b7308 */ /* 0x0040a60000000800 */
.L_x_1697:
[----:B------:R-:W-:Y:S05]  /*4890*/  BSYNC B1 ;  /* 0x0000000000017941 */ /* 0x000fea0003800000 */
.L_x_1695:
        /* <DEDUP_REMOVED lines=8> */
.L_x_1699:
[----:B0-----:R-:W1:Y:S02]  /*4920*/  LDS R4, [R0+0x100] ;  /* 0x0001000000047984 */ /* 0x001e640000000800 */
[----:B-1----:R-:W-:-:S04]  /*4930*/  FADD.FTZ R4, -R13, R4 ;  /* 0x000000040d047221 */ /* 0x002fc80000010100 */
[----:B------:R-:W-:-:S04]  /*4940*/  FMUL.FTZ R4, R4, 1.4426950216293334961 ;  /* 0x3fb8aa3b04047820 */ /* 0x000fc80000410000 */
[----:B--2---:R0:W2:Y:S03]  /*4950*/  MUFU.EX2 R11, R4 ;  /* 0x00000004000b7308 */ /* 0x0040a60000000800 */
.L_x_1700:
[----:B------:R-:W-:Y:S05]  /*4960*/  BSYNC B1 ;  /* 0x0000000000017941 */ /* 0x000fea0003800000 */
.L_x_1698:
[----:B------:R-:W-:Y:S01]  /*4970*/  VIADD R9, R9, 0x100 ;  /* 0x0000010009097836 */ /* 0x000fe20000000000 */
[----:B------:R-:W-:Y:S01]  /*4980*/  IADD3 R6, P3, R6, 0x100, RZ ;  /* 0x0000010006067810 */ /* 0x000fe20007f7e0ff */
[----:B--2---:R2:W-:Y:S01]  /*4990*/  STS [R0+0x100], R11 ;  /* 0x0001000b00007388 */ /* 0x0045e20000000800 */
[----:B------:R-:W-:Y:S02]  /*49a0*/  FADD.FTZ R8, R8, R11 ;  /* 0x0000000b08087221 */ /* 0x000fe40000010000 */
[----:B------:R-:W-:Y:S01]  /*49b0*/  ISETP.GE.AND P2, PT, R9, UR38, PT ;  /* 0x0000002609007c0c */ /* 0x000fe2000bf46270 */
[----:B------:R-:W-:Y:S02]  /*49c0*/  IMAD.X R7, RZ, RZ, R7, P3 ;  /* 0x000000ffff077224 */ /* 0x000fe400018e0607 */
[----:B--2---:R-:W-:-:S10]  /*49d0*/  VIADD R0, R0, 0x400 ;  /* 0x0000040000007836 */ /* 0x004fd40000000000 */
[----:B------:R-:W-:Y:S05]  /*49e0*/  @!P2 BRA `(.L_x_1701) ;  /* 0xfffffffc0018a947 */ /* 0x000fea000383ffff */
.L_x_1682:
[----:B------:R-:W-:Y:S05]  /*49f0*/  BSYNC B0 ;  /* 0x0000000000007941 */ /* 0x000fea0003800000 */
.L_x_1681:
        /* <DEDUP_REMOVED lines=40> */
.L_x_1702:
        /* <DEDUP_REMOVED lines=15> */
.L_x_1707:
        /* <DEDUP_REMOVED lines=13> */
.L_x_1706:
[----:B------:R-:W-:Y:S05]  /*4e40*/  BSYNC B1 ;  /* 0x0000000000017941 */ /* 0x000fea0003800000 */
.L_x_1705:
[----:B------:R-:W-:Y:S05]  /*4e50*/  @!P1 BRA `(.L_x_1704) ;  /* 0x0000000000889947 */ /* 0x000fea0003800000 */
[----:B------:R-:W-:Y:S01]  /*4e60*/  USHF.L.U32 UR4, UR7, 0x2, URZ ;  /* 0x0000000207047899 */ /* 0x000fe2000800063f */
[----:B------:R-:W-:Y:S01]  /*4e70*/  IADD3 R11, P0, R5, R6, RZ ;  /* 0x00000006050b7210 */ /* 0x000fe20007f1e0ff */
[----:B------:R-:W-:Y:S01]  /*4e80*/  ULDC.64 UR8, c[0x0][0x310] ;  /* 0x0000c40000087ab9 */ /* 0x000fe20000000a00 */
[----:B------:R-:W-:Y:S02]  /*4e90*/  ISETP.NE.AND P2, PT, RZ, UR5, PT ;  /* 0x00000005ff007c0c */ /* 0x000fe4000bf45270 */
[----:B------:R-:W-:Y:S02]  /*4ea0*/  LEA R10, P1, R11, UR8, 0x2 ;  /* 0x000000080b0a7c11 */ /* 0x000fe4000f8210ff */
[C---:B------:R-:W-:Y:S02]  /*4eb0*/  LEA R0, R5.reuse, -UR4, 0x2 ;  /* 0x8000000405007c11 */ /* 0x040fe4000f8e10ff */
[----:B------:R-:W-:-:S03]  /*4ec0*/  LEA.HI.X.SX32 R6, R5, R7, 0x1, P0 ;  /* 0x0000000705067211 */ /* 0x000fc600000f0eff */
[----:B------:R-:W-:Y:S01]  /*4ed0*/  IMAD.IADD R0, R3, 0x1, R0 ;  /* 0x0000000103007824 */ /* 0x000fe200078e0200 */
[----:B------:R-:W-:-:S07]  /*4ee0*/  LEA.HI.X R11, R11, UR9, R6, 0x2, P1 ;  /* 0x000000090b0b7c11 */ /* 0x000fce00088f1406 */
.L_x_1708:
[----:B------:R-:W1:Y:S01]  /*4ef0*/  LDS R6, [R0+0x300] ;  /* 0x0003000000067984 */ /* 0x000e620000000800 */
[----:B------:R-:W-:Y:S01]  /*4f00*/  MOV R7, R11 ;  /* 0x0000000b00077202 */ /* 0x000fe20000000f00 */
[----:B------:R-:W-:Y:S02]  /*4f10*/  VIADD R5, R5, 0x100 ;  /* 0x0000010005057836 */ /* 0x000fe40000000000 */
[----:B------:R-:W0:Y:S03]  /*4f20*/  LDS R4, [R0] ;  /* 0x0000000000047984 */ /* 0x000e260000000800 */
[----:B------:R-:W-:Y:S01]  /*4f30*/  ISETP.GE.AND P0, PT, R5, UR38, PT ;  /* 0x0000002605007c0c */ /* 0x000fe2000bf06270 */
[----:B--2---:R-:W2:Y:S04]  /*4f40*/  LDS R8, [R0+0x100] ;  /* 0x0001000000087984 */ /* 0x004ea80000000800 */
        /* <DEDUP_REMOVED lines=19> */
.L_x_1704:
[----:B------:R-:W-:Y:S05]  /*5080*/  BSYNC B0 ;  /* 0x0000000000007941 */ /* 0x000fea0003800000 */
.L_x_1703:
        /* <DEDUP_REMOVED lines=10> */
[----:B------:R-:W3:Y:S01]  /*5130*/  LDC R30, c[0x0][0x288] ;  /* 0x0000a200ff1e7b82 */ /* 0x000ee20000000800 */
[----:B------:R-:W-:Y:S01]  /*5140*/  ULOP3.LUT UR4, UR4, 0xfffffffc, URZ, 0xc0, !UPT ;  /* 0xfffffffc04047892 */ /* 0x000fe2000f8ec03f */
[----:B------:R-:W-:Y:S01]  /*5150*/  SHF.R.S32.HI R20, RZ, 0x4, R20 ;  /* 0x00000004ff147819 */ /* 0x000fe20000011414 */
[----:B------:R-:W-:Y:S01]  /*5160*/  UMOV UR5, 0x400 ;  /* 0x0000040000057882 */ /* 0x000fe20000000000 */
[----:B------:R-:W-:Y:S01]  /*5170*/  IMAD.IADD R22, R16, 0x1, -R5 ;  /* 0x0000000110167824 */ /* 0x000fe200078e0a05 */
[----:B------:R-:W-:Y:S01]  /*5180*/  UIADD3 UR4, UR39, -UR4, URZ ;  /* 0x8000000427047290 */ /* 0x000fe2000fffe03f */
[----:B------:R-:W-:Y:S01]  /*5190*/  CS2R R6, SRZ ;  /* 0x0000000000067805 */ /* 0x000fe2000001ff00 */
[----:B------:R-:W-:Y:S01]  /*51a0*/  UIADD3 UR5, UR5, 0x110, URZ ;  /* 0x0000011005057890 */ /* 0x000fe2000fffe03f */
[----:B------:R-:W5:Y:S01]  /*51b0*/  S2UR UR6, SR_CgaCtaId ;  /* 0x00000000000679c3 */ /* 0x000f620000008800 */
        /* <DEDUP_REMOVED lines=11> */
[----:B-----5:R-:W-:-:S03]  /*5270*/  ULEA UR5, UR6, UR5, 0x18 ;  /* 0x0000000506057291 */ /* 0x020fc6000f8ec03f */
[----:B------:R-:W-:-:S03]  /*5280*/  IMAD R17, R17, UR9, R18 ;  /* 0x0000000911117c24 */ /* 0x000fc6000f8e0212 */
[----:B--2---:R-:W-:Y:S02]  /*5290*/  LEA R15, R22, UR5, 0x4 ;  /* 0x00000005160f7c11 */ /* 0x004fe4000f8e20ff */
[----:B-1----:R-:W-:Y:S01]  /*52a0*/  SHF.R.S32.HI R13, RZ, 0x1f, R17 ;  /* 0x0000001fff0d7819 */ /* 0x002fe20000011411 */
[----:B------:R-:W-:Y:S06]  /*52b0*/  @P1 BRA `(.L_x_1710) ;  /* 0x00000000002c1947 */ /* 0x000fec0003800000 */
[----:B------:R-:W-:Y:S01]  /*52c0*/  ULDC.64 UR4, c[0x0][0x240] ;  /* 0x0000900000047ab9 */ /* 0x000fe20000000a00 */
[----:B------:R-:W-:Y:S02]  /*52d0*/  CS2R R6, SRZ ;  /* 0x0000000000067805 */ /* 0x000fe4000001ff00 */
[----:B------:R-:W-:Y:S02]  /*52e0*/  ISETP.NE.U32.AND P1, PT, RZ, UR4, PT ;  /* 0x00000004ff007c0c */ /* 0x000fe4000bf25070 */
[----:B------:R-:W-:Y:S02]  /*52f0*/  CS2R R4, SRZ ;  /* 0x0000000000047805 */ /* 0x000fe4000001ff00 */
[----:B------:R-:W-:-:S13]  /*5300*/  ISETP.NE.AND.EX P1, PT, RZ, UR5, PT, P1 ;  /* 0x00000005ff007c0c */ /* 0x000fda000bf25310 */
[----:B------:R-:W-:Y:S05]  /*5310*/  @!P1 BRA `(.L_x_1711) ;  /* 0x0000000000109947 */ /* 0x000fea0003800000 */
[----:B------:R-:W1:Y:S01]  /*5320*/  LDC.64 R4, c[0x0][0x240] ;  /* 0x00009000ff047b82 */ /* 0x000e620000000a00 */
[----:B------:R-:W-:-:S04]  /*5330*/  IMAD R7, R29, 0x30, R18 ;  /* 0x000000301d077824 */ /* 0x000fc800078e0212 */
[----:B-1----:R-:W-:-:S06]  /*5340*/  IMAD.WIDE R4, R7, 0x4, R4 ;  /* 0x0000000407047825 */ /* 0x002fcc00078e0204 */
[----:B------:R-:W5:Y:S02]  /*5350*/  LDG.E.128 R4, desc[UR36][R4.64] ;  /* 0x0000002404047981 */ /* 0x000f64000c1e1d00 */
.L_x_1711:
[----:B-----5:R1:W-:Y:S02]  /*5360*/  STS.128 [R15], R4 ;  /* 0x000000040f007388 */ /* 0x0203e40000000c00 */
.L_x_1710:
[----:B------:R-:W-:Y:S05]  /*5370*/  BSYNC B0 ;  /* 0x0000000000007941 */ /* 0x000fea0003800000 */
.L_x_1709:
[----:B------:R-:W-:Y:S01]  /*5380*/  BAR.SYNC.DEFER_BLOCKING 0x0 ;  /* 0x0000000000007b1d */ /* 0x000fe20000010000 */
[----:B------:R-:W-:Y:S01]  /*5390*/  HFMA2.MMA R10, -RZ, RZ, 0, 0 ;  /* 0x00000000ff0a7435 */ /* 0x000fe200000001ff */
[----:B0-----:R-:W-:-:S04]  /*53a0*/  CS2R R8, SRZ ;  /* 0x0000000000087805 */ /* 0x001fc8000001ff00 */
[----:B------:R-:W-:Y:S04]  /*53b0*/  BSSY B0, `(.L_x_1712) ;  /* 0x0000140000007945 */ /* 0x000fe80003800000 */
[----:B------:R-:W-:Y:S05]  /*53c0*/  @P2 BRA `(.L_x_1713) ;  /* 0x0000001000f82947 */ /* 0x000fea0003800000 */
[----:B------:R-:W-:Y:S01]  /*53d0*/  VIADD R12, R20, UR7 ;  /* 0x00000007140c7c36 */ /* 0x000fe20008000000 */
[----:B------:R-:W0:Y:S01]  /*53e0*/  LDC.64 R40, c[0x0][0x250] ;  /* 0x00009400ff287b82 */ /* 0x000e220000000a00 */
[----:B------:R-:W-:Y:S01]  /*53f0*/  IMAD.U32 R25, RZ, RZ, UR9 ;  /* 0x00000009ff197e24 */ /* 0x000fe2000f8e00ff */
[----:B------:R-:W-:Y:S01]  /*5400*/  BSSY B1, `(.L_x_1714) ;  /* 0x0000076000017945 */ /* 0x000fe20003800000 */
[----:B------:R-:W-:Y:S01]  /*5410*/  IMAD R0, R12, 0x30, RZ ;  /* 0x000000300c007824 */ /* 0x000fe200078e02ff */
[----:B------:R-:W-:Y:S01]  /*5420*/  CS2R R10, SRZ ;  /* 0x00000000000a7805 */ /* 0x000fe2000001ff00 */
[----:B------:R-:W-:Y:S01]  /*5430*/  IMAD R23, R20, 0x4, R3 ;  /* 0x0000000414177824 */ /* 0x000fe200078e0203 */
[----:B------:R-:W-:Y:S02]  /*5440*/  VIMNMX R25, R25, UR39, PT ;  /* 0x0000002719197c48 */ /* 0x000fe4000bfe0100 */
[----:B------:R-:W-:Y:S02]  /*5450*/  SHF.R.S32.HI R28, RZ, 0x1f, R0 ;  /* 0x0000001fff1c7819 */ /* 0x000fe40000011400 */
[----:B------:R-:W-:-:S05]  /*5460*/  IADD3 R8, P1, R17, R0, RZ ;  /* 0x0000000011087210 */ /* 0x000fca0007f3e0ff */
[----:B------:R-:W-:Y:S01]  /*5470*/  IMAD.X R9, R13, 0x1, R28, P1 ;  /* 0x000000010d097824 */ /* 0x000fe200008e061c */
[----:B------:R-:W-:Y:S02]  /*5480*/  ISETP.GE.AND P1, PT, R12, R25, PT ;  /* 0x000000190c00720c */ /* 0x000fe40003f26270 */
[----:B0-----:R-:W-:-:S04]  /*5490*/  LEA R26, P3, R8, R40, 0x2 ;  /* 0x00000028081a7211 */ /* 0x001fc800078610ff */
[----:B------:R-:W-:Y:S02]  /*54a0*/  LEA.HI.X R27, R8, R41, R9, 0x2, P3 ;  /* 0x00000029081b7211 */ /* 0x000fe400018f1409 */
[----:B------:R-:W-:-:S05]  /*54b0*/  CS2R R8, SRZ ;  /* 0x0000000000087805 */ /* 0x000fca000001ff00 */
[----:B------:R-:W-:Y:S05]  /*54c0*/  @P1 BRA `(.L_x_1715) ;  /* 0x0000000400a41947 */ /* 0x000fea0003800000 */
[----:B------:R-:W-:Y:S01]  /*54d0*/  ULOP3.LUT UR5, URZ, UR9, URZ, 0x33, !UPT ;  /* 0x000000093f057292 */ /* 0x000fe2000f8e333f */
[----:B------:R-:W-:Y:S01]  /*54e0*/  IMAD.U32 R9, RZ, RZ, UR7 ;  /* 0x00000007ff097e24 */ /* 0x000fe2000f8e00ff */
[----:B------:R-:W-:Y:S01]  /*54f0*/  UIADD3 UR4, -UR38, URZ, URZ ;  /* 0x0000003f26047290 */ /* 0x000fe2000fffe13f */
[----:B----4-:R-:W0:Y:S01]  /*5500*/  LDC.64 R32, c[0x0][0x2e8] ;  /* 0x0000ba00ff207b82 */ /* 0x010e220000000a00 */
[----:B------:R-:W-:Y:S01]  /*5510*/  BSSY B2, `(.L_x_1716) ;  /* 0x0000026000027945 */ /* 0x000fe20003800000 */
[----:B------:R-:W-:Y:S01]  /*5520*/  IMAD.MOV.U32 R48, RZ, RZ, R12 ;  /* 0x000000ffff307224 */ /* 0x000fe200078e000c */
[----:B------:R-:W-:Y:S01]  /*5530*/  UISETP.LT.AND UP0, UPT, UR5, UR4, UPT ;  /* 0x000000040500728c */ /* 0x000fe2000bf01270 */
[----:B------:R-:W-:Y:S01]  /*5540*/  IADD3 R8, -R9, -0x2, -R20 ;  /* 0xfffffffe09087810 */ /* 0x000fe20007ffe914 */
[----:B------:R-:W-:Y:S01]  /*5550*/  IMAD R9, R2, R30, R29 ;  /* 0x0000001e02097224 */ /* 0x000fe200078e021d */
[----:B------:R-:W-:Y:S01]  /*5560*/  CS2R R10, SRZ ;  /* 0x00000000000a7805 */ /* 0x000fe2000001ff00 */
[----:B------:R-:W-:-:S02]  /*5570*/  USEL UR4, UR5, UR4, !UP0 ;  /* 0x0000000405047287 */ /* 0x000fc4000c000000 */
[----:B------:R-:W-:-:S04]  /*5580*/  IMAD R9, R9, 0x30, R18 ;  /* 0x0000003009097824 */ /* 0x000fc800078e0212 */
[----:B------:R-:W-:-:S05]  /*5590*/  VIADD R34, R8, -UR4 ;  /* 0x8000000408227c36 */ /* 0x000fca0008000000 */
[----:B------:R-:W-:Y:S01]  /*55a0*/  LOP3.LUT P1, RZ, R34, 0x4, RZ, 0xc0, !PT ;  /* 0x0000000422ff7812 */ /* 0x000fe2000782c0ff */
[----:B0-----:R-:W-:Y:S01]  /*55b0*/  IMAD.WIDE R32, R9, 0x4, R32 ;  /* 0x0000000409207825 */ /* 0x001fe200078e0220 */
[----:B------:R-:W-:-:S11]  /*55c0*/  CS2R R8, SRZ ;  /* 0x0000000000087805 */ /* 0x000fd6000001ff00 */
[----:B------:R-:W-:Y:S05]  /*55d0*/  @P1 BRA `(.L_x_1717) ;  /* 0x0000000000641947 */ /* 0x000fea0003800000 */
[----:B------:R-:W-:-:S04]  /*55e0*/  IADD3 R0, P1, R35, R0, RZ ;  /* 0x0000000023007210 */ /* 0x000fc80007f3e0ff */
[----:B------:R-:W-:Y:S02]  /*55f0*/  IADD3.X R28, R14, R28, RZ, P1, !PT ;  /* 0x0000001c0e1c7210 */ /* 0x000fe40000ffe4ff */
[----:B------:R-:W-:-:S04]  /*5600*/  LEA R8, P1, R0, R40, 0x2 ;  /* 0x0000002800087211 */ /* 0x000fc800078210ff */
[----:B------:R-:W-:Y:S02]  /*5610*/  LEA.HI.X R9, R0, R41, R28, 0x2, P1 ;  /* 0x0000002900097211 */ /* 0x000fe400008f141c */
[----:B------:R0:W2:Y:S04]  /*5620*/  LDS R0, [R23] ;  /* 0x0000000017007984 */ /* 0x0000a80000000800 */
[----:B------:R-:W5:Y:S01]  /*5630*/  LDG.E.128 R8, desc[UR36][R8.64] ;  /* 0x0000002408087981 */ /* 0x000f62000c1e1d00 */
[----:B------:R-:W-:-:S13]  /*5640*/  ISETP.NE.AND P1, PT, RZ, UR10, PT ;  /* 0x0000000aff007c0c */ /* 0x000fda000bf25270 */
[----:B0-----:R-:W-:Y:S05]  /*5650*/  @P1 BRA `(.L_x_1718) ;  /* 0x0000000000301947 */ /* 0x001fea0003800000 */
[----:B------:R-:W-:Y:S01]  /*5660*/  ISETP.NE.AND P4, PT, R24, RZ, PT ;  /* 0x000000ff1800720c */ /* 0x000fe20003f85270 */
[----:B------:R-:W0:-:S12]  /*5670*/  LDS.128 R36, [R15] ;  /* 0x000000000f247984 */ /* 0x000e180000000c00 */
[----:B------:R-:W3:Y:S01]  /*5680*/  @P4 LDG.E.128 R28, desc[UR36][R32.64] ;  /* 0x00000024201c4981 */ /* 0x000ee2000c1e1d00 */
[----:B0----5:R-:W-:Y:S01]  /*5690*/  FADD.FTZ R8, R8, R36 ;  /* 0x0000002408087221 */ /* 0x021fe20000010000 */
        /* <DEDUP_REMOVED lines=8> */
.L_x_1718:
[C---:B0-2--5:R-:W-:Y:S01]  /*5720*/  FFMA.FTZ R8, R0.reuse, R8, RZ ;  /* 0x0000000800087223 */ /* 0x065fe200000100ff */
[C---:B------:R-:W-:Y:S01]  /*5730*/  FFMA.FTZ R9, R0.reuse, R9, RZ ;  /* 0x0000000900097223 */ /* 0x040fe200000100ff */
[C---:B------:R-:W-:Y:S01]  /*5740*/  FFMA.FTZ R10, R0.reuse, R10, RZ ;  /* 0x0000000a000a7223 */ /* 0x040fe200000100ff */
[----:B------:R-:W-:Y:S01]  /*5750*/  FFMA.FTZ R11, R0, R11, RZ ;  /* 0x0000000b000b7223 */ /* 0x000fe200000100ff */
[----:B------:R-:W-:-:S07]  /*5760*/  VIADD R48, R12, 0x4 ;  /* 0x000000040c307836 */ /* 0x000fce0000000000 */
.L_x_1717:
[----:B------:R-:W-:Y:S05]  /*5770*/  BSYNC B2 ;  /* 0x0000000000027941 */ /* 0x000fea0003800000 */
.L_x_1716:
[----:B------:R-:W-:-:S13]  /*5780*/  LOP3.LUT P1, RZ, R34, 0xfffffffc, RZ, 0xc0, !PT ;  /* 0xfffffffc22ff7812 */ /* 0x000fda000782c0ff */
[----:B------:R-:W-:Y:S05]  /*5790*/  @!P1 BRA `(.L_x_1715) ;  /* 0x0000000000f09947 */ /* 0x000fea0003800000 */
[C---:B------:R-:W-:Y:S01]  /*57a0*/  IMAD R0, R48.reuse, 0x30, RZ ;  /* 0x0000003030007824 */ /* 0x040fe200078e02ff */
[----:B------:R-:W-:Y:S01]  /*57b0*/  LEA R28, R48, 0x10, 0x2 ;  /* 0x00000010301c7811 */ /* 0x000fe200078e10ff */
[----:B------:R-:W-:Y:S01]  /*57c0*/  IMAD.U32 R31, RZ, RZ, UR7 ;  /* 0x00000007ff1f7e24 */ /* 0x000fe2000f8e00ff */
[----:B------:R-:W-:Y:S02]  /*57d0*/  ISETP.NE.AND P1, PT, RZ, UR10, PT ;  /* 0x0000000aff007c0c */ /* 0x000fe4000bf25270 */
[----:B------:R-:W-:Y:S01]  /*57e0*/  SHF.R.S32.HI R29, RZ, 0x1f, R0 ;  /* 0x0000001fff1d7819 */ /* 0x000fe20000011400 */
[----:B------:R-:W-:Y:S01]  /*57f0*/  IMAD R28, R31, -0x4, R28 ;  /* 0xfffffffc1f1c7824 */ /* 0x000fe200078e021c */
[-C--:B------:R-:W-:Y:S02]  /*5800*/  IADD3 R47, P4, R17, R0.reuse, RZ ;  /* 0x00000000112f7210 */ /* 0x080fe40007f9e0ff */
[----:B------:R-:W-:-:S03]  /*5810*/  IADD3 R0, P3, R35, R0, RZ ;  /* 0x0000000023007210 */ /* 0x000fc60007f7e0ff */
[--C-:B------:R-:W-:Y:S01]  /*5820*/  IMAD.X R30, R13, 0x1, R29.reuse, P4 ;  /* 0x000000010d1e7824 */ /* 0x100fe200020e061d */
[-C--:B------:R-:W-:Y:S01]  /*5830*/  LEA R44, P5, R0, R40.reuse, 0x2 ;  /* 0x00000028002c7211 */ /* 0x080fe200078a10ff */
[----:B------:R-:W-:Y:S01]  /*5840*/  IMAD.X R29, R14, 0x1, R29, P3 ;  /* 0x000000010e1d7824 */ /* 0x000fe200018e061d */
[----:B------:R-:W-:-:S04]  /*5850*/  LEA R46, P4, R47, R40, 0x2 ;  /* 0x000000282f2e7211 */ /* 0x000fc800078810ff */
[-C--:B------:R-:W-:Y:S01]  /*5860*/  LEA.HI.X R45, R0, R41.reuse, R29, 0x2, P5 ;  /* 0x00000029002d7211 */ /* 0x080fe200028f141d */
[----:B------:R-:W-:Y:S01]  /*5870*/  IMAD.IADD R0, R3, 0x1, R28 ;  /* 0x0000000103007824 */ /* 0x000fe200078e021c */
[----:B------:R-:W-:-:S07]  /*5880*/  LEA.HI.X R47, R47, R41, R30, 0x2, P4 ;  /* 0x000000292f2f7211 */ /* 0x000fce00020f141e */
.L_x_1721:
[----:B------:R0:W5:Y:S01]  /*5890*/  LDG.E.128 R28, desc[UR36][R44.64] ;  /* 0x000000242c1c7981 */ /* 0x000162000c1e1d00 */
[----:B------:R-:W-:Y:S01]  /*58a0*/  ISETP.NE.AND P3, PT, R24, RZ, PT ;  /* 0x000000ff1800720c */ /* 0x000fe20003f65270 */
[----:B------:R-:W-:-:S12]  /*58b0*/  @P1 BRA `(.L_x_1719) ;  /* 0x00000000002c1947 */ /* 0x000fd80003800000 */
        /* <DEDUP_REMOVED lines=11> */
.L_x_1719:
[----:B------:R3:W5:Y:S04]  /*5970*/  LDG.E.128 R36, desc[UR36][R44.64+0x300] ;  /* 0x000300242c247981 */ /* 0x000768000c1e1d00 */
[----:B------:R-:W4:Y:S02]  /*5980*/  LDS R41, [R0+-0x10] ;  /* 0xfffff00000297984 */ /* 0x000f240000000800 */
[C---:B----45:R-:W-:Y:S01]  /*5990*/  FFMA.FTZ R34, R41.reuse, R28, R8 ;  /* 0x0000001c29227223 */ /* 0x070fe20000010008 */
[C---:B------:R-:W-:Y:S01]  /*59a0*/  FFMA.FTZ R40, R41.reuse, R29, R9 ;  /* 0x0000001d29287223 */ /* 0x040fe20000010009 */
[C---:B------:R-:W-:Y:S01]  /*59b0*/  FFMA.FTZ R43, R41.reuse, R30, R10 ;  /* 0x0000001e292b7223 */ /* 0x040fe2000001000a */
[----:B------:R-:W-:Y:S01]  /*59c0*/  FFMA.FTZ R42, R41, R31, R11 ;  /* 0x0000001f292a7223 */ /* 0x000fe2000001000b */
[----:B---3--:R-:W-:Y:S06]  /*59d0*/  @P1 BRA `(.L_x_1720) ;  /* 0x00000000002c1947 */ /* 0x008fec0003800000 */
[----:B------:R-:W3:Y:S04]  /*59e0*/  @P3 LDG.E.128 R8, desc[UR36][R32.64] ;  /* 0x0000002420083981 */ /* 0x000ee8000c1e1d00 */
[----:B--2---:R-:W2:Y:S02]  /*59f0*/  LDS.128 R28, [R15] ;  /* 0x000000000f1c7984 */ /* 0x004ea40000000c00 */
[----:B--2---:R-:W-:Y:S01]  /*5a00*/  FADD.FTZ R36, R28, R36 ;  /* 0x000000241c247221 */ /* 0x004fe20000010000 */
        /* <DEDUP_REMOVED lines=8> */
.L_x_1720:
[----:B------:R4:W5:Y:S01]  /*5a90*/  LDS R11, [R0] ;  /* 0x00000000000b7984 */ /* 0x0009620000000800 */
[----:B--23--:R-:W-:Y:S01]  /*5aa0*/  IADD3 R46, P3, R46, 0x600, RZ ;  /* 0x000006002e2e7810 */ /* 0x00cfe20007f7e0ff */
[----:B------:R-:W-:Y:S01]  /*5ab0*/  VIADD R48, R48, 0x8 ;  /* 0x0000000830307836 */ /* 0x000fe20000000000 */
[----:B0-----:R-:W-:-:S03]  /*5ac0*/  IADD3 R44, P4, R44, 0x600, RZ ;  /* 0x000006002c2c7810 */ /* 0x001fc60007f9e0ff */
[----:B------:R-:W-:Y:S01]  /*5ad0*/  IMAD.X R47, RZ, RZ, R47, P3 ;  /* 0x000000ffff2f7224 */ /* 0x000fe200018e062f */
[----:B------:R-:W-:Y:S01]  /*5ae0*/  ISETP.GE.AND P3, PT, R48, R25, PT ;  /* 0x000000193000720c */ /* 0x000fe20003f66270 */
[----:B----4-:R-:W-:Y:S01]  /*5af0*/  VIADD R0, R0, 0x20 ;  /* 0x0000002000007836 */ /* 0x010fe20000000000 */
[----:B------:R-:W-:Y:S01]  /*5b00*/  IADD3.X R45, RZ, R45, RZ, P4, !PT ;  /* 0x0000002dff2d7210 */ /* 0x000fe200027fe4ff */
[C---:B-----5:R-:W-:Y:S01]  /*5b10*/  FFMA.FTZ R8, R11.reuse, R36, R34 ;  /* 0x000000240b087223 */ /* 0x060fe20000010022 */
[C---:B------:R-:W-:Y:S01]  /*5b20*/  FFMA.FTZ R9, R11.reuse, R37, R40 ;  /* 0x000000250b097223 */ /* 0x040fe20000010028 */
[C---:B------:R-:W-:Y:S01]  /*5b30*/  FFMA.FTZ R10, R11.reuse, R38, R43 ;  /* 0x000000260b0a7223 */ /* 0x040fe2000001002b */
[----:B------:R-:W-:-:S07]  /*5b40*/  FFMA.FTZ R11, R11, R39, R42 ;  /* 0x000000270b0b7223 */ /* 0x000fce000001002a */
[----:B------:R-:W-:Y:S05]  /*5b50*/  @!P3 BRA `(.L_x_1721) ;  /* 0xfffffffc004cb947 */ /* 0x000fea000383ffff */
.L_x_1715:
[----:B------:R-:W-:Y:S05]  /*5b60*/  BSYNC B1 ;  /* 0x0000000000017941 */ /* 0x000fea0003800000 */
.L_x_1714:
[----:B------:R-:W-:-:S13]  /*5b70*/  ISETP.GE.AND P1, PT, R12, UR39, PT ;  /* 0x000000270c007c0c */ /* 0x000fda000bf26270 */
[----:B------:R-:W-:Y:S05]  /*5b80*/  @P1 BRA `(.L_x_1713) ;  /* 0x0000000c00081947 */ /* 0x000fea0003800000 */
[----:B------:R-:W0:Y:S01]  /*5b90*/  S2UR UR4, SR_CTAID.X ;  /* 0x00000000000479c3 */ /* 0x000e220000002500 */
[----:B------:R-:W-:Y:S01]  /*5ba0*/  IMAD.U32 R29, RZ, RZ, UR38 ;  /* 0x00000026ff1d7e24 */ /* 0x000fe2000f8e00ff */
[----:B------:R-:W-:Y:S04]  /*5bb0*/  BSSY B1, `(.L_x_1722) ;  /* 0x0000041000017945 */ /* 0x000fe80003800000 */
[----:B------:R-:W-:Y:S02]  /*5bc0*/  IADD3 R0, -R20, -0x2, R29 ;  /* 0xfffffffe14007810 */ /* 0x000fe40007ffe11d */
[----:B------:R-:W0:Y:S03]  /*5bd0*/  LDC R25, c[0x0][0x288] ;  /* 0x0000a200ff197b82 */ /* 0x000e260000000800 */
[----:B------:R-:W-:-:S05]  /*5be0*/  VIADD R0, R0, -UR7 ;  /* 0x8000000700007c36 */ /* 0x000fca0008000000 */
[----:B----4-:R-:W2:Y:S01]  /*5bf0*/  LDC.64 R32, c[0x0][0x2e8] ;  /* 0x0000ba00ff207b82 */ /* 0x010ea20000000a00 */
[----:B------:R-:W-:Y:S01]  /*5c00*/  LOP3.LUT P1, RZ, R0, 0x4, RZ, 0xc0, !PT ;  /* 0x0000000400ff7812 */ /* 0x000fe2000782c0ff */
[----:B0-----:R-:W-:-:S04]  /*5c10*/  IMAD R25, R2, R25, UR4 ;  /* 0x0000000402197e24 */ /* 0x001fc8000f8e0219 */
[----:B------:R-:W-:-:S04]  /*5c20*/  IMAD R25, R25, 0x30, R18 ;  /* 0x0000003019197824 */ /* 0x000fc800078e0212 */
[----:B--2---:R-:W-:-:S04]  /*5c30*/  IMAD.WIDE R32, R25, 0x4, R32 ;  /* 0x0000000419207825 */ /* 0x004fc800078e0220 */
[----:B------:R-:W-:Y:S05]  /*5c40*/  @P1 BRA `(.L_x_1723) ;  /* 0x0000000000dc1947 */ /* 0x000fea0003800000 */
[----:B------:R-:W0:Y:S01]  /*5c50*/  LDC R31, c[0x0][0x284] ;  /* 0x0000a100ff1f7b82 */ /* 0x000e220000000800 */
[----:B------:R-:W-:Y:S01]  /*5c60*/  BSSY B2, `(.L_x_1724) ;  /* 0x0000034000027945 */ /* 0x000fe20003800000 */
[----:B0-----:R-:W-:-:S13]  /*5c70*/  ISETP.GE.AND P1, PT, R12, R31, PT ;  /* 0x0000001f0c00720c */ /* 0x001fda0003f26270 */
[----:B------:R-:W-:Y:S05]  /*5c80*/  @!P1 BRA `(.L_x_1725) ;  /* 0x0000000000c49947 */ /* 0x000fea0003800000 */
[----:B------:R-:W-:Y:S01]  /*5c90*/  IABS R30, R31 ;  /* 0x0000001f001e7213 */ /* 0x000fe20000000000 */
[----:B------:R-:W-:Y:S01]  /*5ca0*/  IMAD.MOV.U32 R28, RZ, RZ, RZ ;  /* 0x000000ffff1c7224 */ /* 0x000fe200078e00ff */
[----:B------:R-:W-:Y:S01]  /*5cb0*/  IABS R36, R12 ;  /* 0x0000000c00247213 */ /* 0x000fe20000000000 */
[----:B------:R-:W-:Y:S01]  /*5cc0*/  ULDC.64 UR4, c[0x0][0x250] ;  /* 0x0000940000047ab9 */ /* 0x000fe20000000a00 */
[----:B------:R-:W0:Y:S01]  /*5cd0*/  I2F.RP R34, R30 ;  /* 0x0000001e00227306 */ /* 0x000e220000209400 */
[----:B------:R-:W-:Y:S01]  /*5ce0*/  ISETP.GE.AND P3, PT, R12, RZ, PT ;  /* 0x000000ff0c00720c */ /* 0x000fe20003f66270 */
[----:B------:R-:W2:Y:S01]  /*5cf0*/  LDS R23, [R23] ;  /* 0x0000000017177984 */ /* 0x000ea20000000800 */
[----:B------:R-:W-:-:S05]  /*5d00*/  ISETP.NE.AND P4, PT, R31, RZ, PT ;  /* 0x000000ff1f00720c */ /* 0x000fca0003f85270 */
[----:B0-----:R-:W0:Y:S02]  /*5d10*/  MUFU.RCP R34, R34 ;  /* 0x0000002200227308 */ /* 0x001e240000001000 */
[----:B0-----:R-:W-:-:S06]  /*5d20*/  VIADD R29, R34, 0xffffffe ;  /* 0x0ffffffe221d7836 */ /* 0x001fcc0000000000 */
[----:B------:R-:W0:Y:S02]  /*5d30*/  F2I.FTZ.U32.TRUNC.NTZ R29, R29 ;  /* 0x0000001d001d7305 */ /* 0x000e24000021f000 */
[----:B0-----:R-:W-:-:S04]  /*5d40*/  IMAD.MOV R25, RZ, RZ, -R29 ;  /* 0x000000ffff197224 */ /* 0x001fc800078e0a1d */
[----:B------:R-:W-:-:S04]  /*5d50*/  IMAD R25, R25, R30, RZ ;  /* 0x0000001e19197224 */ /* 0x000fc800078e02ff */
        /* <DEDUP_REMOVED lines=16> */
[----:B------:R-:W-:-:S06]  /*5e60*/  LEA.HI.X R29, R29, UR5, R30, 0x2, P1 ;  /* 0x000000051d1d7c11 */ /* 0x000fcc00088f141e */
[----:B------:R-:W5:Y:S01]  /*5e70*/  LDG.E.128 R28, desc[UR36][R28.64] ;  /* 0x000000241c1c7981 */ /* 0x000f62000c1e1d00 */
[----:B------:R-:W-:-:S13]  /*5e80*/  ISETP.NE.AND P1, PT, RZ, UR4, PT ;  /* 0x00000004ff007c0c */ /* 0x000fda000bf25270 */
[----:B--2---:R-:W-:Y:S05]  /*5e90*/  @P1 BRA `(.L_x_1726) ;  /* 0x0000000000301947 */ /* 0x004fea0003800000 */
        /* <DEDUP_REMOVED lines=12> */
.L_x_1726:
[C---:B-----5:R-:W-:Y:S01]  /*5f60*/  FFMA.FTZ R8, R23.reuse, R28, R8 ;  /* 0x0000001c17087223 */ /* 0x060fe20000010008 */
[C---:B------:R-:W-:Y:S01]  /*5f70*/  FFMA.FTZ R9, R23.reuse, R29, R9 ;  /* 0x0000001d17097223 */ /* 0x040fe20000010009 */
[C---:B------:R-:W-:Y:S01]  /*5f80*/  FFMA.FTZ R10, R23.reuse, R30, R10 ;  /* 0x0000001e170a7223 */ /* 0x040fe2000001000a */
[----:B------:R-:W-:-:S07]  /*5f90*/  FFMA.FTZ R11, R23, R31, R11 ;  /* 0x0000001f170b7223 */ /* 0x000fce000001000b */
.L_x_1725:
[----:B------:R-:W-:Y:S05]  /*5fa0*/  BSYNC B2 ;  /* 0x0000000000027941 */ /* 0x000fea0003800000 */
.L_x_1724:
[----:B------:R-:W-:-:S07]  /*5fb0*/  VIADD R12, R12, 0x4 ;  /* 0x000000040c0c7836 */ /* 0x000fce0000000000 */
.L_x_1723:
[----:B------:R-:W-:Y:S05]  /*5fc0*/  BSYNC B1 ;  /* 0x0000000000017941 */ /* 0x000fea0003800000 */
.L_x_1722:
[----:B------:R-:W-:-:S13]  /*5fd0*/  LOP3.LUT P1, RZ, R0, 0xfffffffc, RZ, 0xc0, !PT ;  /* 0xfffffffc00ff7812 */ /* 0x000fda000782c0ff */
[----:B------:R-:W-:Y:S05]  /*5fe0*/  @!P1 BRA `(.L_x_1713) ;  /* 0x0000000400f09947 */ /* 0x000fea0003800000 */
[----:B------:R-:W-:Y:S01]  /*5ff0*/  USHF.L.U32 UR4, UR7, 0x2, URZ ;  /* 0x0000000207047899 */ /* 0x000fe2000800063f */
[----:B------:R-:W-:Y:S02]  /*6000*/  IMAD.MOV.U32 R23, RZ, RZ, 0x30 ;  /* 0x00000030ff177424 */ /* 0x000fe400078e00ff */
[----:B------:R-:W-:Y:S02]  /*6010*/  IMAD.MOV.U32 R0, RZ, RZ, RZ ;  /* 0x000000ffff007224 */ /* 0x000fe400078e00ff */
[C---:B------:R-:W-:Y:S01]  /*6020*/  IMAD R23, R12.reuse, R23, 0xc0 ;  /* 0x000000c00c177424 */ /* 0x040fe200078e0217 */
[----:B0-----:R-:W-:-:S04]  /*6030*/  LEA R26, R12, -UR4, 0x2 ;  /* 0x800000040c1a7c11 */ /* 0x001fc8000f8e10ff */
[----:B------:R-:W-:-:S07]  /*6040*/  IADD3 R25, R3, R26, RZ ;  /* 0x0000001a03197210 */ /* 0x000fce0007ffe0ff */
.L_x_1733:
[----:B0-----:R-:W0:Y:S01]  /*6050*/  LDC R49, c[0x0][0x284] ;  /* 0x0000a100ff317b82 */ /* 0x001e220000000800 */
[----:B------:R-:W-:Y:S01]  /*6060*/  VIADD R26, R23, 0xffffff40 ;  /* 0xffffff40171a7836 */ /* 0x000fe20000000000 */
[----:B------:R-:W-:Y:S01]  /*6070*/  BSSY B1, `(.L_x_1727) ;  /* 0x0000039000017945 */ /* 0x000fe20003800000 */
[----:B------:R-:W-:-:S03]  /*6080*/  IMAD.IADD R34, R25, 0x1, R0 ;  /* 0x0000000119227824 */ /* 0x000fc600078e0200 */
[----:B------:R-:W-:Y:S02]  /*6090*/  IADD3 R27, P1, R17, R26, RZ ;  /* 0x0000001a111b7210 */ /* 0x000fe40007f3e0ff */
[----:B------:R-:W2:Y:S02]  /*60a0*/  LDC.64 R44, c[0x0][0x250] ;  /* 0x00009400ff2c7b82 */ /* 0x000ea40000000a00 */
[----:B------:R-:W-:Y:S02]  /*60b0*/  LEA.HI.X.SX32 R28, R26, R13, 0x1, P1 ;  /* 0x0000000d1a1c7211 */ /* 0x000fe400008f0eff */
[----:B0-----:R-:W-:Y:S02]  /*60c0*/  ISETP.GE.AND P1, PT, R12, R49, PT ;  /* 0x000000310c00720c */ /* 0x001fe40003f26270 */
[----:B--2---:R-:W-:-:S04]  /*60d0*/  LEA R26, P3, R27, R44, 0x2 ;  /* 0x0000002c1b1a7211 */ /* 0x004fc800078610ff */
[----:B------:R-:W-:-:S07]  /*60e0*/  LEA.HI.X R27, R27, R45, R28, 0x2, P3 ;  /* 0x0000002d1b1b7211 */ /* 0x000fce00018f141c */
[----:B------:R-:W-:Y:S05]  /*60f0*/  @!P1 BRA `(.L_x_1728) ;  /* 0x0000000000c09947 */ /* 0x000fea0003800000 */
[----:B------:R-:W-:Y:S01]  /*6100*/  IABS R31, R49 ;  /* 0x00000031001f7213 */ /* 0x000fe20000000000 */
[----:B------:R0:W2:Y:S01]  /*6110*/  LDS R47, [R34] ;  /* 0x00000000222f7984 */ /* 0x0000a20000000800 */
[----:B------:R-:W-:Y:S01]  /*6120*/  IABS R38, R12 ;  /* 0x0000000c00267213 */ /* 0x000fe20000000000 */
[----:B------:R-:W-:Y:S01]  /*6130*/  ULDC UR4, c[0x0][0x29c] ;  /* 0x0000a70000047ab9 */ /* 0x000fe20000000800 */
[----:B------:R-:W3:Y:S01]  /*6140*/  I2F.RP R30, R31 ;  /* 0x0000001f001e7306 */ /* 0x000ee20000209400 */
[----:B------:R-:W-:Y:S02]  /*6150*/  ISETP.GE.AND P3, PT, R12, RZ, PT ;  /* 0x000000ff0c00720c */ /* 0x000fe40003f66270 */
[----:B------:R-:W-:-:S05]  /*6160*/  ISETP.NE.AND P4, PT, R49, RZ, PT ;  /* 0x000000ff3100720c */ /* 0x000fca0003f85270 */
[----:B---3--:R-:W3:Y:S02]  /*6170*/  MUFU.RCP R30, R30 ;  /* 0x0000001e001e7308 */ /* 0x008ee40000001000 */
[----:B---3--:R-:W-:-:S06]  /*6180*/  VIADD R36, R30, 0xffffffe ;  /* 0x0ffffffe1e247836 */ /* 0x008fcc0000000000 */
[----:B------:R-:W3:Y:S02]  /*6190*/  F2I.FTZ.U32.TRUNC.NTZ R29, R36 ;  /* 0x00000024001d7305 */ /* 0x000ee4000021f000 */
[----:B---3--:R-:W-:-:S04]  /*61a0*/  IMAD.MOV R28, RZ, RZ, -R29 ;  /* 0x000000ffff1c7224 */ /* 0x008fc800078e0a1d */
        /* <DEDUP_REMOVED lines=19> */
[----:B------:R-:W-:-:S13]  /*62e0*/  ISETP.NE.AND P1, PT, RZ, UR4, PT ;  /* 0x00000004ff007c0c */ /* 0x000fda000bf25270 */
[----:B0-2---:R-:W-:Y:S05]  /*62f0*/  @P1 BRA `(.L_x_1729) ;  /* 0x0000000000301947 */ /* 0x005fea0003800000 */
        /* <DEDUP_REMOVED lines=12> */
.L_x_1729:
[C---:B-----5:R-:W-:Y:S01]  /*63c0*/  FFMA.FTZ R8, R47.reuse, R28, R8 ;  /* 0x0000001c2f087223 */ /* 0x060fe20000010008 */
[C---:B------:R-:W-:Y:S01]  /*63d0*/  FFMA.FTZ R9, R47.reuse, R29, R9 ;  /* 0x0000001d2f097223 */ /* 0x040fe20000010009 */
[C---:B------:R-:W-:Y:S01]  /*63e0*/  FFMA.FTZ R10, R47.reuse, R30, R10 ;  /* 0x0000001e2f0a7223 */ /* 0x040fe2000001000a */
[----:B------:R-:W-:-:S07]  /*63f0*/  FFMA.FTZ R11, R47, R31, R11 ;  /* 0x0000001f2f0b7223 */ /* 0x000fce000001000b */
.L_x_1728:
[----:B------:R-:W-:Y:S05]  /*6400*/  BSYNC B1 ;  /* 0x0000000000017941 */ /* 0x000fea0003800000 */
.L_x_1727:
[----:B0-----:R-:W-:Y:S01]  /*6410*/  VIADD R30, R12, 0x4 ;  /* 0x000000040c1e7836 */ /* 0x001fe20000000000 */
[----:B------:R-:W-:Y:S04]  /*6420*/  BSSY B1, `(.L_x_1730) ;  /* 0x0000033000017945 */ /* 0x000fe80003800000 */
[----:B------:R-:W-:-:S13]  /*6430*/  ISETP.GE.AND P1, PT, R30, R49, PT ;  /* 0x000000311e00720c */ /* 0x000fda0003f26270 */
[----:B------:R-:W-:Y:S05]  /*6440*/  @!P1 BRA `(.L_x_1731) ;  /* 0x0000000000c09947 */ /* 0x000fea0003800000 */
[----:B------:R-:W-:Y:S01]  /*6450*/  IABS R31, R49 ;  /* 0x00000031001f7213 */ /* 0x000fe20000000000 */
[----:B------:R-:W-:Y:S01]  /*6460*/  ULDC UR4, c[0x0][0x29c] ;  /* 0x0000a70000047ab9 */ /* 0x000fe20000000800 */
        /* <DEDUP_REMOVED lines=25> */
[----:B------:R-:W-:Y:S02]  /*6600*/  LEA.HI.X R29, R29, R45, R30, 0x2, P1 ;  /* 0x0000002d1d1d7211 */ /* 0x000fe400008f141e */
[----:B------:R0:W2:Y:S04]  /*6610*/  LDS R45, [R34+0x10] ;  /* 0x00001000222d7984 */ /* 0x0000a80000000800 */
        /* <DEDUP_REMOVED lines=15> */
.L_x_1732:
[C---:B--2--5:R-:W-:Y:S01]  /*6710*/  FFMA.FTZ R8, R45.reuse, R28, R8 ;  /* 0x0000001c2d087223 */ /* 0x064fe20000010008 */
[C---:B------:R-:W-:Y:S01]  /*6720*/  FFMA.FTZ R9, R45.reuse, R29, R9 ;  /* 0x0000001d2d097223 */ /* 0x040fe20000010009 */
[C---:B------:R-:W-:Y:S01]  /*6730*/  FFMA.FTZ R10, R45.reuse, R30, R10 ;  /* 0x0000001e2d0a7223 */ /* 0x040fe2000001000a */
[----:B------:R-:W-:-:S07]  /*6740*/  FFMA.FTZ R11, R45, R31, R11 ;  /* 0x0000001f2d0b7223 */ /* 0x000fce000001000b */
.L_x_1731:
[----:B------:R-:W-:Y:S05]  /*6750*/  BSYNC B1 ;  /* 0x0000000000017941 */ /* 0x000fea0003800000 */
.L_x_1730:
[----:B------:R-:W-:Y:S01]  /*6760*/  VIADD R12, R12, 0x8 ;  /* 0x000000080c0c7836 */ /* 0x000fe20000000000 */
[----:B------:R-:W-:Y:S01]  /*6770*/  IADD3 R0, R0, 0x20, RZ ;  /* 0x0000002000007810 */ /* 0x000fe20007ffe0ff */
[----:B------:R-:W-:-:S03]  /*6780*/  VIADD R23, R23, 0x180 ;  /* 0x0000018017177836 */ /* 0x000fc60000000000 */
[----:B------:R-:W-:-:S13]  /*6790*/  ISETP.GE.AND P1, PT, R12, UR39, PT ;  /* 0x000000270c007c0c */ /* 0x000fda000bf26270 */
[----:B------:R-:W-:Y:S05]  /*67a0*/  @!P1 BRA `(.L_x_1733) ;  /* 0xfffffff800289947 */ /* 0x000fea000383ffff */
.L_x_1713:
[----:B------:R-:W-:Y:S05]  /*67b0*/  BSYNC B0 ;  /* 0x0000000000007941 */ /* 0x000fea0003800000 */
.L_x_1712:
[----:B------:R-:W-:Y:S01]  /*67c0*/  ISETP.GT.OR P0, PT, R22, 0xb, P0 ;  /* 0x0000000b1600780c */ /* 0x000fe20000704670 */
[----:B------:R-:W-:-:S12]  /*67d0*/  BSSY B0, `(.L_x_1734) ;  /* 0x0000031000007945 */ /* 0x000fd80003800000 */
[----:B------:R-:W-:Y:S05]  /*67e0*/  @P0 BRA `(.L_x_1735) ;  /* 0x0000000000bc0947 */ /* 0x000fea0003800000 */
[----:B------:R-:W-:Y:S01]  /*67f0*/  UMOV UR4, 0x30 ;  /* 0x0000003000047882 */ /* 0x000fe20000000000 */
[----:B------:R-:W-:Y:S01]  /*6800*/  ULDC.64 UR8, c[0x0][0x250] ;  /* 0x0000940000087ab9 */ /* 0x000fe20000000a00 */
[----:B------:R-:W-:-:S06]  /*6810*/  UIMAD UR4, UR38, UR4, -0x30 ;  /* 0xffffffd0260474a4 */ /* 0x000fcc000f8e0204 */
[----:B------:R-:W-:Y:S01]  /*6820*/  IMAD.U32 R12, RZ, RZ, UR4 ;  /* 0x00000004ff0c7e24 */ /* 0x000fe2000f8e00ff */
[----:B------:R-:W-:-:S04]  /*6830*/  IADD3 R0, P0, R17, UR4, RZ ;  /* 0x0000000411007c10 */ /* 0x000fc8000ff1e0ff */
[----:B------:R-:W-:Y:S02]  /*6840*/  LEA.HI.X.SX32 R3, R12, R13, 0x1, P0 ;  /* 0x0000000d0c037211 */ /* 0x000fe400000f0eff */
[----:B0-----:R-:W-:-:S04]  /*6850*/  LEA R28, P0, R0, UR8, 0x2 ;  /* 0x00000008001c7c11 */ /* 0x001fc8000f8010ff */
[----:B------:R-:W-:-:S06]  /*6860*/  LEA.HI.X R29, R0, UR9, R3, 0x2, P0 ;  /* 0x00000009001d7c11 */ /* 0x000fcc00080f1403 */
        /* <DEDUP_REMOVED lines=14> */
[----:B------:R-:W2:Y:S01]  /*6950*/  @P1 S2R R25, SR_CTAID.X ;  /* 0x0000000000191919 */ /* 0x000ea20000002500 */
[----:B------:R-:W2:Y:S08]  /*6960*/  @P1 LDC R0, c[0x0][0x288] ;  /* 0x0000a200ff001b82 */ /* 0x000eb00000000800 */
[----:B-1----:R-:W1:Y:S01]  /*6970*/  @P1 LDC.64 R14, c[0x0][0x2e8] ;  /* 0x0000ba00ff0e1b82 */ /* 0x002e620000000a00 */
[----:B--2---:R-:W-:-:S04]  /*6980*/  @P1 IMAD R25, R2, R0, R25 ;  /* 0x0000000002191224 */ /* 0x004fc800078e0219 */
[----:B------:R-:W-:-:S04]  /*6990*/  @P1 IMAD R25, R25, 0x30, R18 ;  /* 0x0000003019191824 */ /* 0x000fc800078e0212 */
[----:B-1----:R-:W-:-:S05]  /*69a0*/  @P1 IMAD.WIDE R14, R25, 0x4, R14 ;  /* 0x00000004190e1825 */ /* 0x002fca00078e020e */
        /* <DEDUP_REMOVED lines=8> */
[----:B------:R-:W-:-:S04]  /*6a30*/  LEA R4, P0, R17, UR8, 0x2 ;  /* 0x0000000811047c11 */ /* 0x000fc8000f8010ff */
[----:B------:R-:W-:Y:S01]  /*6a40*/  LEA.HI.X R5, R17, UR9, R0, 0x2, P0 ;  /* 0x0000000911057c11 */ /* 0x000fe200080f1400 */
[----:B--2---:R-:W-:Y:S01]  /*6a50*/  @P1 FMUL.FTZ R28, R28, R24 ;  /* 0x000000181c1c1220 */ /* 0x004fe20000410000 */
[----:B------:R-:W-:Y:S01]  /*6a60*/  @P1 FMUL.FTZ R29, R29, R25 ;  /* 0x000000191d1d1220 */ /* 0x000fe20000410000 */
[----:B------:R-:W-:Y:S01]  /*6a70*/  @P1 FMUL.FTZ R30, R30, R26 ;  /* 0x0000001a1e1e1220 */ /* 0x000fe20000410000 */
[----:B------:R-:W-:-:S05]  /*6a80*/  @P1 FMUL.FTZ R31, R31, R27 ;  /* 0x0000001b1f1f1220 */ /* 0x000fca0000410000 */
[----:B------:R2:W-:Y:S02]  /*6a90*/  STG.E.128 desc[UR36][R4.64], R28 ;  /* 0x0000001c04007986 */ /* 0x0005e4000c101d24 */
.L_x_1736:
[C---:B0----5:R-:W-:Y:S01]  /*6aa0*/  FFMA.FTZ R8, R23.reuse, R28, R8 ;  /* 0x0000001c17087223 */ /* 0x061fe20000010008 */
[C---:B------:R-:W-:Y:S01]  /*6ab0*/  FFMA.FTZ R9, R23.reuse, R29, R9 ;  /* 0x0000001d17097223 */ /* 0x040fe20000010009 */
[C---:B------:R-:W-:Y:S01]  /*6ac0*/  FFMA.FTZ R10, R23.reuse, R30, R10 ;  /* 0x0000001e170a7223 */ /* 0x040fe2000001000a */
[----:B------:R-:W-:-:S07]  /*6ad0*/  FFMA.FTZ R11, R23, R31, R11 ;  /* 0x0000001f170b7223 */ /* 0x000fce000001000b */
.L_x_1735:
[----:B------:R-:W-:Y:S05]  /*6ae0*/  BSYNC B0 ;  /* 0x0000000000007941 */ /* 0x000fea0003800000 */
.L_x_1734:
[----:B------:R-:W-:Y:S01]  /*6af0*/  VIADD R0, R16, 0xf ;  /* 0x0000000f10007836 */ /* 0x000fe20000000000 */
[----:B------:R-:W-:Y:S04]  /*6b00*/  BAR.SYNC.DEFER_BLOCKING 0x0 ;  /* 0x0000000000007b1d */ /* 0x000fe80000010000 */
[----:B------:R-:W-:Y:S02]  /*6b10*/  ISETP.GT.U32.OR P0, PT, R0, 0x1e, P2 ;  /* 0x0000001e0000780c */ /* 0x000fe40001704470 */
[----:B------:R-:W-:Y:S11]  /*6b20*/  @P2 BRA `(.L_x_1737) ;  /* 0x0000000000642947 */ /* 0x000ff60003800000 */
[----:B------:R-:W-:Y:S01]  /*6b30*/  LOP3.LUT R0, R16, 0xffffffe0, RZ, 0xc0, !PT ;  /* 0xffffffe010007812 */ /* 0x000fe200078ec0ff */
[----:B------:R-:W-:Y:S01]  /*6b40*/  IMAD R20, R20, 0x30, R18 ;  /* 0x0000003014147824 */ /* 0x000fe200078e0212 */
[----:B------:R-:W-:Y:S05]  /*6b50*/  WARPSYNC.ALL ;  /* 0x0000000000007948 */ /* 0x000fea0003800000 */
[----:B------:R-:W-:Y:S02]  /*6b60*/  ISETP.NE.AND P1, PT, R0, 0x20, PT ;  /* 0x000000200000780c */ /* 0x000fe40003f25270 */
[----:B------:R-:W-:Y:S02]  /*6b70*/  LEA R20, R20, R3, 0x2 ;  /* 0x0000000314147211 */ /* 0x000fe400078e10ff */
[----:B------:R-:W-:-:S02]  /*6b80*/  ISETP.GT.AND P3, PT, R16, 0x1f, PT ;  /* 0x0000001f1000780c */ /* 0x000fc40003f64270 */
[C---:B------:R-:W-:Y:S02]  /*6b90*/  LOP3.LUT R0, R16.reuse, 0xfffffff0, RZ, 0xc0, !PT ;  /* 0xfffffff010007812 */ /* 0x040fe400078ec0ff */
[----:B------:R-:W-:-:S05]  /*6ba0*/  ISETP.GT.AND P2, PT, R16, 0xf, PT ;  /* 0x0000000f1000780c */ /* 0x000fca0003f44270 */
[----:B------:R-:W-:Y:S01]  /*6bb0*/  @!P1 STS.128 [R20+-0x180], R8 ;  /* 0xfffe800814009388 */ /* 0x000fe20000000c00 */
[----:B------:R-:W-:Y:S01]  /*6bc0*/  BAR.SYNC.DEFER_BLOCKING 0x0 ;  /* 0x0000000000007b1d */ /* 0x000fe20000010000 */
[----:B------:R-:W-:-:S05]  /*6bd0*/  ISETP.NE.AND P1, PT, R0, 0x10, PT ;  /* 0x000000100000780c */ /* 0x000fca0003f25270 */
[----:B-12---:R-:W1:Y:S02]  /*6be0*/  @!P3 LDS.128 R4, [R20] ;  /* 0x000000001404b984 */ /* 0x006e640000000c00 */
        /* <DEDUP_REMOVED lines=13> */
.L_x_1737:
[----:B------:R-:W-:Y:S05]  /*6cc0*/  @P0 EXIT ;  /* 0x000000000000094d */ /* 0x000fea0003800000 */
[----:B------:R-:W3:Y:S02]  /*6cd0*/  LDC R0, c[0x0][0x308] ;  /* 0x0000c200ff007b82 */ /* 0x000ee40000000800 */
[----:B---3--:R-:W-:-:S13]  /*6ce0*/  ISETP.NE.AND P0, PT, R0, 0x2, PT ;  /* 0x000000020000780c */ /* 0x008fda0003f05270 */
[----:B------:R-:W3:Y:S01]  /*6cf0*/  @P0 LDC.64 R2, c[0x0][0x210] ;  /* 0x00008400ff020b82 */ /* 0x000ee20000000a00 */
[----:B-12---:R-:W-:-:S04]  /*6d00*/  @P0 IMAD R5, R21, 0x30, R18 ;  /* 0x0000003015050824 */ /* 0x006fc800078e0212 */
[----:B---3--:R-:W-:-:S05]  /*6d10*/  @P0 IMAD.WIDE R2, R5, 0x4, R2 ;  /* 0x0000000405020825 */ /* 0x008fca00078e0202 */
        /* <DEDUP_REMOVED lines=30> */
.L_x_1606:
[----:B-1----:R-:W-:Y:S02]  /*6f00*/  IMAD.MOV.U32 R12, RZ, RZ, 0x10 ;  /* 0x00000010ff0c7424 */ /* 0x002fe400078e00ff */
[----:B------:R-:W-:Y:S02]  /*6f10*/  IMAD.MOV.U32 R11, RZ, RZ, 0x1f ;  /* 0x0000001fff0b7424 */ /* 0x000fe400078e00ff */
[----:B------:R-:W-:-:S07]  /*6f20*/  IMAD.MOV.U32 R15, RZ, RZ, -0x1 ;  /* 0xffffffffff0f7424 */ /* 0x000fce00078e00ff */
[----:B0-2---:R-:W-:Y:S05]  /*6f30*/  WARPSYNC.COLLECTIVE R15, `(.L_x_1738) ;  /* 0x000000000f087348 */ /* 0x005fea0003c00000 */
[----:B------:R1:W3:Y:S02]  /*6f40*/  SHFL.BFLY P6, R14, R13, R12, R11 ;  /* 0x0c00000c0d0e7389 */ /* 0x0002e400000c000b */
[----:B0123--:R-:W-:Y:S01]  /*6f50*/  ENDCOLLECTIVE ;  /* 0x000000000000791b */ /* 0x00ffe20003800000 */
.L_x_1738:
[----:B------:R-:W-:Y:S02]  /*6f60*/  IMAD.MOV.U32 R12, RZ, RZ, 0x8 ;  /* 0x00000008ff0c7424 */ /* 0x000fe400078e00ff */
[----:B------:R-:W-:-:S04]  /*6f70*/  FADD.FTZ R0, R13, R14 ;  /* 0x0000000e0d007221 */ /* 0x000fc80000010000 */
[----:B------:R-:W-:-:S07]  /*6f80*/  IMAD.MOV.U32 R13, RZ, RZ, R0 ;  /* 0x000000ffff0d7224 */ /* 0x000fce00078e0000 */
[----:B------:R-:W-:Y:S05]  /*6f90*/  WARPSYNC.COLLECTIVE R15, `(.L_x_1739) ;  /* 0x000000000f087348 */ /* 0x000fea0003c00000 */
[----:B------:R0:W1:Y:S02]  /*6fa0*/  SHFL.BFLY P6, R14, R13, R12, R11 ;  /* 0x0c00000c0d0e7389 */ /* 0x00006400000c000b */
[----:B01----:R-:W-:Y:S01]  /*6fb0*/  ENDCOLLECTIVE ;  /* 0x000000000000791b */ /* 0x003fe20003800000 */
.L_x_1739:
[----:B------:R-:W-:Y:S01]  /*6fc0*/  HFMA2.MMA R12, -RZ, RZ, 0, 2.384185791015625e-07 ;  /* 0x00000004ff0c7435 */ /* 0x000fe200000001ff */
[----:B------:R-:W-:-:S04]  /*6fd0*/  FADD.FTZ R3, R0, R14 ;  /* 0x0000000e00037221 */ /* 0x000fc80000010000 */
[----:B------:R-:W-:-:S07]  /*6fe0*/  IMAD.MOV.U32 R13, RZ, RZ, R3 ;  /* 0x000000ffff0d7224 */ /* 0x000fce00078e0003 */
[----:B------:R-:W-:Y:S05]  /*6ff0*/  WARPSYNC.COLLECTIVE R15, `(.L_x_1740) ;  /* 0x000000000f087348 */ /* 0x000fea0003c00000 */
[----:B------:R0:W1:Y:S02]  /*7000*/  SHFL.BFLY P6, R14, R13, R12, R11 ;  /* 0x0c00000c0d0e7389 */ /* 0x00006400000c000b */
[----:B01----:R-:W-:Y:S01]  /*7010*/  ENDCOLLECTIVE ;  /* 0x000000000000791b */ /* 0x003fe20003800000 */
.L_x_1740:
[----:B------:R-:W-:Y:S02]  /*7020*/  IMAD.MOV.U32 R12, RZ, RZ, 0x2 ;  /* 0x00000002ff0c7424 */ /* 0x000fe400078e00ff */
[----:B------:R-:W-:-:S04]  /*7030*/  FADD.FTZ R4, R3, R14 ;  /* 0x0000000e03047221 */ /* 0x000fc80000010000 */
[----:B------:R-:W-:-:S07]  /*7040*/  IMAD.MOV.U32 R13, RZ, RZ, R4 ;  /* 0x000000ffff0d7224 */ /* 0x000fce00078e0004 */
[----:B------:R-:W-:Y:S05]  /*7050*/  WARPSYNC.COLLECTIVE R15, `(.L_x_1741) ;  /* 0x000000000f087348 */ /* 0x000fea0003c00000 */
[----:B------:R0:W1:Y:S02]  /*7060*/  SHFL.BFLY P6, R14, R13, R12, R11 ;  /* 0x0c00000c0d0e7389 */ /* 0x00006400000c000b */
[----:B01----:R-:W-:Y:S01]  /*7070*/  ENDCOLLECTIVE ;  /* 0x000000000000791b */ /* 0x003fe20003800000 */
.L_x_1741:
[----:B------:R-:W-:Y:S02]  /*7080*/  IMAD.MOV.U32 R12, RZ, RZ, 0x1 ;  /* 0x00000001ff0c7424 */ /* 0x000fe400078e00ff */
[----:B------:R-:W-:-:S04]  /*7090*/  FADD.FTZ R5, R4, R14 ;  /* 0x0000000e04057221 */ /* 0x000fc80000010000 */
[----:B------:R-:W-:-:S07]  /*70a0*/  IMAD.MOV.U32 R13, RZ, RZ, R5 ;  /* 0x000000ffff0d7224 */ /* 0x000fce00078e0005 */
[----:B------:R-:W-:Y:S05]  /*70b0*/  WARPSYNC.COLLECTIVE R15, `(.L_x_1742) ;  /* 0x000000000f087348 */ /* 0x000fea0003c00000 */
[----:B------:R0:W1:Y:S02]  /*70c0*/  SHFL.BFLY P6, R14, R13, R12, R11 ;  /* 0x0c00000c0d0e7389 */ /* 0x00006400000c000b */
[----:B01----:R-:W-:Y:S01]  /*70d0*/  ENDCOLLECTIVE ;  /* 0x000000000000791b */ /* 0x003fe20003800000 */
.L_x_1742:
[----:B------:R-:W-:Y:S05]  /*70e0*/  BRA `(.L_x_1743) ;  /* 0xffffffa800187947 */ /* 0x000fea000383ffff */
.L_x_1676:
[----:B------:R-:W-:Y:S01]  /*70f0*/  BSSY B1, `(.L_x_1744) ;  /* 0x0000007000017945 */ /* 0x000fe20003800000 */
[----:B------:R-:W-:Y:S01]  /*7100*/  IMAD.MOV.U32 R12, RZ, RZ, 0x2 ;  /* 0x00000002ff0c7424 */ /* 0x000fe200078e00ff */
[----:B-123--:R-:W-:Y:S01]  /*7110*/  MOV R15, 0xffffffff ;  /* 0xffffffff000f7802 */ /* 0x00efe20000000f00 */
[----:B------:R-:W-:-:S07]  /*7120*/  IMAD.MOV.U32 R11, RZ, RZ, 0x1f ;  /* 0x0000001fff0b7424 */ /* 0x000fce00078e00ff */
[----:B------:R-:W-:Y:S05]  /*7130*/  WARPSYNC.COLLECTIVE R15, `(.L_x_1745) ;  /* 0x000000000f087348 */ /* 0x000fea0003c00000 */
[----:B------:R0:W1:Y:S02]  /*7140*/  SHFL.BFLY P6, R14, R13, R12, R11 ;  /* 0x0c00000c0d0e7389 */ /* 0x00006400000c000b */
[----:B01----:R-:W-:Y:S01]  /*7150*/  ENDCOLLECTIVE ;  /* 0x000000000000791b */ /* 0x003fe20003800000 */
.L_x_1745:
[----:B------:R-:W-:Y:S05]  /*7160*/  BSYNC B1 ;  /* 0x0000000000017941 */ /* 0x000fea0003800000 */
.L_x_1744:
[----:B------:R-:W-:Y:S01]  /*7170*/  FADD.FTZ R13, R13, R14 ;  /* 0x0000000e0d0d7221 */ /* 0x000fe20000010000 */
[----:B------:R-:W-:Y:S02]  /*7180*/  IMAD.MOV.U32 R12, RZ, RZ, 0x1 ;  /* 0x00000001ff0c7424 */ /* 0x000fe400078e00ff */
[----:B------:R-:W-:Y:S02]  /*7190*/  IMAD.MOV.U32 R11, RZ, RZ, 0x1f ;  /* 0x0000001fff0b7424 */ /* 0x000fe400078e00ff */
[----:B------:R-:W-:-:S07]  /*71a0*/  IMAD.MOV.U32 R15, RZ, RZ, -0x1 ;  /* 0xffffffffff0f7424 */ /* 0x000fce00078e00ff */
[----:B------:R-:W-:Y:S05]  /*71b0*/  WARPSYNC.COLLECTIVE R15, `(.L_x_1746) ;  /* 0x000000000f087348 */ /* 0x000fea0003c00000 */
[----:B------:R0:W1:Y:S02]  /*71c0*/  SHFL.BFLY P6, R14, R13, R12, R11 ;  /* 0x0c00000c0d0e7389 */ /* 0x00006400000c000b */
[----:B01----:R-:W-:Y:S01]  /*71d0*/  ENDCOLLECTIVE ;  /* 0x000000000000791b */ /* 0x003fe20003800000 */
.L_x_1746:
[----:B------:R-:W-:Y:S05]  /*71e0*/  BRA `(.L_x_1747) ;  /* 0xffffffcc00387947 */ /* 0x000fea000383ffff */
.L_x_1680:
[----:B------:R-:W-:Y:S01]  /*71f0*/  BSSY B0, `(.L_x_1748) ;  /* 0x0000008000007945 */ /* 0x000fe20003800000 */
[----:B-1-3--:R-:W-:Y:S01]  /*7200*/  IMAD.MOV.U32 R13, RZ, RZ, R74 ;  /* 0x000000ffff0d7224 */ /* 0x00afe200078e004a */
[----:B------:R-:W-:Y:S01]  /*7210*/  MOV R15, 0xffffffff ;  /* 0xffffffff000f7802 */ /* 0x000fe20000000f00 */
[----:B------:R-:W-:Y:S02]  /*7220*/  IMAD.MOV.U32 R12, RZ, RZ, 0x10 ;  /* 0x00000010ff0c7424 */ /* 0x000fe400078e00ff */
[----:B------:R-:W-:-:S07]  /*7230*/  IMAD.MOV.U32 R11, RZ, RZ, 0x1f ;  /* 0x0000001fff0b7424 */ /* 0x000fce00078e00ff */
[----:B----4-:R-:W-:Y:S05]  /*7240*/  WARPSYNC.COLLECTIVE R15, `(.L_x_1749) ;  /* 0x000000000f087348 */ /* 0x010fea0003c00000 */
[----:B------:R0:W1:Y:S02]  /*7250*/  SHFL.BFLY P6, R14, R13, R12, R11 ;  /* 0x0c00000c0d0e7389 */ /* 0x00006400000c000b */
[----:B01--4-:R-:W-:Y:S01]  /*7260*/  ENDCOLLECTIVE ;  /* 0x000000000000791b */ /* 0x013fe20003800000 */
.L_x_1749:
[----:B------:R-:W-:Y:S05]  /*7270*/  BSYNC B0 ;  /* 0x0000000000007941 */ /* 0x000fea0003800000 */
.L_x_1748:
[----:B------:R-:W-:Y:S01]  /*7280*/  FMNMX.FTZ R13, R14, R74, !PT ;  /* 0x0000004a0e0d7209 */ /* 0x000fe20007810000 */
[----:B------:R-:W-:Y:S02]  /*7290*/  IMAD.MOV.U32 R12, RZ, RZ, 0x8 ;  /* 0x00000008ff0c7424 */ /* 0x000fe400078e00ff */
[----:B------:R-:W-:Y:S02]  /*72a0*/  IMAD.MOV.U32 R11, RZ, RZ, 0x1f ;  /* 0x0000001fff0b7424 */ /* 0x000fe400078e00ff */
[----:B------:R-:W-:-:S07]  /*72b0*/  IMAD.MOV.U32 R15, RZ, RZ, -0x1 ;  /* 0xffffffffff0f7424 */ /* 0x000fce00078e00ff */
[----:B------:R-:W-:Y:S05]  /*72c0*/  WARPSYNC.COLLECTIVE R15, `(.L_x_1750) ;  /* 0x000000000f087348 */ /* 0x000fea0003c00000 */
[----:B------:R0:W1:Y:S02]  /*72d0*/  SHFL.BFLY P6, R14, R13, R12, R11 ;  /* 0x0c00000c0d0e7389 */ /* 0x00006400000c000b */
[----:B01----:R-:W-:Y:S01]  /*72e0*/  ENDCOLLECTIVE ;  /* 0x000000000000791b */ /* 0x003fe20003800000 */
.L_x_1750:
[----:B------:R-:W-:Y:S01]  /*72f0*/  IMAD.MOV.U32 R12, RZ, RZ, 0x4 ;  /* 0x00000004ff0c7424 */ /* 0x000fe200078e00ff */
[----:B------:R-:W-:-:S05]  /*7300*/  FMNMX.FTZ R0, R13, R14, !PT ;  /* 0x0000000e0d007209 */ /* 0x000fca0007810000 */
[----:B------:R-:W-:-:S07]  /*7310*/  IMAD.MOV.U32 R13, RZ, RZ, R0 ;  /* 0x000000ffff0d7224 */ /* 0x000fce00078e0000 */
[----:B------:R-:W-:Y:S05]  /*7320*/  WARPSYNC.COLLECTIVE R15, `(.L_x_1751) ;  /* 0x000000000f087348 */ /* 0x000fea0003c00000 */
[----:B------:R0:W1:Y:S02]  /*7330*/  SHFL.BFLY P6, R14, R13, R12, R11 ;  /* 0x0c00000c0d0e7389 */ /* 0x00006400000c000b */
[----:B01----:R-:W-:Y:S01]  /*7340*/  ENDCOLLECTIVE ;  /* 0x000000000000791b */ /* 0x003fe20003800000 */
.L_x_1751:
[----:B------:R-:W-:Y:S05]  /*7350*/  BRA `(.L_x_1752) ;  /* 0xffffffcc00807947 */ /* 0x000fea000383ffff */
.L_x_1753:
        /* <DEDUP_REMOVED lines=10> */
.L_x_2850:


//--------------------- .text._ZN4mmha33masked_multihead_attention_kernelItLi48ELi64ELi1ELi8ELi256ELb0ELb1EEEv26Multihead_attention_paramsIT_XT5_EE --------------------------
	.section	.text._ZN4mmha33masked_multihead_attention_kernelItLi48ELi64ELi1ELi8ELi256ELb0ELb1EEEv26Multihead_attention_paramsIT_XT5_EE,"ax",@progbits
	.align	128
        .global         _ZN4mmha33masked_multihead_attention_kernelItLi48ELi64ELi1ELi8ELi256ELb0ELb1EEEv26Multihead_attention_paramsIT_XT5_EE
        .type           _ZN4mmha33masked_multihead_attention_kernelItLi48ELi64ELi1ELi8ELi256ELb0ELb1EEEv26Multihead_attention_paramsIT_XT5_EE,@function
        .size           _ZN4mmha33masked_multihead_attention_kernelItLi48ELi64ELi1ELi8ELi256ELb0ELb1EEEv26Multihead_attention_paramsIT_XT5_EE,(.L_x_2851 - _ZN4mmha33masked_multihead_attention_kernelItLi48ELi64ELi1ELi8ELi256ELb0ELb1EEEv26Multihead_attention_paramsIT_XT5_EE)
        .other          _ZN4mmha33masked_multihead_attention_kernelItLi48ELi64ELi1ELi8ELi256ELb0ELb1EEEv26Multihead_attention_paramsIT_XT5_EE,@"STO_CUDA_ENTRY STV_DEFAULT"
_ZN4mmha33masked_multihead_attention_kernelItLi48ELi64ELi1ELi8ELi256ELb0ELb1EEEv26Multihead_attention_paramsIT_XT5_EE:
.text._ZN4mmha33masked_multihead_attention_kernelItLi48ELi64ELi1ELi8ELi256ELb0ELb1EEEv26Multihead_attention_paramsIT_XT5_EE:
[----:B------:R-:W0:Y:S01]  /*0000*/  LDC R1, c[0x0][0x28] ;  /* 0x00000a00ff017b82 */ /* 0x000e220000000800 */
[----:B------:R-:W-:Y:S01]  /*0010*/  ULDC.64 UR4, c[0x0][0x320] ;  /* 0x0000c80000047ab9 */ /* 0x000fe20000000a00 */
[----:B------:R-:W-:Y:S01]  /*0020*/  ULDC.64 UR36, c[0x0][0x208] ;  /* 0x0000820000247ab9 */ /* 0x000fe20000000a00 */
[----:B------:R-:W-:-:S05]  /*0030*/  ISETP.NE.U32.AND P0, PT, RZ, UR4, PT ;  /* 0x00000004ff007c0c */ /* 0x000fca000bf05070 */
[----:B------:R-:W1:Y:S01]  /*0040*/  S2UR UR6, SR_CTAID.Y ;  /* 0x00000000000679c3 */ /* 0x000e620000002600 */
[----:B------:R-:W-:-:S13]  /*0050*/  ISETP.NE.AND.EX P0, PT, RZ, UR5, PT, P0 ;  /* 0x00000005ff007c0c */ /* 0x000fda000bf05300 */
[----:B------:R-:W-:Y:S05]  /*0060*/  @!P0 BRA `(.L_x_1754) ;  /* 0x00000000001c8947 */ /* 0x000fea0003800000 */
[----:B-1----:R-:W-:-:S04]  /*0070*/  UIADD3 UR4, UP0, UR6, UR4, URZ ;  /* 0x0000000406047290 */ /* 0x002fc8000ff1e03f */
[----:B------:R-:W-:Y:S02]  /*0080*/  ULEA.HI.X.SX32 UR5, UR6, UR5, 0x1, UP0 ;  /* 0x0000000506057291 */ /* 0x000fe400080f0e3f */
[----:B------:R-:W-:-:S04]  /*0090*/  MOV R2, UR4 ;  /* 0x0000000400027c02 */ /* 0x000fc80008000f00 */
[----:B------:R-:W-:-:S05]  /*00a0*/  MOV R3, UR5 ;  /* 0x0000000500037c02 */ /* 0x000fca0008000f00 */
[----:B------:R-:W2:Y:S02]  /*00b0*/  LDG.E.U8 R2, desc[UR36][R2.64] ;  /* 0x0000002402027981 */ /* 0x000ea4000c1e1100 */
[----:B--2---:R-:W-:-:S13]  /*00c0*/  ISETP.NE.AND P0, PT, R2, 0x1, PT ;  /* 0x000000010200780c */ /* 0x004fda0003f05270 */
[----:B------:R-:W-:Y:S05]  /*00d0*/  @!P0 EXIT ;  /* 0x000000000000894d */ /* 0x000fea0003800000 */
.L_x_1754:
[----:B------:R-:W-:Y:S01]  /*00e0*/  ULDC.64 UR4, c[0x0][0x330] ;  /* 0x0000cc0000047ab9 */ /* 0x000fe20000000a00 */
[----:B------:R-:W-:Y:S01]  /*00f0*/  ULDC UR10, c[0x0][0x280] ;  /* 0x0000a000000a7ab9 */ /* 0x000fe20000000800 */
[----:B------:R-:W-:Y:S01]  /*0100*/  UISETP.NE.U32.AND UP0, UPT, UR4, URZ, UPT ;  /* 0x0000003f0400728c */ /* 0x000fe2000bf05070 */
[----:B------:R-:W-:Y:S01]  /*0110*/  IMAD.U32 R0, RZ, RZ, UR10 ;  /* 0x0000000aff007e24 */ /* 0x000fe2000f8e00ff */
[----:B------:R-:W2:Y:S01]  /*0120*/  S2R R5, SR_CTAID.Y ;  /* 0x0000000000057919 */ /* 0x000ea20000002600 */
[----:B------:R-:W-:Y:S01]  /*0130*/  ULDC.64 UR12, c[0x0][0x2f0] ;  /* 0x0000bc00000c7ab9 */ /* 0x000fe20000000a00 */
[----:B------:R-:W-:Y:S02]  /*0140*/  UISETP.NE.AND.EX UP0, UPT, UR5, URZ, UPT, UP0 ;  /* 0x0000003f0500728c */ /* 0x000fe4000bf05300 */
[----:B------:R-:W-:Y:S01]  /*0150*/  IABS R0, R0 ;  /* 0x0000000000007213 */ /* 0x000fe20000000000 */
[----:B------:R-:W-:Y:S01]  /*0160*/  IMAD.MOV.U32 R16, RZ, RZ, RZ ;  /* 0x000000ffff107224 */ /* 0x000fe200078e00ff */
[----:B------:R-:W3:Y:S01]  /*0170*/  S2R R17, SR_TID.X ;  /* 0x0000000000117919 */ /* 0x000ee20000002100 */
[----:B------:R-:W4:Y:S01]  /*0180*/  S2UR UR42, SR_CTAID.X ;  /* 0x00000000002a79c3 */ /* 0x000f220000002500 */
[----:B------:R-:W-:Y:S01]  /*0190*/  PLOP3.LUT P0, PT, PT, PT, UP0, 0x80, 0x0 ;  /* 0x000000000000781c */ /* 0x000fe20003f0f008 */
[----:B------:R-:W-:Y:S01]  /*01a0*/  ULDC UR40, c[0x0][0x278] ;  /* 0x00009e0000287ab9 */ /* 0x000fe20000000800 */
[----:B------:R-:W-:-:S03]  /*01b0*/  R2UR UR9, R0 ;  /* 0x00000000000972ca */ /* 0x000fc600000e0000 */
[----:B------:R-:W-:Y:S02]  /*01c0*/  @UP0 ULDC.64 UR4, c[0x0][0x330] ;  /* 0x0000cc0000040ab9 */ /* 0x000fe40000000a00 */
[----:B-1----:R-:W-:-:S06]  /*01d0*/  @UP0 UIMAD.WIDE UR4, UR6, 0x4, UR4 ;  /* 0x00000004060408a5 */ /* 0x002fcc000f8e0204 */
[----:B------:R-:W-:Y:S01]  /*01e0*/  IMAD.U32 R2, RZ, RZ, UR4 ;  /* 0x00000004ff027e24 */ /* 0x000fe2000f8e00ff */
[----:B------:R-:W-:Y:S01]  /*01f0*/  MOV R3, UR5 ;  /* 0x0000000500037c02 */ /* 0x000fe20008000f00 */
[----:B------:R-:W1:Y:S04]  /*0200*/  I2F.RP R0, UR9 ;  /* 0x0000000900007d06 */ /* 0x000e680008209400 */
[----:B------:R0:W3:Y:S04]  /*0210*/  @P0 LDG.E R6, desc[UR36][R2.64] ;  /* 0x0000002402060981 */ /* 0x0000e8000c1e1900 */
[----:B-1----:R-:W1:Y:S02]  /*0220*/  MUFU.RCP R0, R0 ;  /* 0x0000000000007308 */ /* 0x002e640000001000 */
[----:B-1----:R-:W-:-:S06]  /*0230*/  IADD3 R4, R0, 0xffffffe, RZ ;  /* 0x0ffffffe00047810 */ /* 0x002fcc0007ffe0ff */
[----:B------:R-:W1:Y:S01]  /*0240*/  F2I.FTZ.U32.TRUNC.NTZ R4, R4 ;  /* 0x0000000400047305 */ /* 0x000e62000021f000 */
[----:B--2---:R-:W-:Y:S02]  /*0250*/  IABS R0, R5 ;  /* 0x0000000500007213 */ /* 0x004fe40000000000 */
[----:B-1----:R-:W-:Y:S02]  /*0260*/  R2UR UR5, R4 ;  /* 0x00000000040572ca */ /* 0x002fe400000e0000 */
[----:B------:R-:W-:Y:S01]  /*0270*/  R2UR UR8, R0 ;  /* 0x00000000000872ca */ /* 0x000fe200000e0000 */
[----:B------:R-:W-:-:S10]  /*0280*/  UMOV UR4, URZ ;  /* 0x0000003f00047c82 */ /* 0x000fd40008000000 */
[----:B------:R-:W-:-:S04]  /*0290*/  UIADD3 UR7, URZ, -UR5, URZ ;  /* 0x800000053f077290 */ /* 0x000fc8000fffe03f */
[----:B------:R-:W-:-:S04]  /*02a0*/  UIMAD UR7, UR7, UR9, URZ ;  /* 0x00000009070772a4 */ /* 0x000fc8000f8e023f */
[----:B------:R-:W-:-:S04]  /*02b0*/  UIMAD.WIDE.U32 UR4, UR5, UR7, UR4 ;  /* 0x00000007050472a5 */ /* 0x000fc8000f8e0004 */
[----:B------:R-:W-:-:S04]  /*02c0*/  UIMAD.WIDE.U32 UR4, UR5, UR8, URZ ;  /* 0x00000008050472a5 */ /* 0x000fc8000f8e003f */
[----:B------:R-:W-:-:S04]  /*02d0*/  UIADD3 UR4, -UR5, URZ, URZ ;  /* 0x0000003f05047290 */ /* 0x000fc8000fffe13f */
[----:B------:R-:W-:Y:S02]  /*02e0*/  UIMAD UR4, UR9, UR4, UR8 ;  /* 0x00000004090472a4 */ /* 0x000fe4000f8e0208 */
[----:B------:R-:W-:Y:S02]  /*02f0*/  UISETP.NE.U32.AND UP1, UPT, UR12, URZ, UPT ;  /* 0x0000003f0c00728c */ /* 0x000fe4000bf25070 */
[----:B------:R-:W-:Y:S01]  /*0300*/  UISETP.GT.U32.AND UP3, UPT, UR9, UR4, UPT ;  /* 0x000000040900728c */ /* 0x000fe2000bf64070 */
[----:B------:R-:W-:-:S10]  /*0310*/  ULDC UR8, c[0x0][0x288] ;  /* 0x0000a20000087ab9 */ /* 0x000fd40000000800 */
[----:B------:R-:W-:-:S04]  /*0320*/  @!UP3 UIADD3 UR4, UR4, -UR9, URZ ;  /* 0x800000090404b290 */ /* 0x000fc8000fffe03f */
[----:B------:R-:W-:Y:S02]  /*0330*/  UISETP.GE.U32.AND UP2, UPT, UR4, UR9, UPT ;  /* 0x000000090400728c */ /* 0x000fe4000bf46070 */
[----:B------:R-:W-:Y:S02]  /*0340*/  ULOP3.LUT UR4, UR6, UR10, URZ, 0x3c, !UPT ;  /* 0x0000000a06047292 */ /* 0x000fe4000f8e3c3f */
[----:B------:R-:W-:Y:S02]  /*0350*/  @!UP3 UIADD3 UR5, UR5, 0x1, URZ ;  /* 0x000000010505b890 */ /* 0x000fe4000fffe03f */
[----:B------:R-:W-:Y:S02]  /*0360*/  UISETP.GE.AND UP3, UPT, UR4, URZ, UPT ;  /* 0x0000003f0400728c */ /* 0x000fe4000bf66270 */
[----:B------:R-:W-:-:S03]  /*0370*/  UISETP.NE.AND.EX UP1, UPT, UR13, URZ, UPT, UP1 ;  /* 0x0000003f0d00728c */ /* 0x000fc6000bf25310 */
[----:B------:R-:W-:Y:S02]  /*0380*/  @UP2 UIADD3 UR5, UR5, 0x1, URZ ;  /* 0x0000000105052890 */ /* 0x000fe4000fffe03f */
[----:B------:R-:W-:-:S05]  /*0390*/  UISETP.NE.AND UP2, UPT, UR10, URZ, UPT ;  /* 0x0000003f0a00728c */ /* 0x000fca000bf45270 */
[----:B------:R-:W-:Y:S01]  /*03a0*/  UMOV UR43, UR5 ;  /* 0x00000005002b7c82 */ /* 0x000fe20008000000 */
[----:B------:R-:W-:Y:S01]  /*03b0*/  @UP1 ULDC.64 UR4, c[0x0][0x2f0] ;  /* 0x0000bc0000041ab9 */ /* 0x000fe20000000a00 */
[----:B------:R-:W-:-:S04]  /*03c0*/  @!UP3 UIADD3 UR43, -UR43, URZ, URZ ;  /* 0x0000003f2b2bb290 */ /* 0x000fc8000fffe13f */
[----:B------:R-:W-:-:S04]  /*03d0*/  @!UP2 ULOP3.LUT UR43, URZ, UR10, URZ, 0x33, !UPT ;  /* 0x0000000a3f2ba292 */ /* 0x000fc8000f8e333f */
[----:B------:R-:W-:-:S06]  /*03e0*/  @UP1 UIMAD.WIDE UR4, UR43, 0x4, UR4 ;  /* 0x000000042b0418a5 */ /* 0x000fcc000f8e0204 */
[----:B0-----:R-:W-:Y:S01]  /*03f0*/  IMAD.U32 R3, RZ, RZ, UR5 ;  /* 0x00000005ff037e24 */ /* 0x001fe2000f8e00ff */
[----:B------:R-:W-:Y:S02]  /*0400*/  ULDC UR5, c[0x0][0x284] ;  /* 0x0000a10000057ab9 */ /* 0x000fe40000000800 */
[----:B------:R-:W-:-:S04]  /*0410*/  MOV R0, UR5 ;  /* 0x0000000500007c02 */ /* 0x000fc80008000f00 */
[----:B------:R-:W-:-:S04]  /*0420*/  IABS R7, R0 ;  /* 0x0000000000077213 */ /* 0x000fc80000000000 */
[----:B------:R-:W0:Y:S08]  /*0430*/  I2F.RP R0, R7 ;  /* 0x0000000700007306 */ /* 0x000e300000209400 */
[----:B0-----:R-:W0:Y:S01]  /*0440*/  MUFU.RCP R0, R0 ;  /* 0x0000000000007308 */ /* 0x001e220000001000 */
[----:B------:R-:W-:Y:S02]  /*0450*/  PLOP3.LUT P1, PT, PT, PT, UP1, 0x80, 0x0 ;  /* 0x000000000000781c */ /* 0x000fe40003f2f018 */
[----:B------:R-:W-:Y:S01]  /*0460*/  MOV R2, UR4 ;  /* 0x0000000400027c02 */ /* 0x000fe20008000f00 */
[----:B------:R-:W-:-:S10]  /*0470*/  @UP0 ULDC UR4, c[0x0][0x2c0] ;  /* 0x0000b00000040ab9 */ /* 0x000fd40000000800 */
[----:B------:R1:W5:Y:S01]  /*0480*/  @P1 LDG.E R16, desc[UR36][R2.64] ;  /* 0x0000002402101981 */ /* 0x000362000c1e1900 */
[----:B0-----:R-:W-:Y:S02]  /*0490*/  VIADD R4, R0, 0xffffffe ;  /* 0x0ffffffe00047836 */ /* 0x001fe40000000000 */
[----:B------:R-:W0:Y:S02]  /*04a0*/  LDC R0, c[0x0][0x308] ;  /* 0x0000c200ff007b82 */ /* 0x000e240000000800 */
[----:B------:R2:W1:Y:S02]  /*04b0*/  F2I.FTZ.U32.TRUNC.NTZ R5, R4 ;  /* 0x0000000400057305 */ /* 0x000464000021f000 */
[----:B--2---:R-:W-:Y:S01]  /*04c0*/  IMAD.MOV.U32 R4, RZ, RZ, RZ ;  /* 0x000000ffff047224 */ /* 0x004fe200078e00ff */
[----:B-1----:R-:W-:-:S05]  /*04d0*/  IADD3 R2, RZ, -R5, RZ ;  /* 0x80000005ff027210 */ /* 0x002fca0007ffe0ff */
[----:B------:R-:W-:-:S04]  /*04e0*/  IMAD R3, R2, R7, RZ ;  /* 0x0000000702037224 */ /* 0x000fc800078e02ff */
[----:B------:R-:W-:Y:S01]  /*04f0*/  IMAD.HI.U32 R5, R5, R3, R4 ;  /* 0x0000000305057227 */ /* 0x000fe200078e0004 */
[----:B----4-:R-:W-:Y:S01]  /*0500*/  UIMAD UR44, UR6, UR8, UR42 ;  /* 0x00000008062c72a4 */ /* 0x010fe2000f8e022a */
[----:B---3--:R-:W-:-:S03]  /*0510*/  ISETP.GE.AND P2, PT, R17, 0x18, PT ;  /* 0x000000181100780c */ /* 0x008fc60003f46270 */
[----:B------:R-:W-:Y:S01]  /*0520*/  UIMAD UR46, UR44, 0x30, URZ ;  /* 0x000000302c2e78a4 */ /* 0x000fe2000f8e023f */
[----:B0-----:R-:W-:Y:S01]  /*0530*/  ISETP.NE.AND P3, PT, R0, 0x2, PT ;  /* 0x000000020000780c */ /* 0x001fe20003f65270 */
[----:B------:R-:W-:Y:S01]  /*0540*/  IMAD.SHL.U32 R0, R17, 0x2, RZ ;  /* 0x0000000211007824 */ /* 0x000fe200078e00ff */
[----:B------:R-:W-:-:S13]  /*0550*/  @P0 R2UR UR39, R6 ;  /* 0x00000000062702ca */ /* 0x000fda00000e0000 */
[----:B------:R-:W-:-:S07]  /*0560*/  @UP0 UIADD3 UR39, UR39, UR4, URZ ;  /* 0x0000000427270290 */ /* 0x000fce000fffe03f */
[----:B------:R-:W-:Y:S02]  /*0570*/  @!UP0 ULDC UR39, c[0x0][0x29c] ;  /* 0x0000a70000278ab9 */ /* 0x000fe40000000800 */
[----:B------:R-:W-:-:S05]  /*0580*/  IABS R2, UR39 ;  /* 0x0000002700027c13 */ /* 0x000fca0008000000 */
[----:B------:R-:W-:-:S05]  /*0590*/  IMAD.HI.U32 R5, R5, R2, RZ ;  /* 0x0000000205057227 */ /* 0x000fca00078e00ff */
[----:B------:R-:W-:-:S05]  /*05a0*/  IADD3 R5, -R5, RZ, RZ ;  /* 0x000000ff05057210 */ /* 0x000fca0007ffe1ff */
[----:B------:R-:W-:-:S05]  /*05b0*/  IMAD R2, R7, R5, R2 ;  /* 0x0000000507027224 */ /* 0x000fca00078e0202 */
[----:B------:R-:W-:-:S13]  /*05c0*/  ISETP.GT.U32.AND P0, PT, R7, R2, PT ;  /* 0x000000020700720c */ /* 0x000fda0003f04070 */
[----:B------:R-:W-:-:S05]  /*05d0*/  @!P0 IMAD.IADD R2, R2, 0x1, -R7 ;  /* 0x0000000102028824 */ /* 0x000fca00078e0a07 */
[----:B------:R-:W-:Y:S01]  /*05e0*/  ISETP.GT.U32.AND P0, PT, R7, R2, PT ;  /* 0x000000020700720c */ /* 0x000fe20003f04070 */
[----:B------:R-:W-:Y:S01]  /*05f0*/  UIMAD UR4, UR42, 0x30, URZ ;  /* 0x000000302a0478a4 */ /* 0x000fe2000f8e023f */
[----:B------:R-:W-:Y:S01]  /*0600*/  ISETP.LE.AND P1, PT, RZ, UR39, PT ;  /* 0x00000027ff007c0c */ /* 0x000fe2000bf23270 */
[----:B------:R-:W-:Y:S02]  /*0610*/  UISETP.NE.AND UP0, UPT, UR40, URZ, UPT ;  /* 0x0000003f2800728c */ /* 0x000fe4000bf05270 */
[----:B------:R-:W-:Y:S02]  /*0620*/  UIMAD UR40, UR6, UR40, UR4 ;  /* 0x00000028062872a4 */ /* 0x000fe4000f8e0204 */
[----:B------:R-:W-:-:S06]  /*0630*/  UIADD3 UR41, UR39, 0x1, -UR5 ;  /* 0x0000000127297890 */ /* 0x000fcc000fffe805 */
[----:B------:R-:W-:Y:S02]  /*0640*/  @!P0 IADD3 R2, R2, -R7, RZ ;  /* 0x8000000702028210 */ /* 0x000fe40007ffe0ff */
[----:B------:R-:W-:Y:S01]  /*0650*/  ISETP.NE.AND P0, PT, RZ, UR5, PT ;  /* 0x00000005ff007c0c */ /* 0x000fe2000bf05270 */
[----:B------:R-:W-:Y:S02]  /*0660*/  USEL UR40, UR46, UR40, !UP0 ;  /* 0x000000282e287287 */ /* 0x000fe4000c000000 */
[----:B------:R-:W-:Y:S01]  /*0670*/  UISETP.LT.AND UP0, UPT, URZ, UR41, UPT ;  /* 0x000000293f00728c */ /* 0x000fe2000bf01270 */
[----:B------:R-:W-:Y:S01]  /*0680*/  @!P1 IMAD.MOV R2, RZ, RZ, -R2 ;  /* 0x000000ffff029224 */ /* 0x000fe200078e0a02 */
[----:B------:R-:W-:Y:S01]  /*0690*/  UIMAD UR45, UR6, UR5, URZ ;  /* 0x00000005062d72a4 */ /* 0x000fe2000f8e023f */
[----:B------:R-:W-:Y:S01]  /*06a0*/  IADD3 R13, R0, UR4, RZ ;  /* 0x00000004000d7c10 */ /* 0x000fe2000fffe0ff */
[----:B------:R-:W-:Y:S01]  /*06b0*/  USEL UR41, URZ, UR41, !UP0 ;  /* 0x000000293f297287 */ /* 0x000fe2000c000000 */
[----:B------:R-:W-:Y:S01]  /*06c0*/  BSSY B0, `(.L_x_1755) ;  /* 0x0000016000007945 */ /* 0x000fe20003800000 */
[----:B------:R-:W-:Y:S01]  /*06d0*/  UIMAD UR43, UR43, UR8, URZ ;  /* 0x000000082b2b72a4 */ /* 0x000fe2000f8e023f */
[----:B------:R-:W-:-:S03]  /*06e0*/  @P2 MOV R19, RZ ;  /* 0x000000ff00132202 */ /* 0x000fc60000000f00 */
[----:B------:R-:W-:Y:S01]  /*06f0*/  @!P0 LOP3.LUT R2, RZ, UR5, RZ, 0x33, !PT ;  /* 0x00000005ff028c12 */ /* 0x000fe2000f8e33ff */
[----:B------:R-:W-:Y:S01]  /*0700*/  VIADD R3, R0, UR40 ;  /* 0x0000002800037c36 */ /* 0x000fe20008000000 */
[----:B------:R-:W-:Y:S06]  /*0710*/  @P2 BRA `(.L_x_1756) ;  /* 0x0000000000402947 */ /* 0x000fec0003800000 */
[----:B------:R-:W0:Y:S02]  /*0720*/  LDC R4, c[0x0][0x308] ;  /* 0x0000c200ff047b82 */ /* 0x000e240000000800 */
        /* <DEDUP_REMOVED lines=15> */
.L_x_1756:
[----:B------:R-:W-:Y:S05]  /*0820*/  BSYNC B0 ;  /* 0x0000000000007941 */ /* 0x000fea0003800000 */
.L_x_1755:
[----:B------:R-:W-:Y:S04]  /*0830*/  BSSY B0, `(.L_x_1757) ;  /* 0x0000014000007945 */ /* 0x000fe80003800000 */
[----:B------:R-:W-:Y:S05]  /*0840*/  @!P3 BRA `(.L_x_1758) ;  /* 0x00000000001cb947 */ /* 0x000fea0003800000 */
[----:B------:R-:W-:Y:S01]  /*0850*/  ISETP.GT.AND P0, PT, R17, 0x17, PT ;  /* 0x000000171100780c */ /* 0x000fe20003f04270 */
[----:B------:R-:W-:-:S12]  /*0860*/  HFMA2.MMA R18, -RZ, RZ, 0, 0 ;  /* 0x00000000ff127435 */ /* 0x000fd800000001ff */
[----:B------:R-:W-:Y:S05]  /*0870*/  @P0 BRA `(.L_x_1759) ;  /* 0x00000000003c0947 */ /* 0x000fea0003800000 */
[----:B------:R-:W0:Y:S02]  /*0880*/  LDC.64 R4, c[0x0][0x228] ;  /* 0x00008a00ff047b82 */ /* 0x000e240000000a00 */
[----:B0-----:R-:W-:-:S05]  /*0890*/  IMAD.WIDE R4, R3, 0x2, R4 ;  /* 0x0000000203047825 */ /* 0x001fca00078e0204 */
[----:B------:R0:W5:Y:S01]  /*08a0*/  LDG.E R18, desc[UR36][R4.64] ;  /* 0x0000002404127981 */ /* 0x000162000c1e1900 */
[----:B------:R-:W-:Y:S05]  /*08b0*/  BRA `(.L_x_1759) ;  /* 0x00000000002c7947 */ /* 0x000fea0003800000 */
.L_x_1758:
[----:B------:R-:W-:Y:S01]  /*08c0*/  ULDC.64 UR4, c[0x0][0x228] ;  /* 0x00008a0000047ab9 */ /* 0x000fe20000000a00 */
[----:B------:R-:W0:Y:S01]  /*08d0*/  LDC.64 R6, c[0x0][0x2f8] ;  /* 0x0000be00ff067b82 */ /* 0x000e220000000a00 */
[----:B------:R-:W-:-:S04]  /*08e0*/  IADD3 R4, P0, R3, UR4, RZ ;  /* 0x0000000403047c10 */ /* 0x000fc8000ff1e0ff */
[----:B------:R-:W-:-:S05]  /*08f0*/  LEA.HI.X.SX32 R5, R3, UR5, 0x1, P0 ;  /* 0x0000000503057c11 */ /* 0x000fca00080f0eff */
[----:B------:R-:W2:Y:S04]  /*0900*/  LDG.E.U16 R4, desc[UR36][R4.64] ;  /* 0x0000002404047981 */ /* 0x000ea8000c1e1500 */
[----:B0-----:R-:W3:Y:S01]  /*0910*/  LDG.E R6, desc[UR36][R6.64+0x4] ;  /* 0x0000042406067981 */ /* 0x001ee2000c1e1900 */
[----:B--2---:R-:W3:Y:S08]  /*0920*/  I2F.S8 R3, R4 ;  /* 0x0000000400037306 */ /* 0x004ef00000001400 */
[----:B------:R-:W0:Y:S01]  /*0930*/  I2F.S8 R8, R4.B1 ;  /* 0x1000000400087306 */ /* 0x000e220000001400 */
[-C--:B---3--:R-:W-:Y:S01]  /*0940*/  FMUL.FTZ R3, R3, R6.reuse ;  /* 0x0000000603037220 */ /* 0x088fe20000410000 */
[----:B0-----:R-:W-:-:S05]  /*0950*/  FMUL.FTZ R8, R8, R6 ;  /* 0x0000000608087220 */ /* 0x001fca0000410000 */
[----:B------:R-:W-:-:S07]  /*0960*/  F2FP.F16.F32.PACK_AB R18, R8, R3 ;  /* 0x000000030812723e */ /* 0x000fce00000000ff */
.L_x_1759:
[----:B------:R-:W-:Y:S05]  /*0970*/  BSYNC B0 ;  /* 0x0000000000007941 */ /* 0x000fea0003800000 */
.L_x_1757:
[----:B------:R-:W-:Y:S01]  /*0980*/  ULDC.64 UR4, c[0x0][0x220] ;  /* 0x0000880000047ab9 */ /* 0x000fe20000000a00 */
[----:B------:R-:W-:Y:S01]  /*0990*/  ULDC.64 UR10, c[0x0][0x230] ;  /* 0x00008c00000a7ab9 */ /* 0x000fe20000000a00 */
[C---:B------:R-:W-:Y:S01]  /*09a0*/  ISETP.GT.AND P4, PT, R17.reuse, 0x17, PT ;  /* 0x000000171100780c */ /* 0x040fe20003f84270 */
[----:B------:R-:W1:Y:S01]  /*09b0*/  S2R R77, SR_CTAID.X ;  /* 0x00000000004d7919 */ /* 0x000e620000002500 */
[----:B------:R-:W-:Y:S02]  /*09c0*/  ISETP.EQ.U32.AND P2, PT, RZ, UR4, PT ;  /* 0x00000004ff007c0c */ /* 0x000fe4000bf42070 */
[----:B------:R-:W-:Y:S02]  /*09d0*/  ISETP.EQ.U32.AND P0, PT, RZ, UR10, PT ;  /* 0x0000000aff007c0c */ /* 0x000fe4000bf02070 */
[----:B------:R-:W-:Y:S01]  /*09e0*/  ISETP.EQ.OR.EX P2, PT, RZ, UR5, P4, P2 ;  /* 0x00000005ff007c0c */ /* 0x000fe2000a742720 */
[----:B------:R-:W-:Y:S01]  /*09f0*/  ULDC.64 UR4, c[0x0][0x2a8] ;  /* 0x0000aa0000047ab9 */ /* 0x000fe20000000a00 */
[----:B------:R-:W-:Y:S01]  /*0a00*/  ISETP.GT.AND P3, PT, R17, 0x1f, PT ;  /* 0x0000001f1100780c */ /* 0x000fe20003f64270 */
[----:B------:R-:W-:Y:S01]  /*0a10*/  UISETP.NE.U32.AND UP0, UPT, UR4, URZ, UPT ;  /* 0x0000003f0400728c */ /* 0x000fe2000bf05070 */
[----:B------:R-:W-:-:S02]  /*0a20*/  ISETP.EQ.U32.AND P1, PT, RZ, UR12, PT ;  /* 0x0000000cff007c0c */ /* 0x000fc4000bf22070 */
[----:B------:R-:W-:Y:S01]  /*0a30*/  ISETP.EQ.OR.EX P0, PT, RZ, UR11, P4, P0 ;  /* 0x0000000bff007c0c */ /* 0x000fe2000a702700 */
[----:B------:R-:W-:Y:S01]  /*0a40*/  UISETP.NE.AND.EX UP0, UPT, UR5, URZ, UPT, UP0 ;  /* 0x0000003f0500728c */ /* 0x000fe2000bf05300 */
[----:B------:R-:W-:Y:S02]  /*0a50*/  ISETP.EQ.OR.EX P1, PT, RZ, UR13, P3, P1 ;  /* 0x0000000dff007c0c */ /* 0x000fe40009f22710 */
[----:B------:R-:W-:Y:S02]  /*0a60*/  P2R R3, PR, RZ, 0x10 ;  /* 0x00000010ff037803 */ /* 0x000fe40000000000 */
[----:B------:R-:W-:Y:S01]  /*0a70*/  P2R R3, PR, RZ, 0x8 ;  /* 0x00000008ff037803 */ /* 0x000fe20000000000 */
[----:B0-----:R-:W0:Y:S01]  /*0a80*/  @!P2 LDC.64 R4, c[0x0][0x220] ;  /* 0x00008800ff04ab82 */ /* 0x001e220000000a00 */
[----:B------:R-:W-:-:S04]  /*0a90*/  PLOP3.LUT P3, PT, PT, PT, UP0, 0x80, 0x0 ;  /* 0x000000000000781c */ /* 0x000fc80003f6f008 */
[----:B------:R-:W-:Y:S02]  /*0aa0*/  @UP0 ULDC.64 UR4, c[0x0][0x2a8] ;  /* 0x0000aa0000040ab9 */ /* 0x000fe40000000a00 */
[----:B------:R-:W-:Y:S01]  /*0ab0*/  @UP0 UIMAD.WIDE UR6, UR6, 0x4, UR4 ;  /* 0x00000004060608a5 */ /* 0x000fe2000f8e0204 */
[----:B------:R-:W2:Y:S01]  /*0ac0*/  @!P0 LDC.64 R6, c[0x0][0x230] ;  /* 0x00008c00ff068b82 */ /* 0x000ea20000000a00 */
[----:B------:R-:W-:Y:S01]  /*0ad0*/  HFMA2.MMA R12, -RZ, RZ, 0, 0 ;  /* 0x00000000ff0c7435 */ /* 0x000fe200000001ff */
[----:B-1---5:R-:W-:-:S03]  /*0ae0*/  @!P1 IMAD R15, R16, UR8, R77 ;  /* 0x00000008100f9c24 */ /* 0x022fc6000f8e024d */
[----:B------:R-:W-:-:S03]  /*0af0*/  MOV R11, UR7 ;  /* 0x00000007000b7c02 */ /* 0x000fc60008000f00 */
[----:B------:R-:W1:Y:S01]  /*0b00*/  @!P1 LDC.64 R8, c[0x0][0x2e0] ;  /* 0x0000b800ff089b82 */ /* 0x000e620000000a00 */
[----:B------:R-:W-:Y:S01]  /*0b10*/  IMAD.U32 R10, RZ, RZ, UR6 ;  /* 0x00000006ff0a7e24 */ /* 0x000fe2000f8e00ff */
[----:B------:R-:W-:Y:S01]  /*0b20*/  UMOV UR38, URZ ;  /* 0x0000003f00267c82 */ /* 0x000fe20008000000 */
[----:B------:R-:W-:Y:S01]  /*0b30*/  IMAD.MOV.U32 R3, RZ, RZ, RZ ;  /* 0x000000ffff037224 */ /* 0x000fe200078e00ff */
[----:B------:R-:W-:-:S03]  /*0b40*/  ULDC.U8 UR4, c[0x0][0x294] ;  /* 0x0000a50000047ab9 */ /* 0x000fc60000000000 */
[----:B------:R-:W3:Y:S01]  /*0b50*/  @P3 LDG.E R10, desc[UR36][R10.64] ;  /* 0x000000240a0a3981 */ /* 0x000ee2000c1e1900 */
[----:B------:R-:W-:Y:S02]  /*0b60*/  @!P1 IMAD R15, R15, 0x30, R0 ;  /* 0x000000300f0f9824 */ /* 0x000fe400078e0200 */
[----:B0-----:R-:W-:-:S05]  /*0b70*/  @!P2 IMAD.WIDE R4, R13, 0x2, R4 ;  /* 0x000000020d04a825 */ /* 0x001fca00078e0204 */
[----:B------:R-:W4:Y:S01]  /*0b80*/  @!P2 LDG.E R12, desc[UR36][R4.64] ;  /* 0x00000024040ca981 */ /* 0x000f22000c1e1900 */
[----:B--2---:R-:W-:Y:S02]  /*0b90*/  @!P0 IMAD.WIDE R6, R13, 0x2, R6 ;  /* 0x000000020d068825 */ /* 0x004fe400078e0206 */
[----:B------:R-:W0:Y:S03]  /*0ba0*/  LDC R13, c[0x0][0x290] ;  /* 0x0000a400ff0d7b82 */ /* 0x000e260000000800 */
[----:B------:R-:W2:Y:S01]  /*0bb0*/  @!P0 LDG.E R3, desc[UR36][R6.64] ;  /* 0x0000002406038981 */ /* 0x000ea2000c1e1900 */
[----:B-1----:R-:W-:-:S06]  /*0bc0*/  @!P1 IMAD.WIDE R8, R15, 0x2, R8 ;  /* 0x000000020f089825 */ /* 0x002fcc00078e0208 */
[----:B------:R-:W2:Y:S01]  /*0bd0*/  @!P1 LDG.E R9, desc[UR36][R8.64] ;  /* 0x0000002408099981 */ /* 0x000ea2000c1e1900 */
[----:B------:R-:W-:Y:S02]  /*0be0*/  ISETP.NE.AND P2, PT, RZ, UR4, PT ;  /* 0x00000004ff007c0c */ /* 0x000fe4000bf45270 */
[----:B------:R-:W-:Y:S02]  /*0bf0*/  ISETP.GE.AND P0, PT, R17, 0x20, PT ;  /* 0x000000201100780c */ /* 0x000fe40003f06270 */
[----:B---3--:R-:W-:Y:S02]  /*0c00*/  @P3 R2UR UR38, R10 ;  /* 0x000000000a2632ca */ /* 0x008fe400000e0000 */
[----:B0-----:R-:W-:Y:S01]  /*0c10*/  ISETP.GT.AND P3, PT, R13, RZ, PT ;  /* 0x000000ff0d00720c */ /* 0x001fe20003f64270 */
[----:B----4-:R-:W-:Y:S01]  /*0c20*/  HFMA2.MMA R19, R19, 1, 1, R12 ;  /* 0x3c003c0013137835 */ /* 0x010fe2000000000c */
[----:B--2---:R-:W-:-:S04]  /*0c30*/  HADD2 R18, R18, R3 ;  /* 0x0000000312127230 */ /* 0x004fc80000000000 */
[----:B------:R-:W-:-:S07]  /*0c40*/  @!P1 HMUL2 R18, R18, R9 ;  /* 0x0000000912129232 */ /* 0x000fce0000000000 */
        /* <DEDUP_REMOVED lines=52> */
[----:B-1----:R-:W-:Y:S05]  /*0f90*/  CALL.ABS.NOINC R14 ;  /* 0x000000000e007343 */ /* 0x002fea0003c00000 */
.L_x_1762:
[----:B------:R-:W0:Y:S01]  /*0fa0*/  S2R R4, SR_CgaCtaId ;  /* 0x0000000000047919 */ /* 0x000e220000008800 */
[----:B------:R-:W1:Y:S01]  /*0fb0*/  LDC R7, c[0x0][0x290] ;  /* 0x0000a400ff077b82 */ /* 0x000e620000000800 */
[----:B------:R-:W-:Y:S01]  /*0fc0*/  MOV R0, 0x400 ;  /* 0x0000040000007802 */ /* 0x000fe20000000f00 */
[----:B------:R-:W-:Y:S05]  /*0fd0*/  WARPSYNC.ALL ;  /* 0x0000000000007948 */ /* 0x000fea0003800000 */
[----:B------:R-:W-:Y:S01]  /*0fe0*/  IADD3 R3, R0, 0xc0, RZ ;  /* 0x000000c000037810 */ /* 0x000fe20007ffe0ff */
[----:B------:R-:W-:Y:S01]  /*0ff0*/  IMAD R0, R23, R22, R24 ;  /* 0x0000001617007224 */ /* 0x000fe200078e0218 */
[----:B------:R-:W-:-:S02]  /*1000*/  ISETP.NE.AND P6, PT, R25, RZ, PT ;  /* 0x000000ff1900720c */ /* 0x000fc40003fc5270 */
[----:B0-----:R-:W-:-:S05]  /*1010*/  LEA R3, R4, R3, 0x18 ;  /* 0x0000000304037211 */ /* 0x001fca00078ec0ff */
[----:B------:R-:W-:-:S05]  /*1020*/  IMAD R10, R0, 0x2, R3 ;  /* 0x00000002000a7824 */ /* 0x000fca00078e0203 */
[----:B-1----:R-:W-:Y:S01]  /*1030*/  LEA R9, R7, R10, 0x1 ;  /* 0x0000000a07097211 */ /* 0x002fe200078e08ff */
[----:B------:R0:W-:Y:S04]  /*1040*/  @P6 STS [R10], R19 ;  /* 0x000000130a006388 */ /* 0x0001e80000000800 */
[----:B------:R0:W-:Y:S01]  /*1050*/  @P6 STS [R9], R18 ;  /* 0x0000001209006388 */ /* 0x0001e20000000800 */
        /* <DEDUP_REMOVED lines=11> */
[----:B------:R-:W-:Y:S04]  /*1110*/  BSSY B1, `(.L_x_1765) ;  /* 0x0000028000017945 */ /* 0x000fe80003800000 */
[----:B------:R-:W-:Y:S02]  /*1120*/  IADD3 R12, R3, R4, RZ ;  /* 0x00000004030c7210 */ /* 0x000fe40007ffe0ff */
[----:B------:R-:W-:Y:S02]  /*1130*/  ISETP.GE.AND P0, PT, R4, R7, PT ;  /* 0x000000070400720c */ /* 0x000fe40003f06270 */
[----:B------:R-:W-:Y:S01]  /*1140*/  LEA R11, R7, R12, 0x1 ;  /* 0x0000000c070b7211 */ /* 0x000fe200078e08ff */
[----:B------:R-:W-:Y:S01]  /*1150*/  IMAD R23, R23, 0x2, R12 ;  /* 0x0000000217177824 */ /* 0x000fe200078e020c */
[----:B0-----:R-:W-:Y:S03]  /*1160*/  LDS.U16 R19, [R12] ;  /* 0x000000000c137984 */ /* 0x001fe60000000400 */
[----:B------:R-:W-:Y:S01]  /*1170*/  IMAD R13, R7, 0x2, R23 ;  /* 0x00000002070d7824 */ /* 0x000fe200078e0217 */
[----:B------:R-:W0:Y:S04]  /*1180*/  LDS.U16 R0, [R23] ;  /* 0x0000000017007984 */ /* 0x000e280000000400 */
[----:B------:R-:W-:Y:S04]  /*1190*/  LDS.U16 R18, [R11] ;  /* 0x000000000b127984 */ /* 0x000fe80000000400 */
[----:B------:R-:W1:Y:S01]  /*11a0*/  LDS.U16 R3, [R13] ;  /* 0x000000000d037984 */ /* 0x000e620000000400 */
[----:B0-----:R-:W-:-:S02]  /*11b0*/  PRMT R19, R19, 0x5410, R0 ;  /* 0x0000541013137816 */ /* 0x001fc40000000000 */
[----:B-1----:R-:W-:Y:S01]  /*11c0*/  PRMT R18, R18, 0x5410, R3 ;  /* 0x0000541012127816 */ /* 0x002fe20000000003 */
[----:B------:R-:W-:Y:S06]  /*11d0*/  @P0 BRA `(.L_x_1766) ;  /* 0x00000000006c0947 */ /* 0x000fec0003800000 */
[----:B------:R-:W-:Y:S01]  /*11e0*/  I2FP.F32.S32 R3, R7 ;  /* 0x0000000700037245 */ /* 0x000fe20000201400 */
[----:B------:R-:W-:Y:S01]  /*11f0*/  ULDC UR4, c[0x0][0x29c] ;  /* 0x0000a70000047ab9 */ /* 0x000fe20000000800 */
[----:B------:R-:W-:Y:S01]  /*1200*/  I2FP.F32.S32 R0, R4 ;  /* 0x0000000400007245 */ /* 0x000fe20000201400 */
[----:B------:R-:W-:Y:S01]  /*1210*/  UIADD3 UR4, -UR38, UR4, URZ ;  /* 0x0000000426047290 */ /* 0x000fe2000fffe13f */
[--C-:B------:R-:W-:Y:S02]  /*1220*/  HADD2.F32 R6, -RZ, R18.reuse.H1_H1 ;  /* 0x30000012ff067230 */ /* 0x100fe40000004100 */
[----:B------:R-:W0:Y:S01]  /*1230*/  MUFU.RCP R3, R3 ;  /* 0x0000000300037308 */ /* 0x000e220000001000 */
[----:B------:R-:W-:Y:S02]  /*1240*/  HADD2.F32 R18, -RZ, R18.H0_H0 ;  /* 0x20000012ff127230 */ /* 0x000fe40000004100 */
[----:B0-----:R-:W-:Y:S01]  /*1250*/  FMUL.FTZ R0, R0, R3 ;  /* 0x0000000300007220 */ /* 0x001fe20000410000 */
[----:B------:R-:W-:-:S02]  /*1260*/  HADD2.F32 R3, -RZ, R19.H1_H1 ;  /* 0x30000013ff037230 */ /* 0x000fc40000004100 */
        /* <DEDUP_REMOVED lines=8> */
[CC--:B0-----:R-:W-:Y:S01]  /*12f0*/  FMUL.FTZ R7, R5.reuse, R3.reuse ;  /* 0x0000000305077220 */ /* 0x0c1fe20000410000 */
[C---:B-1----:R-:W-:Y:S01]  /*1300*/  FMUL.FTZ R4, R0.reuse, R3 ;  /* 0x0000000300047220 */ /* 0x042fe20000410000 */
[CC--:B------:R-:W-:Y:S01]  /*1310*/  FMUL.FTZ R3, R5.reuse, R6.reuse ;  /* 0x0000000605037220 */ /* 0x0c0fe20000410000 */
[C---:B------:R-:W-:Y:S01]  /*1320*/  FMUL.FTZ R6, R0.reuse, R6 ;  /* 0x0000000600067220 */ /* 0x040fe20000410000 */
[CC--:B------:R-:W-:Y:S01]  /*1330*/  FFMA.FTZ R7, R0.reuse, R19.reuse, -R7 ;  /* 0x0000001300077223 */ /* 0x0c0fe20000010807 */
[C---:B------:R-:W-:Y:S01]  /*1340*/  FFMA.FTZ R4, R5.reuse, R19, R4 ;  /* 0x0000001305047223 */ /* 0x040fe20000010004 */
[-C--:B------:R-:W-:Y:S01]  /*1350*/  FFMA.FTZ R3, R0, R18.reuse, -R3 ;  /* 0x0000001200037223 */ /* 0x080fe20000010803 */
[----:B------:R-:W-:-:S03]  /*1360*/  FFMA.FTZ R18, R5, R18, R6 ;  /* 0x0000001205127223 */ /* 0x000fc60000010006 */
[----:B------:R-:W-:Y:S02]  /*1370*/  F2FP.F16.F32.PACK_AB R19, R4, R7 ;  /* 0x000000070413723e */ /* 0x000fe400000000ff */
[----:B------:R-:W-:-:S07]  /*1380*/  F2FP.F16.F32.PACK_AB R18, R18, R3 ;  /* 0x000000031212723e */ /* 0x000fce00000000ff */
.L_x_1766:
[----:B------:R-:W-:Y:S05]  /*1390*/  BSYNC B1 ;  /* 0x0000000000017941 */ /* 0x000fea0003800000 */
.L_x_1765:
[----:B------:R-:W-:Y:S01]  /*13a0*/  PRMT R0, R18, 0x7632, R0 ;  /* 0x0000763212007816 */ /* 0x000fe20000000000 */
[----:B------:R1:W-:Y:S01]  /*13b0*/  STS.U16 [R11], R18 ;  /* 0x000000120b007388 */ /* 0x0003e20000000400 */
[----:B------:R-:W-:-:S03]  /*13c0*/  PRMT R3, R19, 0x7632, R3 ;  /* 0x0000763213037816 */ /* 0x000fc60000000003 */
[----:B------:R1:W-:Y:S04]  /*13d0*/  STS.U16 [R13], R0 ;  /* 0x000000000d007388 */ /* 0x0003e80000000400 */
[----:B------:R1:W-:Y:S04]  /*13e0*/  STS.U16 [R12], R19 ;  /* 0x000000130c007388 */ /* 0x0003e80000000400 */
[----:B------:R1:W-:Y:S02]  /*13f0*/  STS.U16 [R23], R3 ;  /* 0x0000000317007388 */ /* 0x0003e40000000400 */
.L_x_1764:
[----:B------:R-:W-:Y:S05]  /*1400*/  BSYNC B0 ;  /* 0x0000000000007941 */ /* 0x000fea0003800000 */
.L_x_1763:
[----:B------:R-:W-:Y:S06]  /*1410*/  BAR.SYNC.DEFER_BLOCKING 0x0 ;  /* 0x0000000000007b1d */ /* 0x000fec0000010000 */
[----:B01----:R0:W1:Y:S04]  /*1420*/  @P6 LDS R19, [R10] ;  /* 0x000000000a136984 */ /* 0x0030680000000800 */
[----:B------:R0:W2:Y:S01]  /*1430*/  @P6 LDS R18, [R9] ;  /* 0x0000000009126984 */ /* 0x0000a20000000800 */
[----:B------:R-:W-:Y:S06]  /*1440*/  BAR.SYNC.DEFER_BLOCKING 0x0 ;  /* 0x0000000000007b1d */ /* 0x000fec0000010000 */
[----:B------:R-:W-:Y:S05]  /*1450*/  BRA `(.L_x_1761) ;  /* 0x00000000007c7947 */ /* 0x000fea0003800000 */
.L_x_1760:
[----:B------:R-:W-:Y:S01]  /*1460*/  ISETP.GE.AND P0, PT, R0, R13, PT ;  /* 0x0000000d0000720c */ /* 0x000fe20003f06270 */
[----:B------:R-:W-:-:S12]  /*1470*/  BSSY B0, `(.L_x_1761) ;  /* 0x000001d000007945 */ /* 0x000fd80003800000 */
[----:B------:R-:W-:Y:S05]  /*1480*/  @P0 BRA `(.L_x_1767) ;  /* 0x00000000006c0947 */ /* 0x000fea0003800000 */
[----:B------:R-:W-:Y:S01]  /*1490*/  I2FP.F32.S32 R13, R13 ;  /* 0x0000000d000d7245 */ /* 0x000fe20000201400 */
[----:B------:R-:W-:Y:S01]  /*14a0*/  ULDC UR4, c[0x0][0x29c] ;  /* 0x0000a70000047ab9 */ /* 0x000fe20000000800 */
[----:B------:R-:W-:Y:S01]  /*14b0*/  I2FP.F32.S32 R0, R0 ;  /* 0x0000000000007245 */ /* 0x000fe20000201400 */
[----:B------:R-:W-:Y:S01]  /*14c0*/  UIADD3 UR4, -UR38, UR4, URZ ;  /* 0x0000000426047290 */ /* 0x000fe2000fffe13f */
[--C-:B------:R-:W-:Y:S02]  /*14d0*/  HADD2.F32 R5, -RZ, R19.reuse.H1_H1 ;  /* 0x30000013ff057230 */ /* 0x100fe40000004100 */
[----:B------:R-:W0:Y:S01]  /*14e0*/  MUFU.RCP R13, R13 ;  /* 0x0000000d000d7308 */ /* 0x000e220000001000 */
[----:B------:R-:W-:Y:S02]  /*14f0*/  HADD2.F32 R7, -RZ, R18.H1_H1 ;  /* 0x30000012ff077230 */ /* 0x000fe40000004100 */
[----:B------:R-:W-:Y:S01]  /*1500*/  I2FP.F32.S32 R3, UR4 ;  /* 0x0000000400037c45 */ /* 0x000fe20008201400 */
[----:B------:R-:W-:-:S02]  /*1510*/  HADD2.F32 R19, -RZ, R19.H0_H0 ;  /* 0x20000013ff137230 */ /* 0x000fc40000004100 */
        /* <DEDUP_REMOVED lines=8> */
[C---:B0-----:R-:W-:Y:S01]  /*15a0*/  FMUL.FTZ R0, R4.reuse, R5 ;  /* 0x0000000504007220 */ /* 0x041fe20000410000 */
[C---:B------:R-:W-:Y:S01]  /*15b0*/  FMUL.FTZ R6, R4.reuse, R7 ;  /* 0x0000000704067220 */ /* 0x040fe20000410000 */
        /* <DEDUP_REMOVED lines=8> */
.L_x_1767:
[----:B------:R-:W-:Y:S05]  /*1640*/  BSYNC B0 ;  /* 0x0000000000007941 */ /* 0x000fea0003800000 */
.L_x_1761:
[----:B------:R-:W-:Y:S01]  /*1650*/  ISETP.GT.AND P0, PT, R17, 0x1f, PT ;  /* 0x0000001f1100780c */ /* 0x000fe20003f04270 */
[----:B------:R-:W-:Y:S01]  /*1660*/  BSSY B0, `(.L_x_1768) ;  /* 0x000002b000007945 */ /* 0x000fe20003800000 */
[----:B------:R-:W-:-:S11]  /*1670*/  MOV R14, RZ ;  /* 0x000000ff000e7202 */ /* 0x000fd60000000f00 */
[----:B------:R-:W-:Y:S05]  /*1680*/  @P0 BRA `(.L_x_1769) ;  /* 0x0000000000a00947 */ /* 0x000fea0003800000 */
[----:B------:R-:W3:Y:S01]  /*1690*/  S2UR UR5, SR_CgaCtaId ;  /* 0x00000000000579c3 */ /* 0x000ee20000008800 */
[----:B------:R-:W-:Y:S01]  /*16a0*/  UMOV UR4, 0x400 ;  /* 0x0000040000047882 */ /* 0x000fe20000000000 */
[----:B------:R-:W-:Y:S01]  /*16b0*/  ISETP.GT.AND P0, PT, R17, 0x17, PT ;  /* 0x000000171100780c */ /* 0x000fe20003f04270 */
[----:B------:R-:W-:Y:S01]  /*16c0*/  UIADD3 UR4, UR4, 0x40, URZ ;  /* 0x0000004004047890 */ /* 0x000fe2000fffe03f */
[----:B-12---:R-:W-:Y:S01]  /*16d0*/  HMUL2 R3, R19, R18 ;  /* 0x0000001213037232 */ /* 0x006fe20000000000 */
[----:B------:R-:W-:Y:S04]  /*16e0*/  BSSY B1, `(.L_x_1770) ;  /* 0x0000015000017945 */ /* 0x000fe80003800000 */
[--C-:B------:R-:W-:Y:S02]  /*16f0*/  HADD2.F32 R13, -RZ, R3.reuse.H0_H0 ;  /* 0x20000003ff0d7230 */ /* 0x100fe40000004100 */
[----:B------:R-:W-:Y:S01]  /*1700*/  HADD2.F32 R8, -RZ, R3.H1_H1 ;  /* 0x30000003ff087230 */ /* 0x000fe20000004100 */
[----:B---3--:R-:W-:-:S06]  /*1710*/  ULEA UR4, UR5, UR4, 0x18 ;  /* 0x0000000405047291 */ /* 0x008fcc000f8ec03f */
[----:B------:R-:W-:-:S05]  /*1720*/  LEA R0, R17, UR4, 0x2 ;  /* 0x0000000411007c11 */ /* 0x000fca000f8e10ff */
[----:B------:R1:W-:Y:S01]  /*1730*/  STS [R0], R19 ;  /* 0x0000001300007388 */ /* 0x0003e20000000800 */
[----:B------:R-:W-:Y:S05]  /*1740*/  @P0 BRA `(.L_x_1771) ;  /* 0x0000000000380947 */ /* 0x000fea0003800000 */
[----:B-1----:R-:W-:Y:S01]  /*1750*/  SHF.R.S32.HI R0, RZ, 0x1f, R17 ;  /* 0x0000001fff007819 */ /* 0x002fe20000011411 */
[----:B------:R-:W1:Y:S01]  /*1760*/  LDC.64 R4, c[0x0][0x248] ;  /* 0x00009200ff047b82 */ /* 0x000e620000000a00 */
[----:B------:R-:W-:Y:S02]  /*1770*/  ULDC UR4, c[0x0][0x284] ;  /* 0x0000a10000047ab9 */ /* 0x000fe40000000800 */
[----:B------:R-:W-:-:S04]  /*1780*/  LEA.HI R0, R0, R17, RZ, 0x2 ;  /* 0x0000001100007211 */ /* 0x000fc800078f10ff */
[C---:B------:R-:W-:Y:S01]  /*1790*/  LOP3.LUT R6, R0.reuse, 0x7ffffffc, RZ, 0xc0, !PT ;  /* 0x7ffffffc00067812 */ /* 0x040fe200078ec0ff */
[----:B------:R-:W-:-:S03]  /*17a0*/  IMAD.SHL.U32 R0, R0, 0x2, RZ ;  /* 0x0000000200007824 */ /* 0x000fc600078e00ff */
[----:B------:R-:W-:Y:S02]  /*17b0*/  IADD3 R3, -R6, R17, RZ ;  /* 0x0000001106037210 */ /* 0x000fe40007ffe1ff */
[----:B------:R-:W-:-:S03]  /*17c0*/  LOP3.LUT R0, R0, 0xfffffff8, RZ, 0xc0, !PT ;  /* 0xfffffff800007812 */ /* 0x000fc600078ec0ff */
[----:B------:R-:W-:Y:S01]  /*17d0*/  IMAD R6, R2, 0x4, R3 ;  /* 0x0000000402067824 */ /* 0x000fe200078e0203 */
[----:B------:R-:W-:-:S03]  /*17e0*/  IADD3 R3, R0, UR46, RZ ;  /* 0x0000002e00037c10 */ /* 0x000fc6000fffe0ff */
[----:B------:R-:W-:-:S04]  /*17f0*/  IMAD.SHL.U32 R0, R6, 0x2, RZ ;  /* 0x0000000206007824 */ /* 0x000fc800078e00ff */
[----:B------:R-:W-:-:S04]  /*1800*/  IMAD R3, R3, UR4, R0 ;  /* 0x0000000403037c24 */ /* 0x000fc8000f8e0200 */
[----:B-1----:R-:W-:-:S05]  /*1810*/  IMAD.WIDE R4, R3, 0x2, R4 ;  /* 0x0000000203047825 */ /* 0x002fca00078e0204 */
[----:B------:R2:W-:Y:S02]  /*1820*/  STG.E desc[UR36][R4.64], R18 ;  /* 0x0000001204007986 */ /* 0x0005e4000c101924 */
.L_x_1771:
[----:B------:R-:W-:Y:S05]  /*1830*/  BSYNC B1 ;  /* 0x0000000000017941 */ /* 0x000fea0003800000 */
.L_x_1770:
[----:B------:R-:W-:Y:S01]  /*1840*/  UMOV UR4, 0xffffffff ;  /* 0xffffffff00047882 */ /* 0x000fe20000000000 */
[----:B------:R-:W-:Y:S02]  /*1850*/  FADD.FTZ R13, R13, R8 ;  /* 0x000000080d0d7221 */ /* 0x000fe40000010000 */
[----:B------:R-:W-:Y:S05]  /*1860*/  BRA.DIV UR4, `(.L_x_1772) ;  /* 0x0000004e04707947 */ /* 0x000fea000b800000 */
[----:B------:R-:W1:Y:S02]  /*1870*/  SHFL.BFLY PT, R14, R13, 0x10, 0x1f ;  /* 0x0e001f000d0e7f89 */ /* 0x000e6400000e0000 */
[----:B-1----:R-:W-:-:S05]  /*1880*/  FADD.FTZ R0, R13, R14 ;  /* 0x0000000e0d007221 */ /* 0x002fca0000010000 */
[----:B------:R-:W1:Y:S02]  /*1890*/  SHFL.BFLY PT, R14, R0, 0x8, 0x1f ;  /* 0x0d001f00000e7f89 */ /* 0x000e6400000e0000 */
[----:B-1----:R-:W-:-:S05]  /*18a0*/  FADD.FTZ R3, R0, R14 ;  /* 0x0000000e00037221 */ /* 0x002fca0000010000 */
[----:B------:R-:W2:Y:S02]  /*18b0*/  SHFL.BFLY PT, R14, R3, 0x4, 0x1f ;  /* 0x0c801f00030e7f89 */ /* 0x000ea400000e0000 */
[----:B--2---:R-:W-:-:S05]  /*18c0*/  FADD.FTZ R4, R3, R14 ;  /* 0x0000000e03047221 */ /* 0x004fca0000010000 */
[----:B------:R-:W1:Y:S02]  /*18d0*/  SHFL.BFLY PT, R14, R4, 0x2, 0x1f ;  /* 0x0c401f00040e7f89 */ /* 0x000e6400000e0000 */
[----:B-1----:R-:W-:-:S05]  /*18e0*/  FADD.FTZ R5, R4, R14 ;  /* 0x0000000e04057221 */ /* 0x002fca0000010000 */
[----:B------:R1:W2:Y:S02]  /*18f0*/  SHFL.BFLY PT, R14, R5, 0x1, 0x1f ;  /* 0x0c201f00050e7f89 */ /* 0x0002a400000e0000 */
.L_x_1850:
[----:B--2---:R-:W-:-:S07]  /*1900*/  FADD.FTZ R14, R5, R14 ;  /* 0x0000000e050e7221 */ /* 0x004fce0000010000 */
.L_x_1769:
[----:B------:R-:W-:Y:S05]  /*1910*/  BSYNC B0 ;  /* 0x0000000000007941 */ /* 0x000fea0003800000 */
.L_x_1768:
[----:B------:R-:W-:-:S13]  /*1920*/  ISETP.NE.AND P0, PT, R17, RZ, PT ;  /* 0x000000ff1100720c */ /* 0x000fda0003f05270 */
[----:B------:R-:W-:Y:S01]  /*1930*/  @P0 MOV R0, 0xff7fffff ;  /* 0xff7fffff00000802 */ /* 0x000fe20000000f00 */
[----:B------:R-:W-:Y:S06]  /*1940*/  @P0 BRA `(.L_x_1773) ;  /* 0x0000000000600947 */ /* 0x000fec0003800000 */
[----:B------:R-:W-:Y:S01]  /*1950*/  ULDC.64 UR4, c[0x0][0x2c8] ;  /* 0x0000b20000047ab9 */ /* 0x000fe20000000a00 */
[----:B------:R-:W-:Y:S01]  /*1960*/  ULDC UR7, c[0x0][0x2a0] ;  /* 0x0000a80000077ab9 */ /* 0x000fe20000000800 */
[----:B------:R-:W-:-:S04]  /*1970*/  UISETP.NE.U32.AND UP0, UPT, UR4, URZ, UPT ;  /* 0x0000003f0400728c */ /* 0x000fc8000bf05070 */
[----:B------:R-:W-:-:S06]  /*1980*/  UISETP.NE.AND.EX UP0, UPT, UR5, URZ, UPT, UP0 ;  /* 0x0000003f0500728c */ /* 0x000fcc000bf05300 */
[----:B------:R-:W-:-:S05]  /*1990*/  PLOP3.LUT P0, PT, PT, PT, UP0, 0x80, 0x0 ;  /* 0x000000000000781c */ /* 0x000fca0003f0f008 */
[----:B------:R-:W-:Y:S01]  /*19a0*/  @UP0 UIADD3 UR4, -UR38, UR39, URZ ;  /* 0x0000002726040290 */ /* 0x000fe2000fffe13f */
[----:B------:R-:W-:-:S03]  /*19b0*/  @UP0 ULDC UR6, c[0x0][0x2d0] ;  /* 0x0000b40000060ab9 */ /* 0x000fc60000000800 */
[----:B------:R-:W-:-:S04]  /*19c0*/  @UP0 UIMAD UR5, UR42, UR6, UR4 ;  /* 0x000000062a0502a4 */ /* 0x000fc8000f8e0204 */
[----:B------:R-:W-:-:S03]  /*19d0*/  @UP0 UIMAD UR6, UR5, UR6, UR4 ;  /* 0x00000006050602a4 */ /* 0x000fc6000f8e0204 */
[----:B------:R-:W-:Y:S02]  /*19e0*/  @UP0 ULDC.64 UR4, c[0x0][0x2c8] ;  /* 0x0000b20000040ab9 */ /* 0x000fe40000000a00 */
[----:B------:R-:W-:-:S06]  /*19f0*/  @UP0 UIMAD.WIDE UR4, UR6, 0x2, UR4 ;  /* 0x00000002060408a5 */ /* 0x000fcc000f8e0204 */
[----:B------:R-:W-:Y:S01]  /*1a00*/  IMAD.U32 R4, RZ, RZ, UR4 ;  /* 0x00000004ff047e24 */ /* 0x000fe2000f8e00ff */
[----:B-1----:R-:W-:-:S05]  /*1a10*/  MOV R5, UR5 ;  /* 0x0000000500057c02 */ /* 0x002fca0008000f00 */
[----:B------:R-:W3:Y:S01]  /*1a20*/  @P0 LDG.E.U16 R4, desc[UR36][R4.64] ;  /* 0x0000002404040981 */ /* 0x000ee2000c1e1500 */
[----:B------:R-:W1:Y:S01]  /*1a30*/  S2UR UR6, SR_CgaCtaId ;  /* 0x00000000000679c3 */ /* 0x000e620000008800 */
[----:B------:R-:W-:Y:S01]  /*1a40*/  UMOV UR4, 0x400 ;  /* 0x0000040000047882 */ /* 0x000fe20000000000 */
[----:B------:R-:W-:Y:S01]  /*1a50*/  FMUL.FTZ R0, R14, UR7 ;  /* 0x000000070e007c20 */ /* 0x000fe20008410000 */
[----:B------:R-:W-:Y:S02]  /*1a60*/  UIADD3 UR5, UR4, 0xc0, URZ ;  /* 0x000000c004057890 */ /* 0x000fe4000fffe03f */
[----:B------:R-:W-:Y:S02]  /*1a70*/  UIADD3 UR4, -UR41, UR39, URZ ;  /* 0x0000002729047290 */ /* 0x000fe4000fffe13f */
[----:B-1----:R-:W-:-:S04]  /*1a80*/  ULEA UR5, UR6, UR5, 0x18 ;  /* 0x0000000506057291 */ /* 0x002fc8000f8ec03f */
[----:B------:R-:W-:Y:S01]  /*1a90*/  ULEA UR4, UR4, UR5, 0x2 ;  /* 0x0000000504047291 */ /* 0x000fe2000f8e103f */
[----:B---3--:R-:W-:-:S05]  /*1aa0*/  @P0 HADD2.F32 R3, -RZ, R4.H0_H0 ;  /* 0x20000004ff030230 */ /* 0x008fca0000004100 */
[----:B------:R-:W-:-:S05]  /*1ab0*/  @P0 FADD.FTZ R0, R0, R3 ;  /* 0x0000000300000221 */ /* 0x000fca0000010000 */
[----:B------:R3:W-:Y:S02]  /*1ac0*/  STS [UR4], R0 ;  /* 0x00000000ff007988 */ /* 0x0007e40008000804 */
.L_x_1773:
[----:B------:R-:W-:Y:S05]  /*1ad0*/  WARPSYNC.ALL ;  /* 0x0000000000007948 */ /* 0x000fea0003800000 */
[----:B------:R-:W-:Y:S01]  /*1ae0*/  UIADD3 UR4, UR39, 0x1f, -UR41 ;  /* 0x0000001f27047890 */ /* 0x000fe2000fffe829 */
[----:B------:R-:W4:Y:S01]  /*1af0*/  S2UR UR7, SR_CgaCtaId ;  /* 0x00000000000779c3 */ /* 0x000f220000008800 */
[----:B------:R-:W-:Y:S01]  /*1b00*/  VIADD R17, R17, UR41 ;  /* 0x0000002911117c36 */ /* 0x000fe20008000000 */
[----:B------:R-:W-:Y:S01]  /*1b10*/  ULDC UR6, c[0x0][0x280] ;  /* 0x0000a00000067ab9 */ /* 0x000fe20000000800 */
[----:B------:R-:W-:Y:S01]  /*1b20*/  USHF.R.S32.HI UR5, URZ, 0x1f, UR4 ;  /* 0x0000001f3f057899 */ /* 0x000fe20008011404 */
[----:B------:R-:W-:Y:S01]  /*1b30*/  BSSY B0, `(.L_x_1774) ;  /* 0x0000141000007945 */ /* 0x000fe20003800000 */
[----:B------:R-:W-:-:S02]  /*1b40*/  UIMAD UR6, UR43, UR6, UR42 ;  /* 0x000000062b0672a4 */ /* 0x000fc4000f8e022a */
[----:B------:R-:W-:Y:S02]  /*1b50*/  ULEA.HI UR5, UR5, UR4, URZ, 0x5 ;  /* 0x0000000405057291 */ /* 0x000fe4000f8f283f */
[----:B------:R-:W-:Y:S02]  /*1b60*/  UIMAD UR6, UR6, 0x30, URZ ;  /* 0x00000030060678a4 */ /* 0x000fe4000f8e023f */
[----:B------:R-:W-:Y:S01]  /*1b70*/  ULOP3.LUT UR5, UR5, 0xffffffe0, URZ, 0xc0, !UPT ;  /* 0xffffffe005057892 */ /* 0x000fe2000f8ec03f */
[----:B------:R-:W-:Y:S01]  /*1b80*/  UMOV UR4, 0x400 ;  /* 0x0000040000047882 */ /* 0x000fe20000000000 */
[----:B------:R-:W-:Y:S02]  /*1b90*/  ULDC UR14, c[0x0][0x2a0] ;  /* 0x0000a800000e7ab9 */ /* 0x000fe40000000800 */
[----:B------:R-:W-:Y:S01]  /*1ba0*/  UIADD3 UR5, UR41, UR5, URZ ;  /* 0x0000000529057290 */ /* 0x000fe2000fffe03f */
[----:B------:R-:W-:Y:S01]  /*1bb0*/  ULDC.64 UR10, c[0x0][0x258] ;  /* 0x00009600000a7ab9 */ /* 0x000fe20000000a00 */
[----:B------:R-:W-:Y:S01]  /*1bc0*/  ULDC.64 UR8, c[0x0][0x2b0] ;  /* 0x0000ac0000087ab9 */ /* 0x000fe20000000a00 */
[----:B------:R-:W-:Y:S01]  /*1bd0*/  ULDC.64 UR16, c[0x0][0x2c8] ;  /* 0x0000b20000107ab9 */ /* 0x000fe20000000a00 */
[----:B------:R-:W-:Y:S01]  /*1be0*/  ULDC.64 UR12, c[0x0][0x2d8] ;  /* 0x0000b600000c7ab9 */ /* 0x000fe20000000a00 */
[----:B------:R-:W-:Y:S01]  /*1bf0*/  BAR.SYNC.DEFER_BLOCKING 0x0 ;  /* 0x0000000000007b1d */ /* 0x000fe20000010000 */
[----:B------:R-:W-:Y:S01]  /*1c00*/  ISETP.GE.AND P0, PT, R17, UR5, PT ;  /* 0x0000000511007c0c */ /* 0x000fe2000bf06270 */
[----:B----4-:R-:W-:-:S12]  /*1c10*/  ULEA UR4, UR7, UR4, 0x18 ;  /* 0x0000000407047291 */ /* 0x010fd8000f8ec03f */
[----:B------:R-:W-:Y:S05]  /*1c20*/  @P0 BRA `(.L_x_1775) ;  /* 0x0000001000c40947 */ /* 0x000fea0003800000 */
[----:B--2---:R-:W2:Y:S01]  /*1c30*/  LDC R18, c[0x0][0x284] ;  /* 0x0000a100ff127b82 */ /* 0x004ea20000000800 */
[----:B------:R-:W4:Y:S01]  /*1c40*/  LDS.128 R40, [UR4+0x60] ;  /* 0x00006004ff287984 */ /* 0x000f220008000c00 */
[----:B------:R-:W-:Y:S02]  /*1c50*/  ULDC UR5, c[0x0][0x2d0] ;  /* 0x0000b40000057ab9 */ /* 0x000fe40000000800 */
[----:B------:R-:W-:Y:S01]  /*1c60*/  MOV R44, UR5 ;  /* 0x00000005002c7c02 */ /* 0x000fe20008000f00 */
[----:B------:R-:W0:Y:S01]  /*1c70*/  LDS.128 R36, [UR4+0x40] ;  /* 0x00004004ff247984 */ /* 0x000e220008000c00 */
[----:B------:R-:W-:Y:S02]  /*1c80*/  ULDC UR5, c[0x0][0x298] ;  /* 0x0000a60000057ab9 */ /* 0x000fe40000000800 */
[----:B-1----:R-:W1:Y:S01]  /*1c90*/  LDC R19, c[0x0][0x2c0] ;  /* 0x0000b000ff137b82 */ /* 0x002e620000000800 */
[----:B------:R-:W0:Y:S04]  /*1ca0*/  LDS.128 R32, [UR4+0x50] ;  /* 0x00005004ff207984 */ /* 0x000e280008000c00 */
[----:B------:R-:W0:Y:S04]  /*1cb0*/  LDS.128 R28, [UR4+0x70] ;  /* 0x00007004ff1c7984 */ /* 0x000e280008000c00 */
[----:B------:R-:W1:Y:S04]  /*1cc0*/  LDS.128 R24, [UR4+0x80] ;  /* 0x00008004ff187984 */ /* 0x000e680008000c00 */
[----:B------:R-:W1:Y:S01]  /*1cd0*/  LDS.128 R20, [UR4+0x90] ;  /* 0x00009004ff147984 */ /* 0x000e620008000c00 */
[----:B--2---:R-:W-:-:S03]  /*1ce0*/  IABS R3, R18 ;  /* 0x0000001200037213 */ /* 0x004fc60000000000 */
[----:B------:R-:W2:Y:S01]  /*1cf0*/  LDS.128 R12, [UR4+0xa0] ;  /* 0x0000a004ff0c7984 */ /* 0x000ea20008000c00 */
[----:B------:R-:W5:Y:S03]  /*1d00*/  I2F.RP R6, R3 ;  /* 0x0000000300067306 */ /* 0x000f660000209400 */
[----:B0-----:R-:W0:Y:S05]  /*1d10*/  LDS.128 R8, [UR4+0xb0] ;  /* 0x0000b004ff087984 */ /* 0x001e2a0008000c00 */
[----:B-----5:R-:W5:Y:S02]  /*1d20*/  MUFU.RCP R6, R6 ;  /* 0x0000000600067308 */ /* 0x020f640000001000 */
[----:B-----5:R-:W-:-:S02]  /*1d30*/  IADD3 R5, R6, 0xffffffe, RZ ;  /* 0x0ffffffe06057810 */ /* 0x020fc40007ffe0ff */
[----:B------:R-:W5:Y:S04]  /*1d40*/  LDC.64 R6, c[0x0][0x2d8] ;  /* 0x0000b600ff067b82 */ /* 0x000f680000000a00 */
[----:B------:R-:W3:Y:S02]  /*1d50*/  F2I.FTZ.U32.TRUNC.NTZ R5, R5 ;  /* 0x0000000500057305 */ /* 0x000ee4000021f000 */
[----:B---3--:R-:W-:-:S04]  /*1d60*/  IMAD.MOV R4, RZ, RZ, -R5 ;  /* 0x000000ffff047224 */ /* 0x008fc800078e0a05 */
[----:B------:R-:W-:Y:S02]  /*1d70*/  IMAD R45, R4, R3, RZ ;  /* 0x00000003042d7224 */ /* 0x000fe400078e02ff */
[----:B------:R-:W-:-:S04]  /*1d80*/  IMAD.MOV.U32 R4, RZ, RZ, RZ ;  /* 0x000000ffff047224 */ /* 0x000fc800078e00ff */
[----:B------:R-:W-:-:S04]  /*1d90*/  IMAD.HI.U32 R4, R5, R45, R4 ;  /* 0x0000002d05047227 */ /* 0x000fc800078e0004 */
[C---:B------:R-:W-:Y:S02]  /*1da0*/  IMAD R5, R77.reuse, R44, UR39 ;  /* 0x000000274d057e24 */ /* 0x040fe4000f8e022c */
[----:B-----5:R-:W-:Y:S01]  /*1db0*/  IMAD.WIDE R76, R77, 0x2, R6 ;  /* 0x000000024d4c7825 */ /* 0x020fe200078e0206 */
[----:B------:R-:W-:-:S03]  /*1dc0*/  MOV R6, R17 ;  /* 0x0000001100067202 */ /* 0x000fc60000000f00 */
[----:B------:R-:W-:Y:S02]  /*1dd0*/  IMAD R7, R18, 0x30, RZ ;  /* 0x0000003012077824 */ /* 0x000fe400078e02ff */
[----:B012-4-:R-:W-:-:S07]  /*1de0*/  VIADD R17, R19, UR5 ;  /* 0x0000000513117c36 */ /* 0x017fce0008000000 */
.L_x_1794:
[----:B------:R-:W-:Y:S01]  /*1df0*/  ISETP.NE.U32.AND P0, PT, RZ, UR8, PT ;  /* 0x00000008ff007c0c */ /* 0x000fe2000bf05070 */
[----:B------:R-:W-:Y:S01]  /*1e00*/  USHF.R.S32.HI UR5, URZ, 0x1f, UR45 ;  /* 0x0000001f3f057899 */ /* 0x000fe2000801142d */
[----:B------:R-:W-:Y:S01]  /*1e10*/  MOV R79, UR8 ;  /* 0x00000008004f7c02 */ /* 0x000fe20008000f00 */
[----:B0-----:R-:W-:Y:S01]  /*1e20*/  IMAD.U32 R19, RZ, RZ, UR9 ;  /* 0x00000009ff137e24 */ /* 0x001fe2000f8e00ff */
[----:B------:R-:W-:-:S13]  /*1e30*/  ISETP.NE.AND.EX P0, PT, RZ, UR9, PT, P0 ;  /* 0x00000009ff007c0c */ /* 0x000fda000bf05300 */
[----:B------:R-:W-:Y:S02]  /*1e40*/  @P0 IADD3 R78, P1, P2, R6, UR45, R79 ;  /* 0x0000002d064e0c10 */ /* 0x000fe4000fa3e04f */
[----:B------:R-:W-:-:S04]  /*1e50*/  @P0 SHF.R.S32.HI R18, RZ, 0x1f, R6 ;  /* 0x0000001fff120819 */ /* 0x000fc80000011406 */
[----:B------:R-:W-:Y:S02]  /*1e60*/  @P0 IADD3.X R79, R18, UR5, R19, P1, P2 ;  /* 0x00000005124f0c10 */ /* 0x000fe40008fe4413 */
[----:B------:R-:W0:Y:S04]  /*1e70*/  LDC R18, c[0x0][0x284] ;  /* 0x0000a100ff127b82 */ /* 0x000e280000000800 */
[----:B-12---:R1:W2:Y:S01]  /*1e80*/  @P0 LDG.E.U8 R79, desc[UR36][R78.64] ;  /* 0x000000244e4f0981 */ /* 0x0062a2000c1e1100 */
[----:B---34-:R-:W-:Y:S01]  /*1e90*/  IABS R81, R6 ;  /* 0x0000000600517213 */ /* 0x018fe20000000000 */
[----:B------:R-:W-:Y:S01]  /*1ea0*/  BSSY B1, `(.L_x_1776) ;  /* 0x000002c000017945 */ /* 0x000fe20003800000 */
[----:B------:R-:W-:-:S03]  /*1eb0*/  ISETP.GE.AND P2, PT, R6, RZ, PT ;  /* 0x000000ff0600720c */ /* 0x000fc60003f46270 */
[----:B------:R-:W-:-:S05]  /*1ec0*/  IMAD.HI.U32 R19, R4, R81, RZ ;  /* 0x0000005104137227 */ /* 0x000fca00078e00ff */
[----:B------:R-:W-:Y:S02]  /*1ed0*/  IADD3 R80, -R19, RZ, RZ ;  /* 0x000000ff13507210 */ /* 0x000fe40007ffe1ff */
[----:B0-----:R-:W-:Y:S02]  /*1ee0*/  IABS R83, R18 ;  /* 0x0000001200537213 */ /* 0x001fe40000000000 */
[----:B------:R-:W-:-:S03]  /*1ef0*/  ISETP.NE.AND P3, PT, R18, RZ, PT ;  /* 0x000000ff1200720c */ /* 0x000fc60003f65270 */
[----:B------:R-:W-:-:S05]  /*1f00*/  IMAD R80, R83, R80, R81 ;  /* 0x0000005053507224 */ /* 0x000fca00078e0251 */
[----:B------:R-:W-:-:S13]  /*1f10*/  ISETP.GT.U32.AND P1, PT, R3, R80, PT ;  /* 0x000000500300720c */ /* 0x000fda0003f24070 */
[----:B------:R-:W-:-:S05]  /*1f20*/  @!P1 IMAD.IADD R80, R80, 0x1, -R83 ;  /* 0x0000000150509824 */ /* 0x000fca00078e0a53 */
[----:B------:R-:W-:-:S13]  /*1f30*/  ISETP.GT.U32.AND P1, PT, R3, R80, PT ;  /* 0x000000500300720c */ /* 0x000fda0003f24070 */
[----:B------:R-:W-:-:S05]  /*1f40*/  @!P1 IADD3 R80, R80, -R83, RZ ;  /* 0x8000005350509210 */ /* 0x000fca0007ffe0ff */
[----:B------:R-:W-:-:S05]  /*1f50*/  IMAD.MOV.U32 R87, RZ, RZ, R80 ;  /* 0x000000ffff577224 */ /* 0x000fca00078e0050 */
[----:B------:R-:W-:Y:S02]  /*1f60*/  @!P2 IADD3 R87, -R87, RZ, RZ ;  /* 0x000000ff5757a210 */ /* 0x000fe40007ffe1ff */
[----:B------:R-:W-:-:S04]  /*1f70*/  @!P3 LOP3.LUT R87, RZ, R18, RZ, 0x33, !PT ;  /* 0x00000012ff57b212 */ /* 0x000fc800078e33ff */
[C---:B------:R-:W-:Y:S01]  /*1f80*/  IADD3 R80, P1, R87.reuse, UR45, RZ ;  /* 0x0000002d57507c10 */ /* 0x040fe2000ff3e0ff */
[----:B------:R-:W-:-:S03]  /*1f90*/  IMAD.IADD R19, R87, 0x1, R18 ;  /* 0x0000000157137824 */ /* 0x000fc600078e0212 */
[----:B-1----:R-:W-:Y:S02]  /*1fa0*/  LEA R78, P2, R80, UR10, 0x2 ;  /* 0x0000000a504e7c11 */ /* 0x002fe4000f8410ff */
[----:B------:R-:W-:-:S05]  /*1fb0*/  IADD3 R81, R19, R18, RZ ;  /* 0x0000001213517210 */ /* 0x000fca0007ffe0ff */
[----:B------:R-:W-:Y:S01]  /*1fc0*/  IMAD.IADD R83, R81, 0x1, R18 ;  /* 0x0000000151537824 */ /* 0x000fe200078e0212 */
[----:B------:R-:W-:Y:S02]  /*1fd0*/  LEA.HI.X.SX32 R81, R87, UR5, 0x1, P1 ;  /* 0x0000000557517c11 */ /* 0x000fe400088f0eff */
[----:B------:R-:W-:Y:S02]  /*1fe0*/  ISETP.GE.AND P1, PT, R6, UR39, PT ;  /* 0x0000002706007c0c */ /* 0x000fe4000bf26270 */
[----:B------:R-:W-:-:S05]  /*1ff0*/  IADD3 R83, R83, R18, RZ ;  /* 0x0000001253537210 */ /* 0x000fca0007ffe0ff */
[----:B------:R-:W-:-:S05]  /*2000*/  IMAD.IADD R83, R83, 0x1, R18 ;  /* 0x0000000153537824 */ /* 0x000fca00078e0212 */
[----:B------:R-:W-:Y:S02]  /*2010*/  IADD3 R85, R83, R18, RZ ;  /* 0x0000001253557210 */ /* 0x000fe40007ffe0ff */
[----:B--2---:R-:W-:Y:S02]  /*2020*/  ISETP.NE.AND P0, PT, R79, RZ, P0 ;  /* 0x000000ff4f00720c */ /* 0x004fe40000705270 */
[----:B------:R-:W-:Y:S01]  /*2030*/  LEA.HI.X R79, R80, UR11, R81, 0x2, P2 ;  /* 0x0000000b504f7c11 */ /* 0x000fe200090f1451 */
[----:B-----5:R-:W-:Y:S10]  /*2040*/  @P1 BRA `(.L_x_1777) ;  /* 0x0000000000441947 */ /* 0x020ff40003800000 */
[----:B------:R-:W-:-:S05]  /*2050*/  IMAD.SHL.U32 R46, R87, 0x8, RZ ;  /* 0x00000008572e7824 */ /* 0x000fca00078e00ff */
[----:B------:R-:W-:-:S13]  /*2060*/  ISETP.GE.AND P2, PT, R46, R7, PT ;  /* 0x000000072e00720c */ /* 0x000fda0003f46270 */
[----:B------:R-:W2:Y:S01]  /*2070*/  @!P2 LDG.E R47, desc[UR36][R78.64] ;  /* 0x000000244e2fa981 */ /* 0x000ea2000c1e1900 */
[----:B------:R-:W2:Y:S08]  /*2080*/  @!P2 LDC R80, c[0x0][0x288] ;  /* 0x0000a200ff50ab82 */ /* 0x000eb00000000800 */
[----:B------:R-:W0:Y:S01]  /*2090*/  @!P2 LDC.64 R44, c[0x0][0x248] ;  /* 0x00009200ff2cab82 */ /* 0x000e220000000a00 */
[----:B--2---:R-:W-:-:S02]  /*20a0*/  @!P2 IMAD R47, R47, R80, RZ ;  /* 0x000000502f2fa224 */ /* 0x004fc400078e02ff */
[----:B------:R-:W-:Y:S02]  /*20b0*/  @!P2 IMAD R80, R18, UR6, RZ ;  /* 0x000000061250ac24 */ /* 0x000fe4000f8e02ff */
[----:B------:R-:W-:-:S04]  /*20c0*/  @!P2 IMAD R47, R47, 0x30, RZ ;  /* 0x000000302f2fa824 */ /* 0x000fc800078e02ff */
[----:B------:R-:W-:Y:S01]  /*20d0*/  @!P2 IMAD R47, R47, R18, R46 ;  /* 0x000000122f2fa224 */ /* 0x000fe200078e022e */
[----:B------:R-:W-:-:S04]  /*20e0*/  @!P2 SHF.R.S32.HI R46, RZ, 0x1f, R80 ;  /* 0x0000001fff2ea819 */ /* 0x000fc80000011450 */
[----:B------:R-:W-:-:S04]  /*20f0*/  @!P2 IADD3 R81, P3, R47, R80, RZ ;  /* 0x000000502f51a210 */ /* 0x000fc80007f7e0ff */
[----:B------:R-:W-:Y:S02]  /*2100*/  @!P2 LEA.HI.X.SX32 R82, R47, R46, 0x1, P3 ;  /* 0x0000002e2f52a211 */ /* 0x000fe400018f0eff */
[----:B------:R-:W-:Y:S02]  /*2110*/  CS2R R46, SRZ ;  /* 0x00000000002e7805 */ /* 0x000fe4000001ff00 */
[----:B0-----:R-:W-:-:S04]  /*2120*/  @!P2 LEA R80, P3, R81, R44, 0x1 ;  /* 0x0000002c5150a211 */ /* 0x001fc800078608ff */
[----:B------:R-:W-:Y:S02]  /*2130*/  @!P2 LEA.HI.X R81, R81, R45, R82, 0x1, P3 ;  /* 0x0000002d5151a211 */ /* 0x000fe400018f0c52 */
[----:B------:R-:W-:-:S06]  /*2140*/  CS2R R44, SRZ ;  /* 0x00000000002c7805 */ /* 0x000fcc000001ff00 */
[----:B------:R0:W5:Y:S02]  /*2150*/  @!P2 LDG.E.128 R44, desc[UR36][R80.64] ;  /* 0x00000024502ca981 */ /* 0x000164000c1e1d00 */
.L_x_1777:
[----:B------:R-:W-:Y:S05]  /*2160*/  BSYNC B1 ;  /* 0x0000000000017941 */ /* 0x000fea0003800000 */
.L_x_1776:
[----:B------:R-:W-:Y:S04]  /*2170*/  BSSY B1, `(.L_x_1778) ;  /* 0x0000013000017945 */ /* 0x000fe80003800000 */
[----:B------:R-:W-:Y:S05]  /*2180*/  @P1 BRA `(.L_x_1779) ;  /* 0x0000000000441947 */ /* 0x000fea0003800000 */
[----:B------:R-:W-:-:S04]  /*2190*/  SHF.L.U32 R50, R19, 0x3, RZ ;  /* 0x0000000313327819 */ /* 0x000fc800000006ff */
[----:B------:R-:W-:-:S13]  /*21a0*/  ISETP.GE.AND P2, PT, R50, R7, PT ;  /* 0x000000073200720c */ /* 0x000fda0003f46270 */
[----:B------:R-:W2:Y:S01]  /*21b0*/  @!P2 LDG.E R51, desc[UR36][R78.64] ;  /* 0x000000244e33a981 */ /* 0x000ea2000c1e1900 */
[----:B0-----:R-:W2:Y:S01]  /*21c0*/  @!P2 LDC R80, c[0x0][0x288] ;  /* 0x0000a200ff50ab82 */ /* 0x001ea20000000800 */
[----:B------:R-:W-:-:S07]  /*21d0*/  @!P2 IMAD R82, R18, UR6, RZ ;  /* 0x000000061252ac24 */ /* 0x000fce000f8e02ff */
[----:B------:R-:W0:Y:S01]  /*21e0*/  @!P2 LDC.64 R48, c[0x0][0x248] ;  /* 0x00009200ff30ab82 */ /* 0x000e220000000a00 */
        /* <DEDUP_REMOVED lines=10> */
[----:B------:R1:W5:Y:S02]  /*2290*/  @!P2 LDG.E.128 R48, desc[UR36][R80.64] ;  /* 0x000000245030a981 */ /* 0x000364000c1e1d00 */
.L_x_1779:
[----:B------:R-:W-:Y:S05]  /*22a0*/  BSYNC B1 ;  /* 0x0000000000017941 */ /* 0x000fea0003800000 */
.L_x_1778:
[----:B------:R-:W-:Y:S04]  /*22b0*/  BSSY B1, `(.L_x_1780) ;  /* 0x0000014000017945 */ /* 0x000fe80003800000 */
[----:B------:R-:W-:Y:S05]  /*22c0*/  @P1 BRA `(.L_x_1781) ;  /* 0x0000000000481947 */ /* 0x000fea0003800000 */
[----:B------:R-:W-:-:S05]  /*22d0*/  IMAD.IADD R52, R18, 0x1, R19 ;  /* 0x0000000112347824 */ /* 0x000fca00078e0213 */
[----:B------:R-:W-:-:S04]  /*22e0*/  SHF.L.U32 R52, R52, 0x3, RZ ;  /* 0x0000000334347819 */ /* 0x000fc800000006ff */
[----:B------:R-:W-:-:S13]  /*22f0*/  ISETP.GE.AND P2, PT, R52, R7, PT ;  /* 0x000000073400720c */ /* 0x000fda0003f46270 */
[----:B------:R-:W2:Y:S01]  /*2300*/  @!P2 LDG.E R53, desc[UR36][R78.64] ;  /* 0x000000244e35a981 */ /* 0x000ea2000c1e1900 */
[----:B------:R-:W2:Y:S08]  /*2310*/  @!P2 LDC R54, c[0x0][0x288] ;  /* 0x0000a200ff36ab82 */ /* 0x000eb00000000800 */
[----:B01----:R-:W0:Y:S01]  /*2320*/  @!P2 LDC.64 R80, c[0x0][0x248] ;  /* 0x00009200ff50ab82 */ /* 0x003e220000000a00 */
[----:B--2---:R-:W-:-:S02]  /*2330*/  @!P2 IMAD R53, R53, R54, RZ ;  /* 0x000000363535a224 */ /* 0x004fc400078e02ff */
[----:B------:R-:W-:Y:S02]  /*2340*/  @!P2 IMAD R54, R18, UR6, RZ ;  /* 0x000000061236ac24 */ /* 0x000fe4000f8e02ff */
        /* <DEDUP_REMOVED lines=10> */
.L_x_1781:
[----:B------:R-:W-:Y:S05]  /*23f0*/  BSYNC B1 ;  /* 0x0000000000017941 */ /* 0x000fea0003800000 */
.L_x_1780:
[----:B------:R-:W-:Y:S04]  /*2400*/  BSSY B1, `(.L_x_1782) ;  /* 0x0000014000017945 */ /* 0x000fe80003800000 */
[----:B------:R-:W-:Y:S05]  /*2410*/  @P1 BRA `(.L_x_1783) ;  /* 0x0000000000481947 */ /* 0x000fea0003800000 */
[----:B------:R-:W-:-:S05]  /*2420*/  IMAD R56, R18, 0x2, R19 ;  /* 0x0000000212387824 */ /* 0x000fca00078e0213 */
[----:B------:R-:W-:-:S04]  /*2430*/  SHF.L.U32 R56, R56, 0x3, RZ ;  /* 0x0000000338387819 */ /* 0x000fc800000006ff */
[----:B------:R-:W-:-:S13]  /*2440*/  ISETP.GE.AND P2, PT, R56, R7, PT ;  /* 0x000000073800720c */ /* 0x000fda0003f46270 */
[----:B------:R-:W3:Y:S01]  /*2450*/  @!P2 LDG.E R57, desc[UR36][R78.64] ;  /* 0x000000244e39a981 */ /* 0x000ee2000c1e1900 */
[----:B------:R-:W3:Y:S08]  /*2460*/  @!P2 LDC R58, c[0x0][0x288] ;  /* 0x0000a200ff3aab82 */ /* 0x000ef00000000800 */
[----:B012---:R-:W0:Y:S01]  /*2470*/  @!P2 LDC.64 R80, c[0x0][0x248] ;  /* 0x00009200ff50ab82 */ /* 0x007e220000000a00 */
[----:B---3--:R-:W-:-:S02]  /*2480*/  @!P2 IMAD R57, R57, R58, RZ ;  /* 0x0000003a3939a224 */ /* 0x008fc400078e02ff */
        /* <DEDUP_REMOVED lines=11> */
.L_x_1783:
[----:B------:R-:W-:Y:S05]  /*2540*/  BSYNC B1 ;  /* 0x0000000000017941 */ /* 0x000fea0003800000 */
.L_x_1782:
[----:B------:R-:W-:Y:S04]  /*2550*/  BSSY B1, `(.L_x_1784) ;  /* 0x0000015000017945 */ /* 0x000fe80003800000 */
[----:B------:R-:W-:Y:S05]  /*2560*/  @P1 BRA `(.L_x_1785) ;  /* 0x00000000004c1947 */ /* 0x000fea0003800000 */
[----:B------:R-:W-:-:S05]  /*2570*/  IMAD R19, R18, 0x2, R19 ;  /* 0x0000000212137824 */ /* 0x000fca00078e0213 */
[----:B------:R-:W-:-:S05]  /*2580*/  IADD3 R19, R19, R18, RZ ;  /* 0x0000001213137210 */ /* 0x000fca0007ffe0ff */
[----:B------:R-:W-:-:S05]  /*2590*/  IMAD.SHL.U32 R19, R19, 0x8, RZ ;  /* 0x0000000813137824 */ /* 0x000fca00078e00ff */
[----:B------:R-:W-:-:S13]  /*25a0*/  ISETP.GE.AND P2, PT, R19, R7, PT ;  /* 0x000000071300720c */ /* 0x000fda0003f46270 */
[----:B------:R-:W4:Y:S01]  /*25b0*/  @!P2 LDG.E R62, desc[UR36][R78.64] ;  /* 0x000000244e3ea981 */ /* 0x000f22000c1e1900 */
[----:B------:R-:W4:Y:S01]  /*25c0*/  @!P2 LDC R63, c[0x0][0x288] ;  /* 0x0000a200ff3fab82 */ /* 0x000f220000000800 */
[----:B------:R-:W-:-:S07]  /*25d0*/  @!P2 IMAD R82, R18, UR6, RZ ;  /* 0x000000061252ac24 */ /* 0x000fce000f8e02ff */
[----:B------:R-:W0:Y:S01]  /*25e0*/  @!P2 LDC.64 R60, c[0x0][0x248] ;  /* 0x00009200ff3cab82 */ /* 0x000e220000000a00 */
[----:B----4-:R-:W-:-:S04]  /*25f0*/  @!P2 IMAD R62, R62, R63, RZ ;  /* 0x0000003f3e3ea224 */ /* 0x010fc800078e02ff */
[----:B------:R-:W-:-:S04]  /*2600*/  @!P2 IMAD R62, R62, 0x30, RZ ;  /* 0x000000303e3ea824 */ /* 0x000fc800078e02ff */
[----:B------:R-:W-:-:S05]  /*2610*/  @!P2 IMAD R19, R62, R18, R19 ;  /* 0x000000123e13a224 */ /* 0x000fca00078e0213 */
[----:B------:R-:W-:Y:S02]  /*2620*/  @!P2 SHF.R.S32.HI R62, RZ, 0x1f, R19 ;  /* 0x0000001fff3ea819 */ /* 0x000fe40000011413 */
[----:B------:R-:W-:-:S04]  /*2630*/  @!P2 IADD3 R19, P3, R82, R19, RZ ;  /* 0x000000135213a210 */ /* 0x000fc80007f7e0ff */
[----:B------:R-:W-:Y:S02]  /*2640*/  @!P2 LEA.HI.X.SX32 R82, R82, R62, 0x1, P3 ;  /* 0x0000003e5252a211 */ /* 0x000fe400018f0eff */
[----:B------:R-:W-:Y:S02]  /*2650*/  CS2R R62, SRZ ;  /* 0x00000000003e7805 */ /* 0x000fe4000001ff00 */
[----:B0123--:R-:W-:-:S04]  /*2660*/  @!P2 LEA R80, P3, R19, R60, 0x1 ;  /* 0x0000003c1350a211 */ /* 0x00ffc800078608ff */
[----:B------:R-:W-:Y:S02]  /*2670*/  @!P2 LEA.HI.X R81, R19, R61, R82, 0x1, P3 ;  /* 0x0000003d1351a211 */ /* 0x000fe400018f0c52 */
[----:B------:R-:W-:-:S06]  /*2680*/  CS2R R60, SRZ ;  /* 0x00000000003c7805 */ /* 0x000fcc000001ff00 */
[----:B------:R4:W5:Y:S02]  /*2690*/  @!P2 LDG.E.128 R60, desc[UR36][R80.64] ;  /* 0x00000024503ca981 */ /* 0x000964000c1e1d00 */
.L_x_1785:
[----:B------:R-:W-:Y:S05]  /*26a0*/  BSYNC B1 ;  /* 0x0000000000017941 */ /* 0x000fea0003800000 */
.L_x_1784:
[----:B------:R-:W-:Y:S04]  /*26b0*/  BSSY B1, `(.L_x_1786) ;  /* 0x0000013000017945 */ /* 0x000fe80003800000 */
[----:B------:R-:W-:Y:S05]  /*26c0*/  @P1 BRA `(.L_x_1787) ;  /* 0x0000000000441947 */ /* 0x000fea0003800000 */
[----:B------:R-:W-:-:S04]  /*26d0*/  SHF.L.U32 R19, R83, 0x3, RZ ;  /* 0x0000000353137819 */ /* 0x000fc800000006ff */
[----:B------:R-:W-:-:S13]  /*26e0*/  ISETP.GE.AND P2, PT, R19, R7, PT ;  /* 0x000000071300720c */ /* 0x000fda0003f46270 */
[----:B------:R-:W2:Y:S01]  /*26f0*/  @!P2 LDG.E R64, desc[UR36][R78.64] ;  /* 0x000000244e40a981 */ /* 0x000ea2000c1e1900 */
[----:B------:R-:W0:Y:S01]  /*2700*/  @!P2 LDC R65, c[0x0][0x288] ;  /* 0x0000a200ff41ab82 */ /* 0x000e220000000800 */
[----:B------:R-:W-:-:S07]  /*2710*/  CS2R R66, SRZ ;  /* 0x0000000000427805 */ /* 0x000fce000001ff00 */
[----:B01234-:R-:W0:Y:S01]  /*2720*/  @!P2 LDC.64 R80, c[0x0][0x248] ;  /* 0x00009200ff50ab82 */ /* 0x01fe220000000a00 */
[----:B------:R-:W-:Y:S02]  /*2730*/  @!P2 IMAD R64, R64, R65, RZ ;  /* 0x000000414040a224 */ /* 0x000fe400078e02ff */
[----:B------:R-:W-:Y:S02]  /*2740*/  @!P2 IMAD R65, R18, UR6, RZ ;  /* 0x000000061241ac24 */ /* 0x000fe4000f8e02ff */
[----:B------:R-:W-:-:S04]  /*2750*/  @!P2 IMAD R64, R64, 0x30, RZ ;  /* 0x000000304040a824 */ /* 0x000fc800078e02ff */
[----:B------:R-:W-:-:S05]  /*2760*/  @!P2 IMAD R19, R64, R18, R19 ;  /* 0x000000124013a224 */ /* 0x000fca00078e0213 */
[----:B------:R-:W-:Y:S02]  /*2770*/  @!P2 SHF.R.S32.HI R64, RZ, 0x1f, R19 ;  /* 0x0000001fff40a819 */ /* 0x000fe40000011413 */
[----:B------:R-:W-:-:S04]  /*2780*/  @!P2 IADD3 R19, P3, R65, R19, RZ ;  /* 0x000000134113a210 */ /* 0x000fc80007f7e0ff */
[----:B------:R-:W-:Y:S02]  /*2790*/  @!P2 LEA.HI.X.SX32 R64, R65, R64, 0x1, P3 ;  /* 0x000000404140a211 */ /* 0x000fe400018f0eff */
[----:B0-----:R-:W-:-:S04]  /*27a0*/  @!P2 LEA R80, P3, R19, R80, 0x1 ;  /* 0x000000501350a211 */ /* 0x001fc800078608ff */
[----:B------:R-:W-:Y:S02]  /*27b0*/  @!P2 LEA.HI.X R81, R19, R81, R64, 0x1, P3 ;  /* 0x000000511351a211 */ /* 0x000fe400018f0c40 */
[----:B------:R-:W-:-:S06]  /*27c0*/  CS2R R64, SRZ ;  /* 0x0000000000407805 */ /* 0x000fcc000001ff00 */
[----:B------:R0:W5:Y:S02]  /*27d0*/  @!P2 LDG.E.128 R64, desc[UR36][R80.64] ;  /* 0x000000245040a981 */ /* 0x000164000c1e1d00 */
.L_x_1787:
[----:B------:R-:W-:Y:S05]  /*27e0*/  BSYNC B1 ;  /* 0x0000000000017941 */ /* 0x000fea0003800000 */
.L_x_1786:
[----:B------:R-:W-:Y:S04]  /*27f0*/  BSSY B1, `(.L_x_1788) ;  /* 0x0000013000017945 */ /* 0x000fe80003800000 */
[----:B------:R-:W-:Y:S05]  /*2800*/  @P1 BRA `(.L_x_1789) ;  /* 0x0000000000441947 */ /* 0x000fea0003800000 */
[----:B------:R-:W-:-:S05]  /*2810*/  IMAD.SHL.U32 R19, R85, 0x8, RZ ;  /* 0x0000000855137824 */ /* 0x000fca00078e00ff */
        /* <DEDUP_REMOVED lines=16> */
.L_x_1789:
[----:B------:R-:W-:Y:S05]  /*2920*/  BSYNC B1 ;  /* 0x0000000000017941 */ /* 0x000fea0003800000 */
.L_x_1788:
[----:B------:R-:W-:Y:S04]  /*2930*/  BSSY B1, `(.L_x_1790) ;  /* 0x0000014000017945 */ /* 0x000fe80003800000 */
[----:B------:R-:W-:Y:S05]  /*2940*/  @P1 BRA `(.L_x_1791) ;  /* 0x0000000000481947 */ /* 0x000fea0003800000 */
[----:B------:R-:W-:-:S05]  /*2950*/  IADD3 R85, R85, R18, RZ ;  /* 0x0000001255557210 */ /* 0x000fca0007ffe0ff */
[----:B------:R-:W-:-:S05]  /*2960*/  IMAD.SHL.U32 R85, R85, 0x8, RZ ;  /* 0x0000000855557824 */ /* 0x000fca00078e00ff */
[----:B------:R-:W-:-:S13]  /*2970*/  ISETP.GE.AND P2, PT, R85, R7, PT ;  /* 0x000000075500720c */ /* 0x000fda0003f46270 */
[----:B------:R-:W2:Y:S01]  /*2980*/  @!P2 LDG.E R78, desc[UR36][R78.64] ;  /* 0x000000244e4ea981 */ /* 0x000ea2000c1e1900 */
[----:B------:R-:W0:Y:S02]  /*2990*/  @!P2 LDC R19, c[0x0][0x288] ;  /* 0x0000a200ff13ab82 */ /* 0x000e240000000800 */
[----:B01234-:R-:W-:Y:S01]  /*29a0*/  @!P2 IMAD R80, R18, UR6, RZ ;  /* 0x000000061250ac24 */ /* 0x01ffe2000f8e02ff */
[----:B------:R-:W-:-:S05]  /*29b0*/  CS2R R74, SRZ ;  /* 0x00000000004a7805 */ /* 0x000fca000001ff00 */
[----:B------:R-:W0:Y:S01]  /*29c0*/  @!P2 LDC.64 R72, c[0x0][0x248] ;  /* 0x00009200ff48ab82 */ /* 0x000e220000000a00 */
[----:B------:R-:W-:-:S04]  /*29d0*/  @!P2 IMAD R19, R78, R19, RZ ;  /* 0x000000134e13a224 */ /* 0x000fc800078e02ff */
        /* <DEDUP_REMOVED lines=9> */
.L_x_1791:
[----:B------:R-:W-:Y:S05]  /*2a70*/  BSYNC B1 ;  /* 0x0000000000017941 */ /* 0x000fea0003800000 */
.L_x_1790:
[----:B------:R-:W-:Y:S04]  /*2a80*/  BSSY B1, `(.L_x_1792) ;  /* 0x0000043000017945 */ /* 0x000fe80003800000 */
[----:B------:R-:W-:Y:S05]  /*2a90*/  @P1 BRA `(.L_x_1793) ;  /* 0x0000000400041947 */ /* 0x000fea0003800000 */
[----:B------:R-:W-:-:S04]  /*2aa0*/  ISETP.NE.U32.AND P1, PT, RZ, UR16, PT ;  /* 0x00000010ff007c0c */ /* 0x000fc8000bf25070 */
[----:B------:R-:W-:Y:S02]  /*2ab0*/  ISETP.NE.AND.EX P2, PT, RZ, UR17, PT, P1 ;  /* 0x00000011ff007c0c */ /* 0x000fe4000bf45310 */
[----:B------:R-:W-:-:S04]  /*2ac0*/  ISETP.NE.U32.AND P1, PT, RZ, UR12, PT ;  /* 0x0000000cff007c0c */ /* 0x000fc8000bf25070 */
[----:B------:R-:W-:-:S07]  /*2ad0*/  ISETP.NE.AND.EX P1, PT, RZ, UR13, PT, P1 ;  /* 0x0000000dff007c0c */ /* 0x000fce000bf25310 */
[----:B0-----:R-:W0:Y:S06]  /*2ae0*/  @P2 LDC R19, c[0x0][0x2d0] ;  /* 0x0000b400ff132b82 */ /* 0x001e2c0000000800 */
[----:B------:R-:W2:Y:S02]  /*2af0*/  @P1 LDG.E.U16 R18, desc[UR36][R76.64] ;  /* 0x000000244c121981 */ /* 0x000ea4000c1e1500 */
[----:B------:R-:W1:Y:S01]  /*2b00*/  @P2 LDC.64 R78, c[0x0][0x2c8] ;  /* 0x0000b200ff4e2b82 */ /* 0x000e620000000a00 */
[----:B0-----:R-:W-:-:S04]  /*2b10*/  @P2 IMAD R19, R5, R19, R6 ;  /* 0x0000001305132224 */ /* 0x001fc800078e0206 */
[----:B-1----:R-:W-:-:S05]  /*2b20*/  @P2 IMAD.WIDE R78, R19, 0x2, R78 ;  /* 0x00000002134e2825 */ /* 0x002fca00078e024e */
[----:B------:R0:W2:Y:S02]  /*2b30*/  @P2 LDG.E.U16 R19, desc[UR36][R78.64] ;  /* 0x000000244e132981 */ /* 0x0000a4000c1e1500 */
[----:B--2345:R-:W-:Y:S01]  /*2b40*/  HMUL2 R80, R37, R45 ;  /* 0x0000002d25507232 */ /* 0x03cfe20000000000 */
[----:B0-----:R-:W-:-:S03]  /*2b50*/  HFMA2.MMA R79, R36, R44, -RZ ;  /* 0x0000002c244f7235 */ /* 0x001fc600001000ff */
[----:B------:R-:W-:-:S05]  /*2b60*/  HFMA2 R80, R33, R49, R80 ;  /* 0x0000003121507231 */ /* 0x000fca0000000050 */
[----:B------:R-:W-:Y:S01]  /*2b70*/  HFMA2.MMA R81, R32, R48, R79 ;  /* 0x0000003020517235 */ /* 0x000fe2000000004f */
[----:B------:R-:W-:Y:S02]  /*2b80*/  HMUL2 R79, R38, R46 ;  /* 0x0000002e264f7232 */ /* 0x000fe40000000000 */
[----:B------:R-:W-:-:S04]  /*2b90*/  HFMA2 R82, R41, R53, R80 ;  /* 0x0000003529527231 */ /* 0x000fc80000000050 */
[----:B------:R-:W-:Y:S01]  /*2ba0*/  HFMA2.MMA R80, R34, R50, R79 ;  /* 0x0000003222507235 */ /* 0x000fe2000000004f */
[----:B------:R-:W-:Y:S01]  /*2bb0*/  HMUL2 R79, R39, R47 ;  /* 0x0000002f274f7232 */ /* 0x000fe20000000000 */
[----:B------:R-:W-:-:S05]  /*2bc0*/  HFMA2.MMA R82, R29, R57, R82 ;  /* 0x000000391d527235 */ /* 0x000fca0000000052 */
[----:B------:R-:W-:-:S03]  /*2bd0*/  HFMA2.MMA R79, R35, R51, R79 ;  /* 0x00000033234f7235 */ /* 0x000fc6000000004f */
[----:B------:R-:W-:-:S05]  /*2be0*/  HFMA2.MMA R82, R25, R61, R82 ;  /* 0x0000003d19527235 */ /* 0x000fca0000000052 */
[----:B------:R-:W-:Y:S02]  /*2bf0*/  HFMA2.MMA R79, R43, R55, R79 ;  /* 0x000000372b4f7235 */ /* 0x000fe4000000004f */
[----:B------:R-:W-:Y:S02]  /*2c00*/  HFMA2.MMA R81, R40, R52, R81 ;  /* 0x0000003428517235 */ /* 0x000fe40000000051 */
[----:B------:R-:W-:-:S04]  /*2c10*/  HFMA2.MMA R82, R21, R65, R82 ;  /* 0x0000004115527235 */ /* 0x000fc80000000052 */
[----:B------:R-:W-:Y:S01]  /*2c20*/  HFMA2.MMA R79, R31, R59, R79 ;  /* 0x0000003b1f4f7235 */ /* 0x000fe2000000004f */
[----:B------:R-:W-:-:S03]  /*2c30*/  HFMA2 R80, R42, R54, R80 ;  /* 0x000000362a507231 */ /* 0x000fc60000000050 */
[----:B------:R-:W-:-:S04]  /*2c40*/  HFMA2 R81, R28, R56, R81 ;  /* 0x000000381c517231 */ /* 0x000fc80000000051 */
[----:B------:R-:W-:Y:S02]  /*2c50*/  HFMA2.MMA R79, R27, R63, R79 ;  /* 0x0000003f1b4f7235 */ /* 0x000fe4000000004f */
[----:B------:R-:W-:Y:S01]  /*2c60*/  HFMA2.MMA R82, R13, R69, R82 ;  /* 0x000000450d527235 */ /* 0x000fe20000000052 */
[----:B------:R-:W-:Y:S02]  /*2c70*/  HFMA2 R81, R24, R60, R81 ;  /* 0x0000003c18517231 */ /* 0x000fe40000000051 */
[----:B------:R-:W-:-:S03]  /*2c80*/  HFMA2 R80, R30, R58, R80 ;  /* 0x0000003a1e507231 */ /* 0x000fc60000000050 */
[----:B------:R-:W-:Y:S01]  /*2c90*/  HFMA2.MMA R79, R23, R67, R79 ;  /* 0x00000043174f7235 */ /* 0x000fe2000000004f */
[----:B------:R-:W-:Y:S02]  /*2ca0*/  HFMA2 R81, R20, R64, R81 ;  /* 0x0000004014517231 */ /* 0x000fe40000000051 */
[----:B------:R-:W-:Y:S01]  /*2cb0*/  HFMA2 R80, R26, R62, R80 ;  /* 0x0000003e1a507231 */ /* 0x000fe20000000050 */
[----:B------:R-:W-:Y:S01]  /*2cc0*/  HFMA2.MMA R82, R9, R73, R82 ;  /* 0x0000004909527235 */ /* 0x000fe20000000052 */
[----:B------:R-:W-:Y:S02]  /*2cd0*/  HFMA2 R81, R12, R68, R81 ;  /* 0x000000440c517231 */ /* 0x000fe40000000051 */
[----:B------:R-:W-:Y:S01]  /*2ce0*/  HFMA2 R80, R22, R66, R80 ;  /* 0x0000004216507231 */ /* 0x000fe20000000050 */
[----:B------:R-:W-:Y:S01]  /*2cf0*/  HFMA2.MMA R79, R15, R71, R79 ;  /* 0x000000470f4f7235 */ /* 0x000fe2000000004f */
[----:B------:R-:W-:Y:S02]  /*2d00*/  HFMA2 R81, R8, R72, R81 ;  /* 0x0000004808517231 */ /* 0x000fe40000000051 */
[----:B------:R-:W-:-:S03]  /*2d10*/  HFMA2 R80, R14, R70, R80 ;  /* 0x000000460e507231 */ /* 0x000fc60000000050 */
[----:B------:R-:W-:Y:S02]  /*2d20*/  HADD2 R81, R81, R82 ;  /* 0x0000005251517230 */ /* 0x000fe40000000000 */
[----:B------:R-:W-:Y:S02]  /*2d30*/  HFMA2 R80, R10, R74, R80 ;  /* 0x0000004a0a507231 */ /* 0x000fe40000000050 */
[----:B------:R-:W-:Y:S02]  /*2d40*/  HFMA2 R79, R11, R75, R79 ;  /* 0x0000004b0b4f7231 */ /* 0x000fe4000000004f */
[----:B------:R-:W-:Y:S01]  /*2d50*/  HADD2 R80, R81, R80 ;  /* 0x0000005051507230 */ /* 0x000fe20000000000 */
[----:B------:R-:W0:Y:S05]  /*2d60*/  S2UR UR7, SR_CgaCtaId ;  /* 0x00000000000779c3 */ /* 0x000e2a0000008800 */
[----:B------:R-:W-:Y:S01]  /*2d70*/  HFMA2.MMA R79, R80, 1, 1, R79 ;  /* 0x3c003c00504f7835 */ /* 0x000fe2000000004f */
[----:B------:R-:W-:Y:S01]  /*2d80*/  @P1 ISETP.GE.AND P3, PT, R6, R17, PT ;  /* 0x000000110600120c */ /* 0x000fe20003f66270 */
[----:B------:R-:W-:-:S08]  /*2d90*/  UMOV UR5, 0x400 ;  /* 0x0000040000057882 */ /* 0x000fd00000000000 */
[--C-:B------:R-:W-:Y:S02]  /*2da0*/  HADD2.F32 R78, -RZ, R79.reuse.H0_H0 ;  /* 0x2000004fff4e7230 */ /* 0x100fe40000004100 */
[----:B------:R-:W-:Y:S01]  /*2db0*/  HADD2.F32 R79, -RZ, R79.H1_H1 ;  /* 0x3000004fff4f7230 */ /* 0x000fe20000004100 */
[----:B------:R-:W-:-:S04]  /*2dc0*/  UIADD3 UR5, UR5, 0xc0, URZ ;  /* 0x000000c005057890 */ /* 0x000fc8000fffe03f */
[----:B------:R-:W-:Y:S01]  /*2dd0*/  FADD.FTZ R78, R78, R79 ;  /* 0x0000004f4e4e7221 */ /* 0x000fe20000010000 */
[----:B------:R-:W-:Y:S01]  /*2de0*/  @P1 SEL R79, RZ, UR38, P3 ;  /* 0x00000026ff4f1c07 */ /* 0x000fe20009800000 */
[----:B0-----:R-:W-:-:S03]  /*2df0*/  ULEA UR5, UR7, UR5, 0x18 ;  /* 0x0000000507057291 */ /* 0x001fc6000f8ec03f */
[----:B------:R-:W-:Y:S02]  /*2e00*/  @P1 IADD3 R79, R79, -UR39, R6 ;  /* 0x800000274f4f1c10 */ /* 0x000fe4000fffe006 */
[----:B------:R-:W-:Y:S01]  /*2e10*/  IADD3 R81, R6, -UR41, RZ ;  /* 0x8000002906517c10 */ /* 0x000fe2000fffe0ff */
[----:B------:R-:W-:Y:S02]  /*2e20*/  @P2 HADD2.F32 R80, -RZ, R19.H0_H0 ;  /* 0x20000013ff502230 */ /* 0x000fe40000004100 */
[----:B------:R-:W-:Y:S01]  /*2e30*/  FMUL.FTZ R19, R78, UR14 ;  /* 0x0000000e4e137c20 */ /* 0x000fe20008410000 */
[----:B------:R-:W-:Y:S01]  /*2e40*/  @P1 HADD2.F32 R78, -RZ, R18.H0_H0 ;  /* 0x20000012ff4e1230 */ /* 0x000fe20000004100 */
[----:B------:R-:W-:Y:S02]  /*2e50*/  @P1 I2FP.F32.S32 R18, R79 ;  /* 0x0000004f00121245 */ /* 0x000fe40000201400 */
[----:B------:R-:W-:Y:S01]  /*2e60*/  @P2 FADD.FTZ R19, R19, R80 ;  /* 0x0000005013132221 */ /* 0x000fe20000010000 */
[----:B------:R-:W-:-:S03]  /*2e70*/  LEA R80, R81, UR5, 0x2 ;  /* 0x0000000551507c11 */ /* 0x000fc6000f8e10ff */
[----:B------:R-:W-:-:S05]  /*2e80*/  @P1 FFMA.FTZ R19, R18, R78, R19 ;  /* 0x0000004e12131223 */ /* 0x000fca0000010013 */
[----:B------:R0:W-:Y:S01]  /*2e90*/  STS [R80], R19 ;  /* 0x0000001350007388 */ /* 0x0001e20000000800 */
[----:B------:R-:W-:-:S07]  /*2ea0*/  @!P0 FMNMX.FTZ R0, R0, R19, !PT ;  /* 0x0000001300008209 */ /* 0x000fce0007810000 */
.L_x_1793:
[----:B------:R-:W-:Y:S05]  /*2eb0*/  BSYNC B1 ;  /* 0x0000000000017941 */ /* 0x000fea0003800000 */
.L_x_1792:
[----:B------:R-:W-:Y:S01]  /*2ec0*/  UIADD3 UR5, UR39, 0x1f, -UR41 ;  /* 0x0000001f27057890 */ /* 0x000fe2000fffe829 */
[----:B------:R-:W-:-:S03]  /*2ed0*/  VIADD R6, R6, 0x100 ;  /* 0x0000010006067836 */ /* 0x000fc60000000000 */
[----:B------:R-:W-:-:S04]  /*2ee0*/  USHF.R.S32.HI UR7, URZ, 0x1f, UR5 ;  /* 0x0000001f3f077899 */ /* 0x000fc80008011405 */
[----:B------:R-:W-:-:S04]  /*2ef0*/  ULEA.HI UR7, UR7, UR5, URZ, 0x5 ;  /* 0x0000000507077291 */ /* 0x000fc8000f8f283f */
[----:B------:R-:W-:-:S04]  /*2f00*/  ULOP3.LUT UR7, UR7, 0xffffffe0, URZ, 0xc0, !UPT ;  /* 0xffffffe007077892 */ /* 0x000fc8000f8ec03f */
[----:B------:R-:W-:-:S06]  /*2f10*/  UIADD3 UR7, UR41, UR7, URZ ;  /* 0x0000000729077290 */ /* 0x000fcc000fffe03f */
[----:B------:R-:W-:-:S13]  /*2f20*/  ISETP.GE.AND P0, PT, R6, UR7, PT ;  /* 0x0000000706007c0c */ /* 0x000fda000bf06270 */
[----:B------:R-:W-:Y:S05]  /*2f30*/  @!P0 BRA `(.L_x_1794) ;  /* 0xffffffec00ac8947 */ /* 0x000fea000383ffff */
.L_x_1775:
[----:B------:R-:W-:Y:S05]  /*2f40*/  BSYNC B0 ;  /* 0x0000000000007941 */ /* 0x000fea0003800000 */
.L_x_1774:
[----:B------:R-:W0:Y:S01]  /*2f50*/  SHFL.BFLY PT, R3, R0, 0x10, 0x1f ;  /* 0x0e001f0000037f89 */ /* 0x000e2200000e0000 */
[----:B------:R-:W-:Y:S01]  /*2f60*/  USHF.R.S32.HI UR11, URZ, 0x1f, UR45 ;  /* 0x0000001f3f0b7899 */ /* 0x000fe2000801142d */
[----:B------:R-:W-:Y:S01]  /*2f70*/  BSSY B0, `(.L_x_1795) ;  /* 0x0000049000007945 */ /* 0x000fe20003800000 */
[----:B------:R-:W-:Y:S01]  /*2f80*/  ULDC.64 UR8, c[0x0][0x2b0] ;  /* 0x0000ac0000087ab9 */ /* 0x000fe20000000a00 */
[----:B------:R-:W1:Y:S01]  /*2f90*/  S2R R12, SR_TID.X ;  /* 0x00000000000c7919 */ /* 0x000e620000002100 */
[----:B0-----:R-:W-:-:S05]  /*2fa0*/  FMNMX.FTZ R3, R3, R0, !PT ;  /* 0x0000000003037209 */ /* 0x001fca0007810000 */
[----:B------:R-:W0:Y:S01]  /*2fb0*/  SHFL.BFLY PT, R4, R3, 0x8, 0x1f ;  /* 0x0d001f0003047f89 */ /* 0x000e2200000e0000 */
[----:B-1----:R-:W-:-:S04]  /*2fc0*/  SHF.R.S32.HI R17, RZ, 0x1f, R12 ;  /* 0x0000001fff117819 */ /* 0x002fc8000001140c */
[----:B------:R-:W-:-:S04]  /*2fd0*/  LEA.HI R6, R17, R12, RZ, 0x5 ;  /* 0x0000000c11067211 */ /* 0x000fc800078f28ff */
[----:B------:R-:W-:-:S04]  /*2fe0*/  LOP3.LUT R7, R6, 0xffffffe0, RZ, 0xc0, !PT ;  /* 0xffffffe006077812 */ /* 0x000fc800078ec0ff */
[----:B------:R-:W-:-:S04]  /*2ff0*/  IADD3 R7, -R7, R12, RZ ;  /* 0x0000000c07077210 */ /* 0x000fc80007ffe1ff */
[----:B------:R-:W-:Y:S02]  /*3000*/  ISETP.NE.AND P0, PT, R7, RZ, PT ;  /* 0x000000ff0700720c */ /* 0x000fe40003f05270 */
[----:B0-----:R-:W-:Y:S02]  /*3010*/  FMNMX.FTZ R4, R3, R4, !PT ;  /* 0x0000000403047209 */ /* 0x001fe40007810000 */
[----:B------:R-:W-:-:S03]  /*3020*/  ISETP.GT.AND P1, PT, R7, 0x7, PT ;  /* 0x000000070700780c */ /* 0x000fc60003f24270 */
[----:B------:R-:W0:Y:S06]  /*3030*/  SHFL.BFLY PT, R5, R4, 0x4, 0x1f ;  /* 0x0c801f0004057f89 */ /* 0x000e2c00000e0000 */
[----:B------:R-:W1:Y:S01]  /*3040*/  @!P0 S2R R9, SR_CgaCtaId ;  /* 0x0000000000098919 */ /* 0x000e620000008800 */
[----:B------:R-:W-:-:S03]  /*3050*/  @!P0 SHF.R.S32.HI R6, RZ, 0x5, R6 ;  /* 0x00000005ff068819 */ /* 0x000fc60000011406 */
[----:B------:R-:W2:Y:S01]  /*3060*/  @!P1 S2R R11, SR_CgaCtaId ;  /* 0x00000000000b9919 */ /* 0x000ea20000008800 */
[----:B------:R-:W-:Y:S02]  /*3070*/  @!P1 MOV R8, 0x400 ;  /* 0x0000040000089802 */ /* 0x000fe40000000f00 */
[----:B0-----:R-:W-:-:S05]  /*3080*/  FMNMX.FTZ R5, R4, R5, !PT ;  /* 0x0000000504057209 */ /* 0x001fca0007810000 */
[----:B---3--:R-:W0:Y:S01]  /*3090*/  SHFL.BFLY PT, R0, R5, 0x2, 0x1f ;  /* 0x0c401f0005007f89 */ /* 0x008e2200000e0000 */
[----:B--2---:R-:W-:-:S04]  /*30a0*/  @!P1 LEA R8, R11, R8, 0x18 ;  /* 0x000000080b089211 */ /* 0x004fc800078ec0ff */
[----:B------:R-:W-:Y:S02]  /*30b0*/  @!P1 LEA R7, R7, R8, 0x2 ;  /* 0x0000000807079211 */ /* 0x000fe400078e10ff */
[----:B0-----:R-:W-:Y:S02]  /*30c0*/  FMNMX.FTZ R4, R5, R0, !PT ;  /* 0x0000000005047209 */ /* 0x001fe40007810000 */
[----:B------:R-:W-:-:S03]  /*30d0*/  @!P0 MOV R0, 0x400 ;  /* 0x0000040000008802 */ /* 0x000fc60000000f00 */
[----:B------:R-:W0:Y:S01]  /*30e0*/  SHFL.BFLY PT, R3, R4, 0x1, 0x1f ;  /* 0x0c201f0004037f89 */ /* 0x000e2200000e0000 */
[----:B-1----:R-:W-:Y:S01]  /*30f0*/  @!P0 LEA R9, R9, R0, 0x18 ;  /* 0x0000000009098211 */ /* 0x002fe200078ec0ff */
[----:B------:R-:W-:-:S04]  /*3100*/  IMAD.MOV.U32 R0, RZ, RZ, -0x800001 ;  /* 0xff7fffffff007424 */ /* 0x000fc800078e00ff */
[----:B------:R-:W-:Y:S01]  /*3110*/  @!P0 IMAD R6, R6, 0x4, R9 ;  /* 0x0000000406068824 */ /* 0x000fe200078e0209 */
[----:B0-----:R-:W-:-:S05]  /*3120*/  @!P0 FMNMX.FTZ R3, R4, R3, !PT ;  /* 0x0000000304038209 */ /* 0x001fca0007810000 */
[----:B------:R0:W-:Y:S01]  /*3130*/  @!P0 STS [R6], R3 ;  /* 0x0000000306008388 */ /* 0x0001e20000000800 */
[----:B------:R-:W-:Y:S01]  /*3140*/  BAR.SYNC.DEFER_BLOCKING 0x0 ;  /* 0x0000000000007b1d */ /* 0x000fe20000010000 */
[----:B0-----:R-:W-:-:S05]  /*3150*/  IMAD.MOV.U32 R3, RZ, RZ, RZ ;  /* 0x000000ffff037224 */ /* 0x001fca00078e00ff */
[----:B------:R-:W0:Y:S04]  /*3160*/  @!P1 LDS R0, [R7] ;  /* 0x0000000007009984 */ /* 0x000e280000000800 */
[----:B0-----:R-:W0:Y:S02]  /*3170*/  SHFL.BFLY PT, R5, R0, 0x4, 0x1f ;  /* 0x0c801f0000057f89 */ /* 0x001e2400000e0000 */
[----:B0-----:R-:W-:Y:S02]  /*3180*/  FMNMX.FTZ R5, R5, R0, !PT ;  /* 0x0000000005057209 */ /* 0x001fe40007810000 */
[----:B------:R-:W-:-:S03]  /*3190*/  IADD3 R0, R12, UR41, RZ ;  /* 0x000000290c007c10 */ /* 0x000fc6000fffe0ff */
[----:B------:R-:W0:Y:S01]  /*31a0*/  SHFL.BFLY PT, R4, R5, 0x2, 0x1f ;  /* 0x0c401f0005047f89 */ /* 0x000e2200000e0000 */
[----:B------:R-:W-:Y:S02]  /*31b0*/  ISETP.GT.AND P1, PT, R0, UR39, PT ;  /* 0x0000002700007c0c */ /* 0x000fe4000bf24270 */
[----:B0-----:R-:W-:-:S05]  /*31c0*/  FMNMX.FTZ R4, R5, R4, !PT ;  /* 0x0000000405047209 */ /* 0x001fca0007810000 */
[----:B------:R-:W0:Y:S02]  /*31d0*/  SHFL.BFLY PT, R9, R4, 0x1, 0x1f ;  /* 0x0c201f0004097f89 */ /* 0x000e2400000e0000 */
[----:B0-----:R-:W-:-:S06]  /*31e0*/  FMNMX.FTZ R9, R4, R9, !PT ;  /* 0x0000000904097209 */ /* 0x001fcc0007810000 */
[----:B------:R-:W0:Y:S01]  /*31f0*/  SHFL.IDX PT, R9, R9, RZ, 0x1f ;  /* 0x00001fff09097589 */ /* 0x000e2200000e0000 */
[----:B------:R-:W-:Y:S05]  /*3200*/  @P1 BRA `(.L_x_1796) ;  /* 0x00000000007c1947 */ /* 0x000fea0003800000 */
[----:B------:R-:W1:Y:S01]  /*3210*/  S2R R4, SR_CgaCtaId ;  /* 0x0000000000047919 */ /* 0x000e620000008800 */
[----:B------:R-:W-:Y:S01]  /*3220*/  MOV R3, 0x400 ;  /* 0x0000040000037802 */ /* 0x000fe20000000f00 */
[----:B------:R-:W-:Y:S02]  /*3230*/  ULDC.64 UR4, c[0x0][0x2b0] ;  /* 0x0000ac0000047ab9 */ /* 0x000fe40000000a00 */
[----:B------:R-:W-:Y:S02]  /*3240*/  ISETP.NE.U32.AND P0, PT, RZ, UR4, PT ;  /* 0x00000004ff007c0c */ /* 0x000fe4000bf05070 */
[----:B------:R-:W-:Y:S02]  /*3250*/  IADD3 R3, R3, 0xc0, RZ ;  /* 0x000000c003037810 */ /* 0x000fe40007ffe0ff */
[----:B------:R-:W-:Y:S02]  /*3260*/  ISETP.NE.AND.EX P0, PT, RZ, UR5, PT, P0 ;  /* 0x00000005ff007c0c */ /* 0x000fe4000bf05300 */
[----:B-1----:R-:W-:Y:S01]  /*3270*/  LEA R11, R4, R3, 0x18 ;  /* 0x00000003040b7211 */ /* 0x002fe200078ec0ff */
[----:B------:R-:W-:-:S10]  /*3280*/  IMAD.MOV.U32 R3, RZ, RZ, RZ ;  /* 0x000000ffff037224 */ /* 0x000fd400078e00ff */
.L_x_1800:
[----:B-1----:R-:W-:Y:S01]  /*3290*/  IADD3 R4, R0, -UR41, RZ ;  /* 0x8000002900047c10 */ /* 0x002fe2000fffe0ff */
[----:B------:R-:W-:Y:S04]  /*32a0*/  BSSY B1, `(.L_x_1797) ;  /* 0x0000010000017945 */ /* 0x000fe80003800000 */
[----:B------:R-:W-:Y:S01]  /*32b0*/  IMAD R7, R4, 0x4, R11 ;  /* 0x0000000404077824 */ /* 0x000fe200078e020b */
[----:B------:R-:W-:Y:S06]  /*32c0*/  @!P0 BRA `(.L_x_1798) ;  /* 0x0000000000248947 */ /* 0x000fec0003800000 */
[----:B------:R-:W-:Y:S01]  /*32d0*/  MOV R13, UR8 ;  /* 0x00000008000d7c02 */ /* 0x000fe20008000f00 */
[----:B------:R-:W-:Y:S01]  /*32e0*/  IMAD.U32 R6, RZ, RZ, UR11 ;  /* 0x0000000bff067e24 */ /* 0x000fe2000f8e00ff */
[----:B------:R-:W-:Y:S02]  /*32f0*/  SHF.R.S32.HI R5, RZ, 0x1f, R0 ;  /* 0x0000001fff057819 */ /* 0x000fe40000011400 */
[----:B------:R-:W-:-:S04]  /*3300*/  IADD3 R4, P2, P3, R0, UR45, R13 ;  /* 0x0000002d00047c10 */ /* 0x000fc8000fb5e00d */
[----:B------:R-:W-:-:S05]  /*3310*/  IADD3.X R5, R5, UR9, R6, P2, P3 ;  /* 0x0000000905057c10 */ /* 0x000fca00097e6406 */
[----:B------:R-:W2:Y:S02]  /*3320*/  LDG.E.U8 R4, desc[UR36][R4.64] ;  /* 0x0000002404047981 */ /* 0x000ea4000c1e1100 */
[----:B--2---:R-:W-:-:S13]  /*3330*/  ISETP.NE.AND P2, PT, R4, RZ, PT ;  /* 0x000000ff0400720c */ /* 0x004fda0003f45270 */
[----:B------:R-:W-:Y:S01]  /*3340*/  @P2 MOV R6, RZ ;  /* 0x000000ff00062202 */ /* 0x000fe20000000f00 */
[----:B------:R-:W-:Y:S06]  /*3350*/  @P2 BRA `(.L_x_1799) ;  /* 0x0000000000102947 */ /* 0x000fec0003800000 */
.L_x_1798:
[----:B------:R-:W0:Y:S02]  /*3360*/  LDS R4, [R7] ;  /* 0x0000000007047984 */ /* 0x000e240000000800 */
[----:B0-----:R-:W-:-:S04]  /*3370*/  FADD.FTZ R4, -R9, R4 ;  /* 0x0000000409047221 */ /* 0x001fc80000010100 */
[----:B------:R-:W-:-:S04]  /*3380*/  FMUL.FTZ R4, R4, 1.4426950216293334961 ;  /* 0x3fb8aa3b04047820 */ /* 0x000fc80000410000 */
[----:B------:R1:W2:Y:S03]  /*3390*/  MUFU.EX2 R6, R4 ;  /* 0x0000000400067308 */ /* 0x0002a60000000800 */
.L_x_1799:
[----:B------:R-:W-:Y:S05]  /*33a0*/  BSYNC B1 ;  /* 0x0000000000017941 */ /* 0x000fea0003800000 */
.L_x_1797:
[----:B--2---:R2:W-:Y:S01]  /*33b0*/  STS [R7], R6 ;  /* 0x0000000607007388 */ /* 0x0045e20000000800 */
[----:B------:R-:W-:Y:S02]  /*33c0*/  VIADD R0, R0, 0x100 ;  /* 0x0000010000007836 */ /* 0x000fe40000000000 */
[----:B------:R-:W-:-:S03]  /*33d0*/  FADD.FTZ R3, R6, R3 ;  /* 0x0000000306037221 */ /* 0x000fc60000010000 */
[----:B------:R-:W-:-:S13]  /*33e0*/  ISETP.GT.AND P2, PT, R0, UR39, PT ;  /* 0x0000002700007c0c */ /* 0x000fda000bf44270 */
[----:B--2---:R-:W-:Y:S05]  /*33f0*/  @!P2 BRA `(.L_x_1800) ;  /* 0xfffffffc00a4a947 */ /* 0x004fea000383ffff */
.L_x_1796:
[----:B------:R-:W-:Y:S05]  /*3400*/  BSYNC B0 ;  /* 0x0000000000007941 */ /* 0x000fea0003800000 */
.L_x_1795:
[----:B------:R-:W2:Y:S01]  /*3410*/  SHFL.BFLY PT, R0, R3, 0x10, 0x1f ;  /* 0x0e001f0003007f89 */ /* 0x000ea200000e0000 */
[----:B------:R-:W-:Y:S01]  /*3420*/  LOP3.LUT P0, R8, R12, 0x1f, RZ, 0xc0, !PT ;  /* 0x0000001f0c087812 */ /* 0x000fe2000780c0ff */
[----:B------:R-:W3:Y:S01]  /*3430*/  S2UR UR8, SR_CgaCtaId ;  /* 0x00000000000879c3 */ /* 0x000ee20000008800 */
[----:B------:R-:W-:Y:S01]  /*3440*/  UMOV UR7, 0x400 ;  /* 0x0000040000077882 */ /* 0x000fe20000000000 */
[----:B------:R-:W-:Y:S01]  /*3450*/  ULDC UR9, c[0x0][0x29c] ;  /* 0x0000a70000097ab9 */ /* 0x000fe20000000800 */
[----:B------:R-:W-:Y:S01]  /*3460*/  ISETP.GT.U32.AND P2, PT, R8, 0x7, PT ;  /* 0x000000070800780c */ /* 0x000fe20003f44070 */
[----:B------:R-:W-:Y:S01]  /*3470*/  ULDC UR10, c[0x0][0x284] ;  /* 0x0000a100000a7ab9 */ /* 0x000fe20000000800 */
[----:B------:R-:W-:Y:S01]  /*3480*/  ULDC.U8 UR5, c[0x0][0x31c] ;  /* 0x0000c70000057ab9 */ /* 0x000fe20000000000 */
[----:B------:R-:W-:Y:S01]  /*3490*/  ULDC.64 UR14, c[0x0][0x310] ;  /* 0x0000c400000e7ab9 */ /* 0x000fe20000000a00 */
[----:B------:R-:W-:Y:S05]  /*34a0*/  BSSY B0, `(.L_x_1801) ;  /* 0x0000044000007945 */ /* 0x000fea0003800000 */
[----:B------:R-:W-:-:S04]  /*34b0*/  VOTEU.ALL UP0, P0 ;  /* 0x00000000003f7886 */ /* 0x000fc80000000000 */
[----:B------:R-:W4:Y:S01]  /*34c0*/  @!P2 S2R R10, SR_CgaCtaId ;  /* 0x00000000000aa919 */ /* 0x000f220000008800 */
[----:B--2---:R-:W-:Y:S01]  /*34d0*/  FADD.FTZ R0, R0, R3 ;  /* 0x0000000300007221 */ /* 0x004fe20000010000 */
[----:B------:R-:W-:Y:S01]  /*34e0*/  @!P2 MOV R3, 0x400 ;  /* 0x000004000003a802 */ /* 0x000fe20000000f00 */
[----:B---3--:R-:W-:Y:S02]  /*34f0*/  @!UP0 ULEA UR4, UR8, UR7, 0x18 ;  /* 0x0000000708048291 */ /* 0x008fe4000f8ec03f */
[----:B------:R-:W-:Y:S01]  /*3500*/  UISETP.LT.AND UP0, UPT, UR10, UR9, UPT ;  /* 0x000000090a00728c */ /* 0x000fe2000bf01270 */
[----:B------:R-:W2:Y:S01]  /*3510*/  SHFL.BFLY PT, R5, R0, 0x8, 0x1f ;  /* 0x0d001f0000057f89 */ /* 0x000ea200000e0000 */
[----:B------:R-:W-:-:S04]  /*3520*/  UIADD3 UR7, UR7, 0xc0, URZ ;  /* 0x000000c007077890 */ /* 0x000fc8000fffe03f */
[----:B------:R-:W-:Y:S01]  /*3530*/  ULEA UR7, UR8, UR7, 0x18 ;  /* 0x0000000708077291 */ /* 0x000fe2000f8ec03f */
[----:B--2---:R-:W-:Y:S01]  /*3540*/  FADD.FTZ R5, R0, R5 ;  /* 0x0000000500057221 */ /* 0x004fe20000010000 */
[----:B------:R-:W-:-:S04]  /*3550*/  @!P0 SHF.R.U32.HI R0, RZ, 0x3, R12 ;  /* 0x00000003ff008819 */ /* 0x000fc8000001160c */
[----:B-1----:R-:W1:Y:S02]  /*3560*/  SHFL.BFLY PT, R4, R5, 0x4, 0x1f ;  /* 0x0c801f0005047f89 */ /* 0x002e6400000e0000 */
[----:B-1----:R-:W-:Y:S01]  /*3570*/  FADD.FTZ R4, R5, R4 ;  /* 0x0000000405047221 */ /* 0x002fe20000010000 */
[----:B----4-:R-:W-:Y:S02]  /*3580*/  @!P2 LEA R5, R10, R3, 0x18 ;  /* 0x000000030a05a211 */ /* 0x010fe400078ec0ff */
[----:B------:R-:W-:Y:S02]  /*3590*/  @!P0 LOP3.LUT R3, R0, 0x1ffffffc, RZ, 0xc0, !PT ;  /* 0x1ffffffc00038812 */ /* 0x000fe400078ec0ff */
[----:B------:R-:W1:Y:S01]  /*35a0*/  SHFL.BFLY PT, R7, R4, 0x2, 0x1f ;  /* 0x0c401f0004077f89 */ /* 0x000e6200000e0000 */
[----:B------:R-:W-:Y:S01]  /*35b0*/  @!P2 LEA R8, R8, R5, 0x2 ;  /* 0x000000050808a211 */ /* 0x000fe200078e10ff */
[----:B-1----:R-:W-:-:S05]  /*35c0*/  FADD.FTZ R7, R4, R7 ;  /* 0x0000000704077221 */ /* 0x002fca0000010000 */
[----:B------:R-:W1:Y:S02]  /*35d0*/  SHFL.BFLY PT, R6, R7, 0x1, 0x1f ;  /* 0x0c201f0007067f89 */ /* 0x000e6400000e0000 */
[----:B-1----:R-:W-:-:S05]  /*35e0*/  FADD.FTZ R6, R7, R6 ;  /* 0x0000000607067221 */ /* 0x002fca0000010000 */
[----:B------:R-:W-:Y:S01]  /*35f0*/  @!P0 STS [R3+UR4+0x20], R6 ;  /* 0x0000200603008988 */ /* 0x000fe20008000804 */
[----:B------:R-:W-:Y:S02]  /*3600*/  USEL UR4, UR10, UR9, UP0 ;  /* 0x000000090a047287 */ /* 0x000fe40008000000 */
[----:B------:R-:W-:Y:S01]  /*3610*/  UISETP.NE.AND UP0, UPT, UR5, URZ, UPT ;  /* 0x0000003f0500728c */ /* 0x000fe2000bf05270 */
[----:B------:R-:W-:Y:S01]  /*3620*/  BAR.SYNC.DEFER_BLOCKING 0x0 ;  /* 0x0000000000007b1d */ /* 0x000fe20000010000 */
[----:B------:R-:W-:-:S04]  /*3630*/  UIADD3 UR4, UR4, 0x4, URZ ;  /* 0x0000000404047890 */ /* 0x000fc8000fffe03f */
[----:B------:R-:W-:-:S04]  /*3640*/  USHF.R.S32.HI UR5, URZ, 0x1f, UR4 ;  /* 0x0000001f3f057899 */ /* 0x000fc80008011404 */
[----:B------:R-:W-:-:S03]  /*3650*/  ULEA.HI UR5, UR5, UR4, URZ, 0x2 ;  /* 0x0000000405057291 */ /* 0x000fc6000f8f103f */
[----:B------:R-:W-:Y:S01]  /*3660*/  @UP0 ULDC UR4, c[0x0][0x318] ;  /* 0x0000c60000040ab9 */ /* 0x000fe20000000800 */
[----:B------:R-:W-:Y:S02]  /*3670*/  USHF.L.U32 UR5, UR5, 0x2, URZ ;  /* 0x0000000205057899 */ /* 0x000fe4000800063f */
[----:B------:R-:W-:Y:S02]  /*3680*/  @UP0 UIMAD UR4, UR44, UR4, UR9 ;  /* 0x000000042c0402a4 */ /* 0x000fe4000f8e0209 */
[----:B------:R-:W-:Y:S02]  /*3690*/  ULOP3.LUT UR9, UR5, 0xfffffff0, URZ, 0xc0, !UPT ;  /* 0xfffffff005097892 */ /* 0x000fe4000f8ec03f */
[----:B------:R-:W-:Y:S01]  /*36a0*/  @UP0 UIMAD UR8, UR4, UR10, URZ ;  /* 0x0000000a040802a4 */ /* 0x000fe2000f8e023f */
[----:B------:R-:W-:Y:S02]  /*36b0*/  UMOV UR5, URZ ;  /* 0x0000003f00057c82 */ /* 0x000fe40008000000 */
[----:B------:R-:W-:Y:S01]  /*36c0*/  UMOV UR4, URZ ;  /* 0x0000003f00047c82 */ /* 0x000fe20008000000 */
[----:B------:R-:W-:Y:S01]  /*36d0*/  @UP0 USHF.R.S32.HI UR12, URZ, 0x1f, UR8 ;  /* 0x0000001f3f0c0899 */ /* 0x000fe20008011408 */
[----:B------:R-:W1:Y:S01]  /*36e0*/  @!P2 LDS R6, [R8+0x20] ;  /* 0x000020000806a984 */ /* 0x000e620000000800 */
[----:B------:R-:W-:Y:S01]  /*36f0*/  UIADD3 UR10, UR7, UR9, URZ ;  /* 0x00000009070a7290 */ /* 0x000fe2000fffe03f */
[----:B------:R-:W-:-:S04]  /*3700*/  @UP0 UMOV UR4, UR8 ;  /* 0x0000000800040c82 */ /* 0x000fc80008000000 */
[----:B------:R-:W-:Y:S01]  /*3710*/  @UP0 UMOV UR5, UR12 ;  /* 0x0000000c00050c82 */ /* 0x000fe20008000000 */
[----:B-1----:R-:W1:Y:S02]  /*3720*/  SHFL.BFLY PT, R5, R6, 0x4, 0x1f ;  /* 0x0c801f0006057f89 */ /* 0x002e6400000e0000 */
[----:B-1----:R-:W-:-:S05]  /*3730*/  FADD.FTZ R5, R5, R6 ;  /* 0x0000000605057221 */ /* 0x002fca0000010000 */
[----:B------:R-:W1:Y:S02]  /*3740*/  SHFL.BFLY PT, R0, R5, 0x2, 0x1f ;  /* 0x0c401f0005007f89 */ /* 0x000e6400000e0000 */
[----:B-1----:R-:W-:-:S05]  /*3750*/  FADD.FTZ R0, R5, R0 ;  /* 0x0000000005007221 */ /* 0x002fca0000010000 */
[----:B------:R-:W1:Y:S02]  /*3760*/  SHFL.BFLY PT, R7, R0, 0x1, 0x1f ;  /* 0x0c201f0000077f89 */ /* 0x000e6400000e0000 */
[----:B-1----:R-:W-:-:S05]  /*3770*/  FADD.FTZ R7, R0, R7 ;  /* 0x0000000700077221 */ /* 0x002fca0000010000 */
[----:B------:R1:W2:Y:S01]  /*3780*/  SHFL.IDX PT, R0, R7, RZ, 0x1f ;  /* 0x00001fff07007589 */ /* 0x0002a200000e0000 */
[----:B------:R-:W-:Y:S05]  /*3790*/  @P1 BRA `(.L_x_1802) ;  /* 0x0000000000501947 */ /* 0x000fea0003800000 */
[----:B--2---:R-:W-:Y:S01]  /*37a0*/  FADD.FTZ R0, R0, 9.9999999747524270788e-07 ;  /* 0x358637bd00007421 */ /* 0x004fe20000010000 */
[----:B------:R-:W-:-:S03]  /*37b0*/  VIADD R3, R12, UR41 ;  /* 0x000000290c037c36 */ /* 0x000fc60008000000 */
[----:B-1----:R1:W2:Y:S04]  /*37c0*/  MUFU.RCP R7, R0 ;  /* 0x0000000000077308 */ /* 0x0022a80000001000 */
.L_x_1804:
[----:B01----:R-:W-:Y:S02]  /*37d0*/  IADD3 R4, R3, -UR41, RZ ;  /* 0x8000002903047c10 */ /* 0x003fe4000fffe0ff */
[----:B------:R-:W-:Y:S02]  /*37e0*/  PLOP3.LUT P0, PT, PT, PT, UP0, 0x80, 0x0 ;  /* 0x000000000000781c */ /* 0x000fe40003f0f008 */
[C---:B-1----:R-:W-:Y:S02]  /*37f0*/  LEA R0, R4.reuse, UR7, 0x2 ;  /* 0x0000000704007c11 */ /* 0x042fe4000f8e10ff */
[----:B------:R-:W-:-:S04]  /*3800*/  LEA R4, R4, UR10, 0x1 ;  /* 0x0000000a04047c11 */ /* 0x000fc8000f8e08ff */
[----:B------:R-:W0:Y:S02]  /*3810*/  LDS R0, [R0] ;  /* 0x0000000000007984 */ /* 0x000e240000000800 */
[----:B0-2---:R-:W-:-:S05]  /*3820*/  FMUL.FTZ R9, R0, R7 ;  /* 0x0000000700097220 */ /* 0x005fca0000410000 */
[----:B------:R-:W-:-:S05]  /*3830*/  F2FP.F16.F32.PACK_AB R5, RZ, R9 ;  /* 0x00000009ff05723e */ /* 0x000fca00000000ff */
[----:B------:R0:W-:Y:S01]  /*3840*/  STS.U16 [R4], R5 ;  /* 0x0000000504007388 */ /* 0x0001e20000000400 */
[----:B------:R-:W-:Y:S05]  /*3850*/  @!P0 BRA `(.L_x_1803) ;  /* 0x0000000000148947 */ /* 0x000fea0003800000 */
[----:B------:R-:W-:-:S04]  /*3860*/  IADD3 R0, P0, R3, UR4, RZ ;  /* 0x0000000403007c10 */ /* 0x000fc8000ff1e0ff */
[----:B0-----:R-:W-:Y:S02]  /*3870*/  LEA.HI.X.SX32 R5, R3, UR5, 0x1, P0 ;  /* 0x0000000503057c11 */ /* 0x001fe400080f0eff */
[----:B------:R-:W-:-:S04]  /*3880*/  LEA R4, P0, R0, UR14, 0x2 ;  /* 0x0000000e00047c11 */ /* 0x000fc8000f8010ff */
[----:B------:R-:W-:-:S05]  /*3890*/  LEA.HI.X R5, R0, UR15, R5, 0x2, P0 ;  /* 0x0000000f00057c11 */ /* 0x000fca00080f1405 */
[----:B------:R1:W-:Y:S04]  /*38a0*/  STG.E desc[UR36][R4.64], R9 ;  /* 0x0000000904007986 */ /* 0x0003e8000c101924 */
.L_x_1803:
[----:B------:R-:W-:-:S05]  /*38b0*/  VIADD R3, R3, 0x100 ;  /* 0x0000010003037836 */ /* 0x000fca0000000000 */
[----:B------:R-:W-:-:S13]  /*38c0*/  ISETP.GT.AND P0, PT, R3, UR39, PT ;  /* 0x0000002703007c0c */ /* 0x000fda000bf04270 */
[----:B------:R-:W-:Y:S05]  /*38d0*/  @!P0 BRA `(.L_x_1804) ;  /* 0xfffffffc00bc8947 */ /* 0x000fea000383ffff */
.L_x_1802:
[----:B------:R-:W-:Y:S05]  /*38e0*/  BSYNC B0 ;  /* 0x0000000000007941 */ /* 0x000fea0003800000 */
.L_x_1801:
[----:B------:R-:W-:Y:S01]  /*38f0*/  USHF.R.S32.HI UR4, URZ, 0x1f, UR39 ;  /* 0x0000001f3f047899 */ /* 0x000fe20008011427 */
[-C--:B------:R-:W-:Y:S01]  /*3900*/  LEA.HI R17, R17, R12.reuse, RZ, 0x3 ;  /* 0x0000000c11117211 */ /* 0x080fe200078f18ff */
[----:B------:R-:W-:Y:S01]  /*3910*/  ULDC.64 UR12, c[0x0][0x240] ;  /* 0x00009000000c7ab9 */ /* 0x000fe20000000a00 */
[----:B------:R-:W3:Y:S01]  /*3920*/  LDC R32, c[0x0][0x284] ;  /* 0x0000a100ff207b82 */ /* 0x000ee20000000800 */
[----:B------:R-:W-:Y:S01]  /*3930*/  ULEA.HI UR4, UR4, UR39, URZ, 0x5 ;  /* 0x0000002704047291 */ /* 0x000fe2000f8f283f */
[----:B------:R-:W-:Y:S02]  /*3940*/  LOP3.LUT R3, R17, 0xfffffff8, RZ, 0xc0, !PT ;  /* 0xfffffff811037812 */ /* 0x000fe400078ec0ff */
[----:B------:R-:W-:Y:S02]  /*3950*/  CS2R R22, SRZ ;  /* 0x0000000000167805 */ /* 0x000fe4000001ff00 */
[----:B------:R-:W-:Y:S01]  /*3960*/  SHF.R.S32.HI R17, RZ, 0x3, R17 ;  /* 0x00000003ff117819 */ /* 0x000fe20000011411 */
[----:B------:R-:W-:Y:S01]  /*3970*/  ULOP3.LUT UR4, UR4, 0xffffffe0, URZ, 0xc0, !UPT ;  /* 0xffffffe004047892 */ /* 0x000fe2000f8ec03f */
[----:B------:R-:W-:-:S02]  /*3980*/  IADD3 R3, -R3, R12, RZ ;  /* 0x0000000c03037210 */ /* 0x000fc40007ffe1ff */
[----:B------:R-:W-:Y:S02]  /*3990*/  CS2R R20, SRZ ;  /* 0x0000000000147805 */ /* 0x000fe4000001ff00 */
[----:B------:R-:W-:Y:S01]  /*39a0*/  ISETP.EQ.U32.AND P0, PT, RZ, UR12, PT ;  /* 0x0000000cff007c0c */ /* 0x000fe2000bf02070 */
[----:B------:R-:W-:Y:S01]  /*39b0*/  UIADD3 UR4, -UR4, UR39, URZ ;  /* 0x0000002704047290 */ /* 0x000fe2000fffe13f */
[C---:B------:R-:W-:Y:S01]  /*39c0*/  ISETP.GT.AND P4, PT, R3.reuse, 0x5, PT ;  /* 0x000000050300780c */ /* 0x040fe20003f84270 */
[----:B------:R-:W-:-:S04]  /*39d0*/  IMAD.SHL.U32 R14, R3, 0x8, RZ ;  /* 0x00000008030e7824 */ /* 0x000fc800078e00ff */
[----:B------:R-:W-:-:S04]  /*39e0*/  ISETP.NE.OR P1, PT, R17, UR4, P4 ;  /* 0x0000000411007c0c */ /* 0x000fc8000a725670 */
[----:B------:R-:W-:Y:S01]  /*39f0*/  ISETP.EQ.OR.EX P0, PT, RZ, UR13, P1, P0 ;  /* 0x0000000dff007c0c */ /* 0x000fe20008f02700 */
[----:B------:R-:W-:-:S12]  /*3a00*/  ULDC.64 UR12, c[0x0][0x250] ;  /* 0x00009400000c7ab9 */ /* 0x000fd80000000a00 */
[----:B-1----:R-:W1:Y:S01]  /*3a10*/  @!P0 S2R R7, SR_CTAID.X ;  /* 0x0000000000078919 */ /* 0x002e620000002500 */
[----:B0-----:R-:W0:Y:S01]  /*3a20*/  @!P0 LDC.64 R4, c[0x0][0x240] ;  /* 0x00009000ff048b82 */ /* 0x001e220000000a00 */
[----:B------:R-:W-:Y:S01]  /*3a30*/  BSSY B0, `(.L_x_1805) ;  /* 0x0000167000007945 */ /* 0x000fe20003800000 */
[----:B--2---:R-:W-:Y:S01]  /*3a40*/  HFMA2.MMA R0, -RZ, RZ, 0, 0 ;  /* 0x00000000ff007435 */ /* 0x004fe200000001ff */
[----:B------:R-:W-:Y:S01]  /*3a50*/  IMAD.MOV.U32 R13, RZ, RZ, RZ ;  /* 0x000000ffff0d7224 */ /* 0x000fe200078e00ff */
[----:B------:R-:W-:Y:S02]  /*3a60*/  CS2R R26, SRZ ;  /* 0x00000000001a7805 */ /* 0x000fe4000001ff00 */
[----:B------:R-:W-:Y:S01]  /*3a70*/  CS2R R24, SRZ ;  /* 0x0000000000187805 */ /* 0x000fe2000001ff00 */
[----:B------:R-:W-:Y:S02]  /*3a80*/  IMAD.MOV.U32 R18, RZ, RZ, RZ ;  /* 0x000000ffff127224 */ /* 0x000fe400078e00ff */
[----:B---3--:R-:W-:-:S02]  /*3a90*/  IMAD R19, R32, UR44, RZ ;  /* 0x0000002c20137c24 */ /* 0x008fc4000f8e02ff */
[----:B-1----:R-:W-:-:S04]  /*3aa0*/  @!P0 IMAD R3, R7, 0x30, R14 ;  /* 0x0000003007038824 */ /* 0x002fc800078e020e */
[----:B0-----:R-:W-:Y:S01]  /*3ab0*/  @!P0 IMAD.WIDE R4, R3, 0x2, R4 ;  /* 0x0000000203048825 */ /* 0x001fe200078e0204 */
[----:B------:R-:W-:-:S04]  /*3ac0*/  MOV R3, RZ ;  /* 0x000000ff00037202 */ /* 0x000fc80000000f00 */
[----:B------:R0:W5:Y:S01]  /*3ad0*/  @!P0 LDG.E.128 R20, desc[UR36][R4.64] ;  /* 0x0000002404148981 */ /* 0x000162000c1e1d00 */
[----:B------:R-:W-:Y:S06]  /*3ae0*/  BAR.SYNC.DEFER_BLOCKING 0x0 ;  /* 0x0000000000007b1d */ /* 0x000fec0000010000 */
[----:B------:R-:W-:Y:S05]  /*3af0*/  @P4 BRA `(.L_x_1806) ;  /* 0x0000001400684947 */ /* 0x000fea0003800000 */
[C---:B------:R-:W-:Y:S01]  /*3b00*/  VIMNMX R34, R32.reuse, UR39, PT ;  /* 0x0000002720227c48 */ /* 0x040fe2000bfe0100 */
[----:B------:R-:W-:Y:S01]  /*3b10*/  IMAD R30, R32, UR6, R14 ;  /* 0x00000006201e7c24 */ /* 0x000fe2000f8e020e */
[C---:B------:R-:W-:Y:S01]  /*3b20*/  IADD3 R29, R17.reuse, UR41, RZ ;  /* 0x00000029111d7c10 */ /* 0x040fe2000fffe0ff */
[----:B------:R-:W-:Y:S01]  /*3b30*/  BSSY B1, `(.L_x_1807) ;  /* 0x0000087000017945 */ /* 0x000fe20003800000 */
[----:B------:R-:W-:Y:S01]  /*3b40*/  LEA R31, R17, UR10, 0x1 ;  /* 0x0000000a111f7c11 */ /* 0x000fe2000f8e08ff */
[----:B------:R-:W-:Y:S01]  /*3b50*/  IMAD.MOV.U32 R0, RZ, RZ, RZ ;  /* 0x000000ffff007224 */ /* 0x000fe200078e00ff */
[----:B------:R-:W-:Y:S02]  /*3b60*/  ISETP.GE.AND P0, PT, R29, R34, PT ;  /* 0x000000221d00720c */ /* 0x000fe40003f06270 */
[----:B------:R-:W-:-:S11]  /*3b70*/  SHF.R.S32.HI R28, RZ, 0x1f, R30 ;  /* 0x0000001fff1c7819 */ /* 0x000fd6000001141e */
[----:B------:R-:W-:Y:S05]  /*3b80*/  @P0 BRA `(.L_x_1808) ;  /* 0x0000000800040947 */ /* 0x000fea0003800000 */
[----:B------:R-:W-:Y:S01]  /*3b90*/  MOV R0, UR41 ;  /* 0x0000002900007c02 */ /* 0x000fe20008000f00 */
[----:B------:R-:W-:Y:S01]  /*3ba0*/  BSSY B2, `(.L_x_1809) ;  /* 0x0000031000027945 */ /* 0x000fe20003800000 */
[----:B------:R-:W-:Y:S01]  /*3bb0*/  LOP3.LUT R3, RZ, R34, RZ, 0x33, !PT ;  /* 0x00000022ff037212 */ /* 0x000fe200078e33ff */
[----:B------:R-:W-:Y:S01]  /*3bc0*/  HFMA2.MMA R18, -RZ, RZ, 0, 0 ;  /* 0x00000000ff127435 */ /* 0x000fe200000001ff */
[----:B------:R-:W-:Y:S01]  /*3bd0*/  IADD3 R0, -R0, -0x2, -R17 ;  /* 0xfffffffe00007810 */ /* 0x000fe20007ffe911 */
[----:B------:R-:W-:Y:S01]  /*3be0*/  IMAD.MOV.U32 R15, RZ, RZ, R29 ;  /* 0x000000ffff0f7224 */ /* 0x000fe200078e001d */
[----:B------:R-:W-:Y:S02]  /*3bf0*/  CS2R R24, SRZ ;  /* 0x0000000000187805 */ /* 0x000fe4000001ff00 */
[----:B------:R-:W-:Y:S01]  /*3c00*/  CS2R R26, SRZ ;  /* 0x00000000001a7805 */ /* 0x000fe2000001ff00 */
[----:B------:R-:W-:Y:S02]  /*3c10*/  IMAD.MOV.U32 R13, RZ, RZ, RZ ;  /* 0x000000ffff0d7224 */ /* 0x000fe400078e00ff */
[----:B------:R-:W-:Y:S01]  /*3c20*/  IMAD.IADD R0, R0, 0x1, -R3 ;  /* 0x0000000100007824 */ /* 0x000fe200078e0a03 */
[----:B------:R-:W-:-:S04]  /*3c30*/  MOV R3, RZ ;  /* 0x000000ff00037202 */ /* 0x000fc80000000f00 */
[C---:B------:R-:W-:Y:S02]  /*3c40*/  LOP3.LUT P2, RZ, R0.reuse, 0x20, RZ, 0xc0, !PT ;  /* 0x0000002000ff7812 */ /* 0x040fe4000784c0ff */
[----:B------:R-:W-:Y:S01]  /*3c50*/  LOP3.LUT P0, RZ, R0, 0xffffffe0, RZ, 0xc0, !PT ;  /* 0xffffffe000ff7812 */ /* 0x000fe2000780c0ff */
[----:B------:R-:W-:-:S10]  /*3c60*/  HFMA2.MMA R0, -RZ, RZ, 0, 0 ;  /* 0x00000000ff007435 */ /* 0x000fd400000001ff */
[----:B------:R-:W-:Y:S05]  /*3c70*/  @P2 BRA `(.L_x_1810) ;  /* 0x00000000008c2947 */ /* 0x000fea0003800000 */
[----:B------:R-:W-:Y:S01]  /*3c80*/  IADD3 R0, P2, R29, UR45, RZ ;  /* 0x0000002d1d007c10 */ /* 0x000fe2000ff5e0ff */
[----:B------:R-:W-:-:S03]  /*3c90*/  ULDC.64 UR4, c[0x0][0x258] ;  /* 0x0000960000047ab9 */ /* 0x000fc60000000a00 */
[----:B------:R-:W-:Y:S02]  /*3ca0*/  LEA.HI.X.SX32 R3, R29, UR11, 0x1, P2 ;  /* 0x0000000b1d037c11 */ /* 0x000fe400090f0eff */
[----:B0-----:R-:W-:Y:S01]  /*3cb0*/  LEA R4, P2, R0, UR4, 0x2 ;  /* 0x0000000400047c11 */ /* 0x001fe2000f8410ff */
[----:B------:R-:W-:-:S03]  /*3cc0*/  ULDC UR4, c[0x0][0x288] ;  /* 0x0000a20000047ab9 */ /* 0x000fc60000000800 */
[----:B------:R-:W-:-:S05]  /*3cd0*/  LEA.HI.X R5, R0, UR5, R3, 0x2, P2 ;  /* 0x0000000500057c11 */ /* 0x000fca00090f1403 */
[----:B------:R-:W2:Y:S02]  /*3ce0*/  LDG.E R4, desc[UR36][R4.64] ;  /* 0x0000002404047981 */ /* 0x000ea4000c1e1900 */
[----:B--2---:R-:W-:Y:S01]  /*3cf0*/  IMAD R0, R4, UR4, RZ ;  /* 0x0000000404007c24 */ /* 0x004fe2000f8e02ff */
[----:B------:R-:W-:-:S03]  /*3d00*/  ULDC.64 UR4, c[0x0][0x250] ;  /* 0x0000940000047ab9 */ /* 0x000fc60000000a00 */
[----:B------:R-:W-:-:S04]  /*3d10*/  IMAD R0, R0, R32, R29 ;  /* 0x0000002000007224 */ /* 0x000fc800078e021d */
[----:B------:R-:W-:-:S05]  /*3d20*/  IMAD R3, R0, 0x30, RZ ;  /* 0x0000003000037824 */ /* 0x000fca00078e02ff */
[----:B------:R-:W-:-:S04]  /*3d30*/  IADD3 R0, P2, R30, R3, RZ ;  /* 0x000000031e007210 */ /* 0x000fc80007f5e0ff */
[----:B------:R-:W-:Y:S02]  /*3d40*/  LEA.HI.X.SX32 R3, R3, R28, 0x1, P2 ;  /* 0x0000001c03037211 */ /* 0x000fe400010f0eff */
[----:B------:R-:W-:-:S04]  /*3d50*/  LEA R24, P2, R0, UR4, 0x1 ;  /* 0x0000000400187c11 */ /* 0x000fc8000f8408ff */
[----:B------:R-:W-:Y:S02]  /*3d60*/  LEA.HI.X R25, R0, UR5, R3, 0x1, P2 ;  /* 0x0000000500197c11 */ /* 0x000fe400090f0c03 */
[----:B------:R-:W0:Y:S04]  /*3d70*/  LDS.U16 R0, [R31] ;  /* 0x000000001f007984 */ /* 0x000e280000000400 */
[----:B------:R-:W2:Y:S01]  /*3d80*/  LDG.E.128 R24, desc[UR36][R24.64] ;  /* 0x0000002418187981 */ /* 0x000ea2000c1e1d00 */
[----:B0-----:R-:W-:Y:S02]  /*3d90*/  HADD2.F32 R0, -RZ, R0.H0_H0 ;  /* 0x20000000ff007230 */ /* 0x001fe40000004100 */
[--C-:B--2---:R-:W-:Y:S02]  /*3da0*/  HADD2.F32 R3, -RZ, R24.reuse.H1_H1 ;  /* 0x30000018ff037230 */ /* 0x104fe40000004100 */
[----:B------:R-:W-:-:S02]  /*3db0*/  HADD2.F32 R33, -RZ, R24.H0_H0 ;  /* 0x20000018ff217230 */ /* 0x000fc40000004100 */
[--C-:B------:R-:W-:Y:S02]  /*3dc0*/  HADD2.F32 R5, -RZ, R25.reuse.H0_H0 ;  /* 0x20000019ff057230 */ /* 0x100fe40000004100 */
[----:B------:R-:W-:Y:S02]  /*3dd0*/  HADD2.F32 R7, -RZ, R25.H1_H1 ;  /* 0x30000019ff077230 */ /* 0x000fe40000004100 */
[C---:B------:R-:W-:Y:S01]  /*3de0*/  FFMA.FTZ R25, R0.reuse, R3, RZ ;  /* 0x0000000300197223 */ /* 0x040fe200000100ff */
        /* <DEDUP_REMOVED lines=8> */
[C---:B------:R-:W-:Y:S01]  /*3e70*/  FFMA.FTZ R27, R0.reuse, R11, RZ ;  /* 0x0000000b001b7223 */ /* 0x040fe200000100ff */
[C---:B------:R-:W-:Y:S01]  /*3e80*/  FFMA.FTZ R13, R0.reuse, R13, RZ ;  /* 0x0000000d000d7223 */ /* 0x040fe200000100ff */
[----:B------:R-:W-:Y:S01]  /*3e90*/  FFMA.FTZ R0, R0, R15, RZ ;  /* 0x0000000f00007223 */ /* 0x000fe200000100ff */
[----:B------:R-:W-:-:S07]  /*3ea0*/  VIADD R15, R29, 0x20 ;  /* 0x000000201d0f7836 */ /* 0x000fce0000000000 */
.L_x_1810:
[----:B------:R-:W-:Y:S05]  /*3eb0*/  BSYNC B2 ;  /* 0x0000000000027941 */ /* 0x000fea0003800000 */
.L_x_1809:
[----:B------:R-:W-:Y:S05]  /*3ec0*/  @!P0 BRA `(.L_x_1808) ;  /* 0x0000000400348947 */ /* 0x000fea0003800000 */
[C---:B0-----:R-:W-:Y:S01]  /*3ed0*/  LEA R4, R15.reuse, UR9, 0x1 ;  /* 0x000000090f047c11 */ /* 0x041fe2000f8e08ff */
[----:B------:R-:W-:Y:S01]  /*3ee0*/  ULDC UR8, c[0x0][0x288] ;  /* 0x0000a20000087ab9 */ /* 0x000fe20000000800 */
[----:B------:R-:W-:Y:S01]  /*3ef0*/  MOV R5, UR41 ;  /* 0x0000002900057c02 */ /* 0x000fe20008000f00 */
[----:B------:R-:W-:Y:S01]  /*3f00*/  ULDC.64 UR4, c[0x0][0x258] ;  /* 0x0000960000047ab9 */ /* 0x000fe20000000a00 */
[C---:B-----5:R-:W-:Y:S01]  /*3f10*/  IADD3 R44, P0, R15.reuse, UR45, RZ ;  /* 0x0000002d0f2c7c10 */ /* 0x060fe2000ff1e0ff */
[----:B------:R-:W-:Y:S01]  /*3f20*/  VIADD R4, R4, 0x40 ;  /* 0x0000004004047836 */ /* 0x000fe20000000000 */
[----:B------:R-:W-:Y:S01]  /*3f30*/  MOV R38, RZ ;  /* 0x000000ff00267202 */ /* 0x000fe20000000f00 */
[C---:B------:R-:W-:Y:S01]  /*3f40*/  IMAD R45, R15.reuse, 0x30, RZ ;  /* 0x000000300f2d7824 */ /* 0x040fe200078e02ff */
[----:B------:R-:W-:Y:S01]  /*3f50*/  LEA.HI.X.SX32 R7, R15, UR11, 0x1, P0 ;  /* 0x0000000b0f077c11 */ /* 0x000fe200080f0eff */
[----:B------:R-:W-:Y:S01]  /*3f60*/  IMAD R5, R5, -0x2, R4 ;  /* 0xfffffffe05057824 */ /* 0x000fe200078e0204 */
[----:B------:R-:W-:Y:S01]  /*3f70*/  LEA R43, P0, R44, UR4, 0x2 ;  /* 0x000000042c2b7c11 */ /* 0x000fe2000f8010ff */
[----:B------:R-:W-:-:S02]  /*3f80*/  IMAD R4, R32, UR8, RZ ;  /* 0x0000000820047c24 */ /* 0x000fc4000f8e02ff */
[----:B------:R-:W-:Y:S01]  /*3f90*/  VIADD R46, R45, 0x600 ;  /* 0x000006002d2e7836 */ /* 0x000fe20000000000 */
[----:B------:R-:W-:Y:S01]  /*3fa0*/  LEA.HI.X R44, R44, UR5, R7, 0x2, P0 ;  /* 0x000000052c2c7c11 */ /* 0x000fe200080f1407 */
[----:B------:R-:W-:Y:S01]  /*3fb0*/  IMAD R33, R4, 0x30, RZ ;  /* 0x0000003004217824 */ /* 0x000fe200078e02ff */
[----:B------:R-:W-:-:S07]  /*3fc0*/  IADD3 R35, R5, UR7, RZ ;  /* 0x0000000705237c10 */ /* 0x000fce000fffe0ff */
.L_x_1811:
[----:B------:R-:W-:Y:S01]  /*3fd0*/  IMAD.MOV.U32 R36, RZ, RZ, R43 ;  /* 0x000000ffff247224 */ /* 0x000fe200078e002b */
[----:B------:R-:W-:Y:S01]  /*3fe0*/  MOV R37, R44 ;  /* 0x0000002c00257202 */ /* 0x000fe20000000f00 */
[----:B------:R-:W0:Y:S04]  /*3ff0*/  LDS.U16 R39, [R35+-0x40] ;  /* 0xffffc00023277984 */ /* 0x000e280000000400 */
[----:B------:R-:W2:Y:S04]  /*4000*/  LDG.E R4, desc[UR36][R36.64] ;  /* 0x0000002424047981 */ /* 0x000ea8000c1e1900 */
[----:B------:R-:W3:Y:S04]  /*4010*/  LDG.E R6, desc[UR36][R36.64+0x80] ;  /* 0x0000802424067981 */ /* 0x000ee8000c1e1900 */
[----:B------:R-:W1:Y:S01]  /*4020*/  LDS.U16 R41, [R35] ;  /* 0x0000000023297984 */ /* 0x000e620000000400 */
[----:B--2---:R-:W-:-:S04]  /*4030*/  IMAD R5, R33, R4, R45 ;  /* 0x0000000421057224 */ /* 0x004fc800078e022d */
[----:B------:R-:W-:Y:S02]  /*4040*/  IMAD.IADD R5, R5, 0x1, R38 ;  /* 0x0000000105057824 */ /* 0x000fe400078e0226 */
[----:B---3--:R-:W-:-:S03]  /*4050*/  IMAD R7, R33, R6, R46 ;  /* 0x0000000621077224 */ /* 0x008fc600078e022e */
[----:B------:R-:W-:Y:S02]  /*4060*/  IADD3 R8, P0, R30, R5, RZ ;  /* 0x000000051e087210 */ /* 0x000fe40007f1e0ff */
[----:B------:R-:W-:Y:S02]  /*4070*/  IADD3 R9, R7, R38, RZ ;  /* 0x0000002607097210 */ /* 0x000fe40007ffe0ff */
[----:B------:R-:W-:Y:S02]  /*4080*/  LEA.HI.X.SX32 R5, R5, R28, 0x1, P0 ;  /* 0x0000001c05057211 */ /* 0x000fe400000f0eff */
[----:B------:R-:W-:-:S04]  /*4090*/  LEA R4, P0, R8, UR12, 0x1 ;  /* 0x0000000c08047c11 */ /* 0x000fc8000f8008ff */
[----:B------:R-:W-:Y:S02]  /*40a0*/  LEA.HI.X R5, R8, UR13, R5, 0x1, P0 ;  /* 0x0000000d08057c11 */ /* 0x000fe400080f0c05 */
[----:B------:R-:W-:-:S04]  /*40b0*/  IADD3 R10, P0, R30, R9, RZ ;  /* 0x000000091e0a7210 */ /* 0x000fc80007f1e0ff */
[----:B------:R-:W-:Y:S01]  /*40c0*/  LEA.HI.X.SX32 R9, R9, R28, 0x1, P0 ;  /* 0x0000001c09097211 */ /* 0x000fe200000f0eff */
[----:B------:R-:W2:Y:S01]  /*40d0*/  LDG.E.128 R4, desc[UR36][R4.64] ;  /* 0x0000002404047981 */ /* 0x000ea2000c1e1d00 */
[----:B------:R-:W-:-:S04]  /*40e0*/  LEA R8, P0, R10, UR12, 0x1 ;  /* 0x0000000c0a087c11 */ /* 0x000fc8000f8008ff */
[----:B------:R-:W-:-:S06]  /*40f0*/  LEA.HI.X R9, R10, UR13, R9, 0x1, P0 ;  /* 0x0000000d0a097c11 */ /* 0x000fcc00080f0c09 */
[----:B------:R-:W3:Y:S01]  /*4100*/  LDG.E.128 R8, desc[UR36][R8.64] ;  /* 0x0000002408087981 */ /* 0x000ee2000c1e1d00 */
[----:B------:R-:W-:Y:S01]  /*4110*/  IADD3 R43, P0, R36, 0x100, RZ ;  /* 0x00000100242b7810 */ /* 0x000fe20007f1e0ff */
[----:B0-----:R-:W-:Y:S01]  /*4120*/  HADD2.F32 R39, -RZ, R39.H0_H0 ;  /* 0x20000027ff277230 */ /* 0x001fe20000004100 */
[----:B------:R-:W-:Y:S01]  /*4130*/  IADD3 R15, R15, 0x40, RZ ;  /* 0x000000400f0f7810 */ /* 0x000fe20007ffe0ff */
[----:B-1----:R-:W-:Y:S01]  /*4140*/  HADD2.F32 R41, -RZ, R41.H0_H0 ;  /* 0x20000029ff297230 */ /* 0x002fe20000004100 */
[----:B------:R-:W-:Y:S01]  /*4150*/  IADD3 R38, R38, 0xc00, RZ ;  /* 0x00000c0026267810 */ /* 0x000fe20007ffe0ff */
[----:B------:R-:W-:Y:S01]  /*4160*/  IMAD.X R44, RZ, RZ, R37, P0 ;  /* 0x000000ffff2c7224 */ /* 0x000fe200000e0625 */
[----:B------:R-:W-:Y:S01]  /*4170*/  ISETP.GE.AND P0, PT, R15, R34, PT ;  /* 0x000000220f00720c */ /* 0x000fe20003f06270 */
[----:B------:R-:W-:Y:S02]  /*4180*/  VIADD R35, R35, 0x80 ;  /* 0x0000008023237836 */ /* 0x000fe40000000000 */
[----:B--2---:R-:W-:-:S02]  /*4190*/  HADD2.F32 R36, -RZ, R4.H0_H0 ;  /* 0x20000004ff247230 */ /* 0x004fc40000004100 */
[----:B------:R-:W-:Y:S02]  /*41a0*/  HADD2.F32 R42, -RZ, R7.H0_H0 ;  /* 0x20000007ff2a7230 */ /* 0x000fe40000004100 */
[----:B------:R-:W-:Y:S02]  /*41b0*/  HADD2.F32 R4, -RZ, R4.H1_H1 ;  /* 0x30000004ff047230 */ /* 0x000fe40000004100 */
[C---:B------:R-:W-:Y:S01]  /*41c0*/  FFMA.FTZ R18, R39.reuse, R36, R18 ;  /* 0x0000002427127223 */ /* 0x040fe20000010012 */
[----:B------:R-:W-:Y:S02]  /*41d0*/  HADD2.F32 R40, -RZ, R5.H0_H0 ;  /* 0x20000005ff287230 */ /* 0x000fe40000004100 */
        /* <DEDUP_REMOVED lines=9> */
[--C-:B---3--:R-:W-:Y:S02]  /*4270*/  HADD2.F32 R7, -RZ, R8.reuse.H0_H0 ;  /* 0x20000008ff077230 */ /* 0x108fe40000004100 */
[----:B------:R-:W-:Y:S01]  /*4280*/  FFMA.FTZ R24, R39, R37, R24 ;  /* 0x0000002527187223 */ /* 0x000fe20000010018 */
[----:B------:R-:W-:-:S02]  /*4290*/  HADD2.F32 R25, -RZ, R8.H1_H1 ;  /* 0x30000008ff197230 */ /* 0x000fc40000004100 */
[----:B------:R-:W-:Y:S01]  /*42a0*/  FFMA.FTZ R6, R39, R6, R27 ;  /* 0x0000000627067223 */ /* 0x000fe2000001001b */
[--C-:B------:R-:W-:Y:S02]  /*42b0*/  HADD2.F32 R8, -RZ, R9.reuse.H0_H0 ;  /* 0x20000009ff087230 */ /* 0x100fe40000004100 */
[C---:B------:R-:W-:Y:S01]  /*42c0*/  FFMA.FTZ R18, R41.reuse, R7, R18 ;  /* 0x0000000729127223 */ /* 0x040fe20000010012 */
[----:B------:R-:W-:Y:S02]  /*42d0*/  HADD2.F32 R26, -RZ, R9.H1_H1 ;  /* 0x30000009ff1a7230 */ /* 0x000fe40000004100 */
        /* <DEDUP_REMOVED lines=8> */
[C---:B------:R-:W-:Y:S01]  /*4360*/  FFMA.FTZ R27, R41.reuse, R27, R6 ;  /* 0x0000001b291b7223 */ /* 0x040fe20000010006 */
[C---:B------:R-:W-:Y:S02]  /*4370*/  FFMA.FTZ R13, R41.reuse, R10, R13 ;  /* 0x0000000a290d7223 */ /* 0x040fe4000001000d */
[----:B------:R-:W-:Y:S01]  /*4380*/  FFMA.FTZ R0, R41, R11, R0 ;  /* 0x0000000b29007223 */ /* 0x000fe20000010000 */
[----:B------:R-:W-:Y:S06]  /*4390*/  @!P0 BRA `(.L_x_1811) ;  /* 0xfffffffc000c8947 */ /* 0x000fec000383ffff */
.L_x_1808:
[----:B------:R-:W-:Y:S05]  /*43a0*/  BSYNC B1 ;  /* 0x0000000000017941 */ /* 0x000fea0003800000 */
.L_x_1807:
[----:B------:R-:W-:-:S13]  /*43b0*/  ISETP.GE.AND P0, PT, R29, UR39, PT ;  /* 0x000000271d007c0c */ /* 0x000fda000bf06270 */
[----:B------:R-:W-:Y:S05]  /*43c0*/  @P0 BRA `(.L_x_1806) ;  /* 0x0000000c00340947 */ /* 0x000fea0003800000 */
[----:B------:R-:W-:Y:S01]  /*43d0*/  IMAD.U32 R33, RZ, RZ, UR41 ;  /* 0x00000029ff217e24 */ /* 0x000fe2000f8e00ff */
[----:B0-----:R-:W-:Y:S01]  /*43e0*/  LOP3.LUT R4, RZ, R17, RZ, 0x33, !PT ;  /* 0x00000011ff047212 */ /* 0x001fe200078e33ff */
[----:B------:R-:W-:Y:S03]  /*43f0*/  BSSY B1, `(.L_x_1812) ;  /* 0x0000042000017945 */ /* 0x000fe60003800000 */
[----:B------:R-:W-:-:S04]  /*4400*/  IADD3 R33, -R33, UR39, R4 ;  /* 0x0000002721217c10 */ /* 0x000fc8000fffe104 */
[----:B------:R-:W-:-:S13]  /*4410*/  LOP3.LUT P0, RZ, R33, 0x20, RZ, 0xc0, !PT ;  /* 0x0000002021ff7812 */ /* 0x000fda000780c0ff */
[----:B------:R-:W-:Y:S05]  /*4420*/  @P0 BRA `(.L_x_1813) ;  /* 0x0000000000f80947 */ /* 0x000fea0003800000 */
[----:B------:R-:W-:Y:S01]  /*4430*/  ISETP.GE.AND P0, PT, R29, R32, PT ;  /* 0x000000201d00720c */ /* 0x000fe20003f06270 */
[----:B------:R-:W-:-:S12]  /*4440*/  BSSY B2, `(.L_x_1814) ;  /* 0x000003b000027945 */ /* 0x000fd80003800000 */
[----:B------:R-:W-:Y:S05]  /*4450*/  @!P0 BRA `(.L_x_1815) ;  /* 0x0000000000e48947 */ /* 0x000fea0003800000 */
[----:B------:R-:W-:Y:S01]  /*4460*/  IABS R7, R32 ;  /* 0x0000002000077213 */ /* 0x000fe20000000000 */
[----:B------:R-:W-:Y:S01]  /*4470*/  ULDC.64 UR4, c[0x0][0x258] ;  /* 0x0000960000047ab9 */ /* 0x000fe20000000a00 */
[----:B------:R-:W-:Y:S01]  /*4480*/  IABS R10, R29 ;  /* 0x0000001d000a7213 */ /* 0x000fe20000000000 */
[----:B------:R-:W0:Y:S01]  /*4490*/  LDS.U16 R31, [R31] ;  /* 0x000000001f1f7984 */ /* 0x000e220000000400 */
        /* <DEDUP_REMOVED lines=21> */
[----:B------:R-:W-:-:S04]  /*45f0*/  IADD3 R6, P0, R4, UR45, RZ ;  /* 0x0000002d04067c10 */ /* 0x000fc8000ff1e0ff */
[----:B------:R-:W-:Y:S02]  /*4600*/  IADD3.X R5, R5, UR11, RZ, P0, !PT ;  /* 0x0000000b05057c10 */ /* 0x000fe400087fe4ff */
[----:B------:R-:W-:Y:S01]  /*4610*/  LEA R8, P0, R6, UR4, 0x2 ;  /* 0x0000000406087c11 */ /* 0x000fe2000f8010ff */
        /* <DEDUP_REMOVED lines=10> */
[----:B------:R-:W-:-:S06]  /*46c0*/  LEA.HI.X R5, R6, UR5, R5, 0x1, P0 ;  /* 0x0000000506057c11 */ /* 0x000fcc00080f0c05 */
[----:B------:R-:W2:Y:S01]  /*46d0*/  LDG.E.128 R4, desc[UR36][R4.64] ;  /* 0x0000002404047981 */ /* 0x000ea2000c1e1d00 */
[----:B0-----:R-:W-:Y:S02]  /*46e0*/  HADD2.F32 R9, -RZ, R31.H0_H0 ;  /* 0x2000001fff097230 */ /* 0x001fe40000004100 */
[----:B--2---:R-:W-:Y:S02]  /*46f0*/  HADD2.F32 R15, -RZ, R6.H0_H0 ;  /* 0x20000006ff0f7230 */ /* 0x004fe40000004100 */
[----:B------:R-:W-:Y:S02]  /*4700*/  HADD2.F32 R34, -RZ, R7.H0_H0 ;  /* 0x20000007ff227230 */ /* 0x000fe40000004100 */
        /* <DEDUP_REMOVED lines=9> */
[----:B------:R-:W-:Y:S01]  /*47a0*/  FFMA.FTZ R3, R9, R32, R3 ;  /* 0x0000002009037223 */ /* 0x000fe20000010003 */
[----:B------:R-:W-:-:S02]  /*47b0*/  HADD2.F32 R7, -RZ, R7.H1_H1 ;  /* 0x30000007ff077230 */ /* 0x000fc40000004100 */
[C---:B------:R-:W-:Y:S01]  /*47c0*/  FFMA.FTZ R26, R9.reuse, R11, R26 ;  /* 0x0000000b091a7223 */ /* 0x040fe2000001001a */
[C---:B------:R-:W-:Y:S02]  /*47d0*/  FFMA.FTZ R27, R9.reuse, R6, R27 ;  /* 0x00000006091b7223 */ /* 0x040fe4000001001b */
[----:B------:R-:W-:-:S07]  /*47e0*/  FFMA.FTZ R0, R9, R7, R0 ;  /* 0x0000000709007223 */ /* 0x000fce0000010000 */
.L_x_1815:
[----:B------:R-:W-:Y:S05]  /*47f0*/  BSYNC B2 ;  /* 0x0000000000027941 */ /* 0x000fea0003800000 */
.L_x_1814:
[----:B------:R-:W-:-:S07]  /*4800*/  IADD3 R29, R29, 0x20, RZ ;  /* 0x000000201d1d7810 */ /* 0x000fce0007ffe0ff */
.L_x_1813:
[----:B------:R-:W-:Y:S05]  /*4810*/  BSYNC B1 ;  /* 0x0000000000017941 */ /* 0x000fea0003800000 */
.L_x_1812:
[----:B------:R-:W-:-:S13]  /*4820*/  LOP3.LUT P0, RZ, R33, 0xffffffe0, RZ, 0xc0, !PT ;  /* 0xffffffe021ff7812 */ /* 0x000fda000780c0ff */
[----:B------:R-:W-:Y:S05]  /*4830*/  @!P0 BRA `(.L_x_1806) ;  /* 0x0000000800188947 */ /* 0x000fea0003800000 */
[----:B------:R-:W-:Y:S01]  /*4840*/  LEA R4, R29, UR9, 0x1 ;  /* 0x000000091d047c11 */ /* 0x000fe2000f8e08ff */
[----:B------:R-:W-:Y:S01]  /*4850*/  IMAD.U32 R5, RZ, RZ, UR41 ;  /* 0x00000029ff057e24 */ /* 0x000fe2000f8e00ff */
[----:B------:R-:W-:-:S03]  /*4860*/  MOV R8, RZ ;  /* 0x000000ff00087202 */ /* 0x000fc60000000f00 */
[----:B------:R-:W-:-:S04]  /*4870*/  IMAD R4, R5, -0x2, R4 ;  /* 0xfffffffe05047824 */ /* 0x000fc800078e0204 */
[----:B------:R-:W-:-:S07]  /*4880*/  VIADD R9, R4, UR7 ;  /* 0x0000000704097c36 */ /* 0x000fce0008000000 */
.L_x_1820:
[----:B------:R-:W0:Y:S01]  /*4890*/  LDC R32, c[0x0][0x284] ;  /* 0x0000a100ff207b82 */ /* 0x000e220000000800 */
[----:B------:R-:W-:Y:S01]  /*48a0*/  IADD3 R37, R29, 0x20, RZ ;  /* 0x000000201d257810 */ /* 0x000fe20007ffe0ff */
[----:B------:R-:W-:Y:S01]  /*48b0*/  BSSY B1, `(.L_x_1816) ;  /* 0x000003e000017945 */ /* 0x000fe20003800000 */
[----:B------:R-:W-:Y:S01]  /*48c0*/  IMAD.IADD R10, R9, 0x1, R8 ;  /* 0x00000001090a7824 */ /* 0x000fe200078e0208 */
[-C--:B0-----:R-:W-:Y:S02]  /*48d0*/  ISETP.GE.AND P2, PT, R29, R32.reuse, PT ;  /* 0x000000201d00720c */ /* 0x081fe40003f46270 */
[----:B------:R-:W-:-:S11]  /*48e0*/  ISETP.GE.AND P0, PT, R37, R32, PT ;  /* 0x000000202500720c */ /* 0x000fd60003f06270 */
        /* <DEDUP_REMOVED lines=8> */
[----:B0-----:R-:W-:-:S06]  /*4970*/  IADD3 R11, R6, 0xffffffe, RZ ;  /* 0x0ffffffe060b7810 */ /* 0x001fcc0007ffe0ff */
[----:B------:R0:W1:Y:S02]  /*4980*/  F2I.FTZ.U32.TRUNC.NTZ R5, R11 ;  /* 0x0000000b00057305 */ /* 0x000064000021f000 */
[----:B0-----:R-:W0:Y:S01]  /*4990*/  LDS.U16 R11, [R10] ;  /* 0x000000000a0b7984 */ /* 0x001e220000000400 */
        /* <DEDUP_REMOVED lines=47> */
.L_x_1817:
[----:B------:R-:W-:Y:S05]  /*4c90*/  BSYNC B1 ;  /* 0x0000000000017941 */ /* 0x000fea0003800000 */
.L_x_1816:
[----:B------:R-:W-:Y:S04]  /*4ca0*/  BSSY B1, `(.L_x_1818) ;  /* 0x000003b000017945 */ /* 0x000fe80003800000 */
[----:B------:R-:W-:Y:S05]  /*4cb0*/  @!P0 BRA `(.L_x_1819) ;  /* 0x0000000000e48947 */ /* 0x000fea0003800000 */
[----:B------:R-:W-:Y:S01]  /*4cc0*/  IABS R7, R32 ;  /* 0x0000002000077213 */ /* 0x000fe20000000000 */
[----:B------:R-:W-:Y:S01]  /*4cd0*/  ULDC.64 UR4, c[0x0][0x258] ;  /* 0x0000960000047ab9 */ /* 0x000fe20000000a00 */
[----:B------:R-:W-:Y:S01]  /*4ce0*/  IABS R31, R37 ;  /* 0x00000025001f7213 */ /* 0x000fe20000000000 */
[----:B------:R-:W0:Y:S01]  /*4cf0*/  LDS.U16 R10, [R10+0x40] ;  /* 0x000040000a0a7984 */ /* 0x000e220000000400 */
        /* <DEDUP_REMOVED lines=53> */
.L_x_1819:
[----:B------:R-:W-:Y:S05]  /*5050*/  BSYNC B1 ;  /* 0x0000000000017941 */ /* 0x000fea0003800000 */
.L_x_1818:
[----:B------:R-:W-:Y:S01]  /*5060*/  IADD3 R29, R29, 0x40, RZ ;  /* 0x000000401d1d7810 */ /* 0x000fe20007ffe0ff */
[----:B------:R-:W-:-:S03]  /*5070*/  VIADD R8, R8, 0x80 ;  /* 0x0000008008087836 */ /* 0x000fc60000000000 */
[----:B------:R-:W-:-:S13]  /*5080*/  ISETP.GE.AND P0, PT, R29, UR39, PT ;  /* 0x000000271d007c0c */ /* 0x000fda000bf06270 */
[----:B------:R-:W-:Y:S05]  /*5090*/  @!P0 BRA `(.L_x_1820) ;  /* 0xfffffff400fc8947 */ /* 0x000fea000383ffff */
.L_x_1806:
[----:B------:R-:W-:Y:S05]  /*50a0*/  BSYNC B0 ;  /* 0x0000000000007941 */ /* 0x000fea0003800000 */
.L_x_1805:
[----:B------:R-:W-:Y:S04]  /*50b0*/  BSSY B0, `(.L_x_1821) ;  /* 0x000005b000007945 */ /* 0x000fe80003800000 */
[----:B------:R-:W-:Y:S05]  /*50c0*/  @P1 BRA `(.L_x_1822) ;  /* 0x0000000400641947 */ /* 0x000fea0003800000 */
[----:B------:R-:W1:Y:S01]  /*50d0*/  LDC R8, c[0x0][0x308] ;  /* 0x0000c200ff087b82 */ /* 0x000e620000000800 */
[----:B------:R-:W-:Y:S02]  /*50e0*/  ULDC.64 UR4, c[0x0][0x2f0] ;  /* 0x0000bc0000047ab9 */ /* 0x000fe40000000a00 */
[----:B------:R-:W-:-:S04]  /*50f0*/  ISETP.NE.U32.AND P0, PT, RZ, UR4, PT ;  /* 0x00000004ff007c0c */ /* 0x000fc8000bf05070 */
[----:B------:R-:W-:-:S13]  /*5100*/  ISETP.NE.AND.EX P0, PT, RZ, UR5, PT, P0 ;  /* 0x00000005ff007c0c */ /* 0x000fda000bf05300 */
[----:B------:R-:W2:Y:S01]  /*5110*/  @P0 S2R R7, SR_CTAID.X ;  /* 0x0000000000070919 */ /* 0x000ea20000002500 */
[----:B------:R-:W2:Y:S01]  /*5120*/  @P0 LDC R6, c[0x0][0x288] ;  /* 0x0000a200ff060b82 */ /* 0x000ea20000000800 */
[----:B-1----:R-:W-:-:S07]  /*5130*/  ISETP.NE.AND P2, PT, R8, 0x2, PT ;  /* 0x000000020800780c */ /* 0x002fce0003f45270 */
[----:B0-----:R-:W0:Y:S08]  /*5140*/  @P0 LDC.64 R4, c[0x0][0x2e8] ;  /* 0x0000ba00ff040b82 */ /* 0x001e300000000a00 */
[----:B------:R-:W1:Y:S01]  /*5150*/  @P2 LDC.64 R8, c[0x0][0x238] ;  /* 0x00008e00ff082b82 */ /* 0x000e620000000a00 */
[----:B------:R-:W-:Y:S01]  /*5160*/  IADD3 R15, R14, UR40, RZ ;  /* 0x000000280e0f7c10 */ /* 0x000fe2000fffe0ff */
[----:B--2---:R-:W-:-:S04]  /*5170*/  @P0 IMAD R7, R16, R6, R7 ;  /* 0x0000000610070224 */ /* 0x004fc800078e0207 */
[----:B------:R-:W-:-:S04]  /*5180*/  @P0 IMAD R7, R7, 0x30, R14 ;  /* 0x0000003007070824 */ /* 0x000fc800078e020e */
[----:B0-----:R-:W-:-:S04]  /*5190*/  @P0 IMAD.WIDE R4, R7, 0x2, R4 ;  /* 0x0000000207040825 */ /* 0x001fc800078e0204 */
[----:B-1----:R-:W-:Y:S02]  /*51a0*/  @P2 IMAD.WIDE R8, R15, 0x2, R8 ;  /* 0x000000020f082825 */ /* 0x002fe400078e0208 */
[----:B------:R-:W5:Y:S04]  /*51b0*/  @P0 LDG.E.128 R4, desc[UR36][R4.64] ;  /* 0x0000002404040981 */ /* 0x000f68000c1e1d00 */
[----:B------:R-:W5:Y:S01]  /*51c0*/  @P2 LDG.E.128 R8, desc[UR36][R8.64] ;  /* 0x0000002408082981 */ /* 0x000f62000c1e1d00 */
[----:B------:R-:W-:Y:S01]  /*51d0*/  UIADD3 UR4, -UR41, UR39, URZ ;  /* 0x0000002729047290 */ /* 0x000fe2000fffe13f */
[----:B------:R-:W-:Y:S02]  /*51e0*/  IMAD R19, R19, 0x30, R14 ;  /* 0x0000003013137824 */ /* 0x000fe400078e020e */
[----:B------:R-:W-:Y:S01]  /*51f0*/  IMAD R2, R2, 0x30, RZ ;  /* 0x0000003002027824 */ /* 0x000fe200078e02ff */
[----:B------:R-:W-:-:S02]  /*5200*/  ULEA UR4, UR4, UR10, 0x1 ;  /* 0x0000000a04047291 */ /* 0x000fc4000f8e083f */
[----:B------:R-:W-:Y:S02]  /*5210*/  SHF.R.S32.HI R29, RZ, 0x1f, R19 ;  /* 0x0000001fff1d7819 */ /* 0x000fe40000011413 */
[----:B------:R-:W-:-:S04]  /*5220*/  IADD3 R19, P1, R2, R19, RZ ;  /* 0x0000001302137210 */ /* 0x000fc80007f3e0ff */
[----:B------:R-:W-:Y:S01]  /*5230*/  LEA.HI.X.SX32 R2, R2, R29, 0x1, P1 ;  /* 0x0000001d02027211 */ /* 0x000fe200008f0eff */
[----:B------:R-:W0:Y:S01]  /*5240*/  LDS.U16 R32, [UR4] ;  /* 0x00000004ff207984 */ /* 0x000e220008000400 */
[----:B------:R-:W-:Y:S02]  /*5250*/  ULDC.64 UR4, c[0x0][0x250] ;  /* 0x0000940000047ab9 */ /* 0x000fe40000000a00 */
[----:B------:R-:W-:-:S04]  /*5260*/  LEA R28, P1, R19, UR4, 0x1 ;  /* 0x00000004131c7c11 */ /* 0x000fc8000f8208ff */
[----:B------:R-:W-:Y:S01]  /*5270*/  LEA.HI.X R29, R19, UR5, R2, 0x1, P1 ;  /* 0x00000005131d7c11 */ /* 0x000fe200088f0c02 */
[----:B------:R-:W-:Y:S08]  /*5280*/  @P2 BRA `(.L_x_1823) ;  /* 0x00000000008c2947 */ /* 0x000ff00003800000 */
[----:B------:R-:W-:Y:S02]  /*5290*/  ULDC.64 UR4, c[0x0][0x238] ;  /* 0x00008e0000047ab9 */ /* 0x000fe40000000a00 */
[----:B-----5:R-:W-:-:S04]  /*52a0*/  IADD3 R8, P1, R15, UR4, RZ ;  /* 0x000000040f087c10 */ /* 0x020fc8000ff3e0ff */
[----:B------:R-:W-:Y:S01]  /*52b0*/  LEA.HI.X.SX32 R9, R15, UR5, 0x1, P1 ;  /* 0x000000050f097c11 */ /* 0x000fe200088f0eff */
[----:B------:R-:W1:Y:S04]  /*52c0*/  LDC.64 R10, c[0x0][0x2f8] ;  /* 0x0000be00ff0a7b82 */ /* 0x000e680000000a00 */
[----:B------:R-:W2:Y:S04]  /*52d0*/  LDG.E.64 R34, desc[UR36][R8.64] ;  /* 0x0000002408227981 */ /* 0x000ea8000c1e1b00 */
[----:B-1----:R1:W3:Y:S01]  /*52e0*/  LDG.E R11, desc[UR36][R10.64+0x8] ;  /* 0x000008240a0b7981 */ /* 0x0022e2000c1e1900 */
[C---:B--2---:R-:W-:Y:S01]  /*52f0*/  SHF.R.U64 R31, R34.reuse, 0x10, R35 ;  /* 0x00000010221f7819 */ /* 0x044fe20000001223 */
[----:B------:R-:W3:Y:S01]  /*5300*/  I2F.S8 R16, R35 ;  /* 0x0000002300107306 */ /* 0x000ee20000001400 */
[----:B------:R-:W-:-:S02]  /*5310*/  PRMT R2, R34, 0x9910, RZ ;  /* 0x0000991022027816 */ /* 0x000fc400000000ff */
[----:B-1----:R-:W-:Y:S02]  /*5320*/  PRMT R10, R35, 0x9910, RZ ;  /* 0x00009910230a7816 */ /* 0x002fe400000000ff */
[----:B------:R-:W-:Y:S02]  /*5330*/  PRMT R9, R31, 0x9910, RZ ;  /* 0x000099101f097816 */ /* 0x000fe400000000ff */
[--C-:B------:R-:W-:Y:S01]  /*5340*/  SHF.R.U32.HI R19, RZ, 0x10, R35.reuse ;  /* 0x00000010ff137819 */ /* 0x100fe20000011623 */
[----:B------:R3:W1:Y:S01]  /*5350*/  I2F.S8 R8, R31 ;  /* 0x0000001f00087306 */ /* 0x0006620000001400 */
[----:B------:R-:W-:Y:S02]  /*5360*/  SHF.R.S32.HI R30, RZ, 0x18, R35 ;  /* 0x00000018ff1e7819 */ /* 0x000fe40000011423 */
[----:B------:R-:W-:Y:S02]  /*5370*/  SHF.R.S32.HI R2, RZ, 0x8, R2 ;  /* 0x00000008ff027819 */ /* 0x000fe40000011402 */
[----:B------:R-:W-:-:S02]  /*5380*/  SHF.R.S32.HI R10, RZ, 0x8, R10 ;  /* 0x00000008ff0a7819 */ /* 0x000fc4000001140a */
[----:B------:R-:W-:Y:S01]  /*5390*/  SHF.R.S32.HI R9, RZ, 0x8, R9 ;  /* 0x00000008ff097819 */ /* 0x000fe20000011409 */
[----:B------:R-:W2:Y:S01]  /*53a0*/  I2F.S8 R19, R19 ;  /* 0x0000001300137306 */ /* 0x000ea20000001400 */
[-C--:B---3--:R-:W-:Y:S01]  /*53b0*/  FMUL.FTZ R31, R16, R11.reuse ;  /* 0x0000000b101f7220 */ /* 0x088fe20000410000 */
[----:B-1----:R-:W-:-:S06]  /*53c0*/  FMUL.FTZ R16, R8, R11 ;  /* 0x0000000b08107220 */ /* 0x002fcc0000410000 */
[----:B------:R-:W1:Y:S01]  /*53d0*/  I2F.S16 R30, R30 ;  /* 0x0000001e001e7306 */ /* 0x000e620000101400 */
[----:B--2---:R-:W-:-:S07]  /*53e0*/  FMUL.FTZ R8, R19, R11 ;  /* 0x0000000b13087220 */ /* 0x004fce0000410000 */
[----:B------:R-:W2:Y:S01]  /*53f0*/  I2F.S8 R15, R34 ;  /* 0x00000022000f7306 */ /* 0x000ea20000001400 */
[----:B-1----:R-:W-:-:S07]  /*5400*/  FMUL.FTZ R33, R30, R11 ;  /* 0x0000000b1e217220 */ /* 0x002fce0000410000 */
[----:B------:R-:W1:Y:S01]  /*5410*/  I2F.S16 R2, R2 ;  /* 0x0000000200027306 */ /* 0x000e620000101400 */
[----:B--2---:R-:W-:-:S07]  /*5420*/  FMUL.FTZ R15, R15, R11 ;  /* 0x0000000b0f0f7220 */ /* 0x004fce0000410000 */
[----:B------:R-:W2:Y:S01]  /*5430*/  I2F.S16 R10, R10 ;  /* 0x0000000a000a7306 */ /* 0x000ea20000101400 */
[----:B-1----:R-:W-:-:S07]  /*5440*/  FMUL.FTZ R2, R2, R11 ;  /* 0x0000000b02027220 */ /* 0x002fce0000410000 */
[----:B------:R-:W1:Y:S01]  /*5450*/  I2F.S16 R9, R9 ;  /* 0x0000000900097306 */ /* 0x000e620000101400 */
[----:B--2---:R-:W-:-:S05]  /*5460*/  FMUL.FTZ R30, R10, R11 ;  /* 0x0000000b0a1e7220 */ /* 0x004fca0000410000 */
[----:B------:R-:W-:Y:S01]  /*5470*/  F2FP.F16.F32.PACK_AB R10, R30, R31 ;  /* 0x0000001f1e0a723e */ /* 0x000fe200000000ff */
[----:B-1----:R-:W-:Y:S01]  /*5480*/  FMUL.FTZ R19, R9, R11 ;  /* 0x0000000b09137220 */ /* 0x002fe20000410000 */
[----:B------:R-:W-:Y:S02]  /*5490*/  F2FP.F16.F32.PACK_AB R11, R33, R8 ;  /* 0x00000008210b723e */ /* 0x000fe400000000ff */
[----:B------:R-:W-:Y:S02]  /*54a0*/  F2FP.F16.F32.PACK_AB R8, R2, R15 ;  /* 0x0000000f0208723e */ /* 0x000fe400000000ff */
[----:B------:R-:W-:-:S07]  /*54b0*/  F2FP.F16.F32.PACK_AB R9, R19, R16 ;  /* 0x000000101309723e */ /* 0x000fce00000000ff */
.L_x_1823:
[----:B-----5:R-:W-:Y:S01]  /*54c0*/  HFMA2.MMA R8, R8, 1, 1, R20 ;  /* 0x3c003c0008087835 */ /* 0x020fe20000000014 */
[----:B------:R-:W-:Y:S01]  /*54d0*/  HADD2 R9, R9, R21 ;  /* 0x0000001509097230 */ /* 0x000fe20000000000 */
[----:B------:R-:W-:Y:S01]  /*54e0*/  HFMA2.MMA R10, R10, 1, 1, R22 ;  /* 0x3c003c000a0a7835 */ /* 0x000fe20000000016 */
[----:B------:R-:W-:-:S04]  /*54f0*/  HADD2 R11, R11, R23 ;  /* 0x000000170b0b7230 */ /* 0x000fc80000000000 */
[----:B------:R-:W-:Y:S01]  /*5500*/  @P0 HFMA2.MMA R9, R9, R5, -RZ ;  /* 0x0000000509090235 */ /* 0x000fe200001000ff */
[----:B0-----:R-:W-:Y:S01]  /*5510*/  HADD2.F32 R5, -RZ, R32.H0_H0 ;  /* 0x20000020ff057230 */ /* 0x001fe20000004100 */
[----:B------:R-:W-:Y:S01]  /*5520*/  @P0 HFMA2.MMA R11, R11, R7, -RZ ;  /* 0x000000070b0b0235 */ /* 0x000fe200001000ff */
[----:B------:R-:W-:Y:S02]  /*5530*/  @P0 HMUL2 R8, R8, R4 ;  /* 0x0000000408080232 */ /* 0x000fe40000000000 */
[----:B------:R-:W-:-:S03]  /*5540*/  @P0 HMUL2 R10, R10, R6 ;  /* 0x000000060a0a0232 */ /* 0x000fc60000000000 */
[--C-:B------:R-:W-:Y:S02]  /*5550*/  HADD2.F32 R2, -RZ, R8.reuse.H0_H0 ;  /* 0x20000008ff027230 */ /* 0x100fe40000004100 */
[----:B------:R1:W-:Y:S01]  /*5560*/  STG.E.128 desc[UR36][R28.64], R8 ;  /* 0x000000081c007986 */ /* 0x0003e2000c101d24 */
[----:B------:R-:W-:Y:S02]  /*5570*/  HADD2.F32 R4, -RZ, R8.H1_H1 ;  /* 0x30000008ff047230 */ /* 0x000fe40000004100 */
[--C-:B------:R-:W-:Y:S02]  /*5580*/  HADD2.F32 R6, -RZ, R9.reuse.H0_H0 ;  /* 0x20000009ff067230 */ /* 0x100fe40000004100 */
[C---:B------:R-:W-:Y:S01]  /*5590*/  FFMA.FTZ R18, R5.reuse, R2, R18 ;  /* 0x0000000205127223 */ /* 0x040fe20000010012 */
[----:B------:R-:W-:Y:S02]  /*55a0*/  HADD2.F32 R7, -RZ, R9.H1_H1 ;  /* 0x30000009ff077230 */ /* 0x000fe40000004100 */
[----:B------:R-:W-:Y:S01]  /*55b0*/  FFMA.FTZ R25, R5, R4, R25 ;  /* 0x0000000405197223 */ /* 0x000fe20000010019 */
[----:B------:R-:W-:-:S02]  /*55c0*/  HADD2.F32 R15, -RZ, R10.H0_H0 ;  /* 0x2000000aff0f7230 */ /* 0x000fc40000004100 */
        /* <DEDUP_REMOVED lines=8> */
[----:B-1----:R-:W-:-:S07]  /*5650*/  FFMA.FTZ R0, R5, R19, R0 ;  /* 0x0000001305007223 */ /* 0x002fce0000010000 */
.L_x_1822:
[----:B------:R-:W-:Y:S05]  /*5660*/  BSYNC B0 ;  /* 0x0000000000007941 */ /* 0x000fea0003800000 */
.L_x_1821:
[----:B------:R-:W-:Y:S06]  /*5670*/  BAR.SYNC.DEFER_BLOCKING 0x0 ;  /* 0x0000000000007b1d */ /* 0x000fec0000010000 */
[----:B------:R-:W-:Y:S05]  /*5680*/  @P4 BRA `(.L_x_1824) ;  /* 0x0000000800b04947 */ /* 0x000fea0003800000 */
[C---:B0-----:R-:W-:Y:S01]  /*5690*/  LOP3.LUT R4, R12.reuse, 0xffffff80, RZ, 0xc0, !PT ;  /* 0xffffff800c047812 */ /* 0x041fe200078ec0ff */
        /* <DEDUP_REMOVED lines=22> */
.L_x_1825:
[----:B------:R-:W-:Y:S05]  /*5800*/  WARPSYNC.ALL ;  /* 0x0000000000007948 */ /* 0x000fea0003800000 */
[----:B------:R-:W-:Y:S01]  /*5810*/  BAR.SYNC.DEFER_BLOCKING 0x0 ;  /* 0x0000000000007b1d */ /* 0x000fe20000010000 */
[----:B------:R-:W-:-:S05]  /*5820*/  ISETP.GT.AND P0, PT, R12, 0x1f, PT ;  /* 0x0000001f0c00780c */ /* 0x000fca0003f04270 */
[----:B------:R-:W-:Y:S04]  /*5830*/  BSSY B0, `(.L_x_1826) ;  /* 0x0000013000007945 */ /* 0x000fe80003800000 */
[----:B------:R-:W-:Y:S05]  /*5840*/  @P6 BRA `(.L_x_1827) ;  /* 0x0000000000446947 */ /* 0x000fea0003800000 */
[----:B0-----:R-:W0:Y:S02]  /*5850*/  LDS.128 R4, [R17] ;  /* 0x0000000011047984 */ /* 0x001e240000000c00 */
[----:B0-----:R-:W-:Y:S02]  /*5860*/  HADD2.F32 R9, -RZ, R4.H0_H0 ;  /* 0x20000004ff097230 */ /* 0x001fe40000004100 */
[----:B------:R-:W-:Y:S02]  /*5870*/  HADD2.F32 R2, -RZ, R5.H0_H0 ;  /* 0x20000005ff027230 */ /* 0x000fe40000004100 */
        /* <DEDUP_REMOVED lines=14> */
.L_x_1827:
[----:B------:R-:W-:Y:S05]  /*5960*/  BSYNC B0 ;  /* 0x0000000000007941 */ /* 0x000fea0003800000 */
.L_x_1826:
[----:B------:R-:W-:Y:S01]  /*5970*/  BAR.SYNC.DEFER_BLOCKING 0x0 ;  /* 0x0000000000007b1d */ /* 0x000fe20000010000 */
[----:B------:R-:W-:-:S04]  /*5980*/  ISETP.GT.AND P6, PT, R12, 0xf, PT ;  /* 0x0000000f0c00780c */ /* 0x000fc80003fc4270 */
[----:B------:R-:W-:Y:S01]  /*5990*/  P2R R2, PR, RZ, 0x40 ;  /* 0x00000040ff027803 */ /* 0x000fe20000000000 */
[----:B------:R-:W-:Y:S04]  /*59a0*/  BSSY B0, `(.L_x_1828) ;  /* 0x0000007000007945 */ /* 0x000fe80003800000 */
[----:B------:R-:W-:Y:S05]  /*59b0*/  @P5 BRA `(.L_x_1829) ;  /* 0x0000000000145947 */ /* 0x000fea0003800000 */
[----:B0-----:R-:W-:Y:S02]  /*59c0*/  F2FP.F16.F32.PACK_AB R4, R25, R18 ;  /* 0x000000121904723e */ /* 0x001fe400000000ff */
[----:B------:R-:W-:Y:S02]  /*59d0*/  F2FP.F16.F32.PACK_AB R5, R26, R3 ;  /* 0x000000031a05723e */ /* 0x000fe400000000ff */
[----:B------:R-:W-:Y:S02]  /*59e0*/  F2FP.F16.F32.PACK_AB R6, R27, R24 ;  /* 0x000000181b06723e */ /* 0x000fe400000000ff */
[----:B------:R-:W-:-:S05]  /*59f0*/  F2FP.F16.F32.PACK_AB R7, R0, R13 ;  /* 0x0000000d0007723e */ /* 0x000fca00000000ff */
[----:B------:R1:W-:Y:S02]  /*5a00*/  STS.128 [R17+-0x300], R4 ;  /* 0xfffd000411007388 */ /* 0x0003e40000000c00 */
.L_x_1829:
[----:B------:R-:W-:Y:S05]  /*5a10*/  BSYNC B0 ;  /* 0x0000000000007941 */ /* 0x000fea0003800000 */
.L_x_1828:
[----:B------:R-:W-:Y:S01]  /*5a20*/  BAR.SYNC.DEFER_BLOCKING 0x0 ;  /* 0x0000000000007b1d */ /* 0x000fe20000010000 */
[C---:B------:R-:W-:Y:S02]  /*5a30*/  ISETP.GT.AND P6, PT, R12.reuse, 0x3f, PT ;  /* 0x0000003f0c00780c */ /* 0x040fe40003fc4270 */
[----:B------:R-:W-:-:S03]  /*5a40*/  ISETP.GT.AND P5, PT, R12, 0x7, PT ;  /* 0x000000070c00780c */ /* 0x000fc60003fa4270 */
[----:B------:R-:W-:Y:S08]  /*5a50*/  BSSY B0, `(.L_x_1830) ;  /* 0x0000013000007945 */ /* 0x000ff00003800000 */
[----:B------:R-:W-:Y:S05]  /*5a60*/  @P6 BRA `(.L_x_1831) ;  /* 0x0000000000446947 */ /* 0x000fea0003800000 */
[----:B01----:R-:W0:Y:S02]  /*5a70*/  LDS.128 R4, [R17] ;  /* 0x0000000011047984 */ /* 0x003e240000000c00 */
        /* <DEDUP_REMOVED lines=16> */
.L_x_1831:
[----:B------:R-:W-:Y:S05]  /*5b80*/  BSYNC B0 ;  /* 0x0000000000007941 */ /* 0x000fea0003800000 */
.L_x_1830:
        /* <DEDUP_REMOVED lines=8> */
.L_x_1833:
[----:B------:R-:W-:Y:S05]  /*5c10*/  BSYNC B0 ;  /* 0x0000000000007941 */ /* 0x000fea0003800000 */
.L_x_1832:
[----:B------:R-:W-:Y:S06]  /*5c20*/  BAR.SYNC.DEFER_BLOCKING 0x0 ;  /* 0x0000000000007b1d */ /* 0x000fec0000010000 */
[----:B------:R-:W-:Y:S04]  /*5c30*/  BSSY B0, `(.L_x_1834) ;  /* 0x0000013000007945 */ /* 0x000fe80003800000 */
[----:B------:R-:W-:Y:S05]  /*5c40*/  @P0 BRA `(.L_x_1835) ;  /* 0x0000000000440947 */ /* 0x000fea0003800000 */
[----:B012---:R-:W0:Y:S02]  /*5c50*/  LDS.128 R4, [R17] ;  /* 0x0000000011047984 */ /* 0x007e240000000c00 */
        /* <DEDUP_REMOVED lines=16> */
.L_x_1835:
[----:B------:R-:W-:Y:S05]  /*5d60*/  BSYNC B0 ;  /* 0x0000000000007941 */ /* 0x000fea0003800000 */
.L_x_1834:
        /* <DEDUP_REMOVED lines=8> */
.L_x_1837:
[----:B------:R-:W-:Y:S05]  /*5df0*/  BSYNC B0 ;  /* 0x0000000000007941 */ /* 0x000fea0003800000 */
.L_x_1836:
[----:B------:R-:W-:Y:S01]  /*5e00*/  BAR.SYNC.DEFER_BLOCKING 0x0 ;  /* 0x0000000000007b1d */ /* 0x000fe20000010000 */
[----:B------:R-:W-:-:S05]  /*5e10*/  ISETP.GT.AND P0, PT, R12, 0xf, PT ;  /* 0x0000000f0c00780c */ /* 0x000fca0003f04270 */
[----:B------:R-:W-:Y:S08]  /*5e20*/  BSSY B0, `(.L_x_1838) ;  /* 0x0000013000007945 */ /* 0x000ff00003800000 */
[----:B------:R-:W-:Y:S05]  /*5e30*/  @P0 BRA `(.L_x_1839) ;  /* 0x0000000000440947 */ /* 0x000fea0003800000 */
[----:B0123--:R-:W0:Y:S02]  /*5e40*/  LDS.128 R4, [R17] ;  /* 0x0000000011047984 */ /* 0x00fe240000000c00 */
        /* <DEDUP_REMOVED lines=16> */
.L_x_1839:
[----:B------:R-:W-:Y:S05]  /*5f50*/  BSYNC B0 ;  /* 0x0000000000007941 */ /* 0x000fea0003800000 */
.L_x_1838:
[----:B------:R-:W-:Y:S06]  /*5f60*/  BAR.SYNC.DEFER_BLOCKING 0x0 ;  /* 0x0000000000007b1d */ /* 0x000fec0000010000 */
[----:B------:R-:W-:Y:S04]  /*5f70*/  BSSY B0, `(.L_x_1840) ;  /* 0x0000007000007945 */ /* 0x000fe80003800000 */
[----:B------:R-:W-:Y:S05]  /*5f80*/  @P1 BRA `(.L_x_1841) ;  /* 0x0000000000141947 */ /* 0x000fea0003800000 */
[----:B0123--:R-:W-:Y:S02]  /*5f90*/  F2FP.F16.F32.PACK_AB R4, R25, R18 ;  /* 0x000000121904723e */ /* 0x00ffe400000000ff */
[----:B------:R-:W-:Y:S02]  /*5fa0*/  F2FP.F16.F32.PACK_AB R5, R26, R3 ;  /* 0x000000031a05723e */ /* 0x000fe400000000ff */
[----:B------:R-:W-:Y:S02]  /*5fb0*/  F2FP.F16.F32.PACK_AB R6, R27, R24 ;  /* 0x000000181b06723e */ /* 0x000fe400000000ff */
[----:B------:R-:W-:-:S05]  /*5fc0*/  F2FP.F16.F32.PACK_AB R7, R0, R13 ;  /* 0x0000000d0007723e */ /* 0x000fca00000000ff */
[----:B------:R4:W-:Y:S02]  /*5fd0*/  STS.128 [R17+-0x60], R4 ;  /* 0xffffa00411007388 */ /* 0x0009e40000000c00 */
.L_x_1841:
[----:B------:R-:W-:Y:S05]  /*5fe0*/  BSYNC B0 ;  /* 0x0000000000007941 */ /* 0x000fea0003800000 */
.L_x_1840:
[----:B------:R-:W-:Y:S06]  /*5ff0*/  BAR.SYNC.DEFER_BLOCKING 0x0 ;  /* 0x0000000000007b1d */ /* 0x000fec0000010000 */
[----:B------:R-:W-:Y:S04]  /*6000*/  BSSY B0, `(.L_x_1842) ;  /* 0x0000013000007945 */ /* 0x000fe80003800000 */
[----:B------:R-:W-:Y:S05]  /*6010*/  @P5 BRA `(.L_x_1843) ;  /* 0x0000000000445947 */ /* 0x000fea0003800000 */
[----:B01234-:R-:W0:Y:S02]  /*6020*/  LDS.128 R4, [R17] ;  /* 0x0000000011047984 */ /* 0x01fe240000000c00 */
        /* <DEDUP_REMOVED lines=16> */
.L_x_1843:
[----:B------:R-:W-:Y:S05]  /*6130*/  BSYNC B0 ;  /* 0x0000000000007941 */ /* 0x000fea0003800000 */
.L_x_1842:
[----:B------:R-:W-:Y:S06]  /*6140*/  BAR.SYNC.DEFER_BLOCKING 0x0 ;  /* 0x0000000000007b1d */ /* 0x000fec0000010000 */
.L_x_1824:
[----:B------:R-:W-:-:S05]  /*6150*/  VIADD R12, R12, 0x7 ;  /* 0x000000070c0c7836 */ /* 0x000fca0000000000 */
[----:B------:R-:W-:-:S13]  /*6160*/  ISETP.GT.U32.OR P4, PT, R12, 0xe, P4 ;  /* 0x0000000e0c00780c */ /* 0x000fda0002784470 */
[----:B------:R-:W-:Y:S05]  /*6170*/  @P4 EXIT ;  /* 0x000000000000494d */ /* 0x000fea0003800000 */
[----:B------:R-:W0:Y:S02]  /*6180*/  LDC R2, c[0x0][0x308] ;  /* 0x0000c200ff027b82 */ /* 0x000e240000000800 */
[----:B0-----:R-:W-:-:S13]  /*6190*/  ISETP.NE.AND P0, PT, R2, 0x2, PT ;  /* 0x000000020200780c */ /* 0x001fda0003f05270 */
[----:B------:R-:W-:Y:S05]  /*61a0*/  @!P0 BRA `(.L_x_1844) ;  /* 0x0000000000348947 */ /* 0x000fea0003800000 */
[----:B-1234-:R-:W0:Y:S01]  /*61b0*/  LDC.64 R4, c[0x0][0x210] ;  /* 0x00008400ff047b82 */ /* 0x01ee220000000a00 */
[----:B------:R-:W-:Y:S02]  /*61c0*/  MOV R7, UR44 ;  /* 0x0000002c00077c02 */ /* 0x000fe40008000f00 */
[----:B------:R-:W-:Y:S02]  /*61d0*/  F2FP.F16.F32.PACK_AB R25, R25, R18 ;  /* 0x000000121919723e */ /* 0x000fe400000000ff */
[----:B------:R-:W-:Y:S01]  /*61e0*/  F2FP.F16.F32.PACK_AB R3, R26, R3 ;  /* 0x000000031a03723e */ /* 0x000fe200000000ff */
[----:B------:R-:W-:Y:S01]  /*61f0*/  IMAD R7, R7, 0x30, R14 ;  /* 0x0000003007077824 */ /* 0x000fe200078e020e */
[----:B------:R-:W-:Y:S02]  /*6200*/  F2FP.F16.F32.PACK_AB R27, R27, R24 ;  /* 0x000000181b1b723e */ /* 0x000fe400000000ff */
[----:B------:R-:W-:Y:S01]  /*6210*/  F2FP.F16.F32.PACK_AB R13, R0, R13 ;  /* 0x0000000d000d723e */ /* 0x000fe200000000ff */
[----:B0-----:R-:W-:-:S05]  /*6220*/  IMAD.WIDE R4, R7, 0x2, R4 ;  /* 0x0000000207047825 */ /* 0x001fca00078e0204 */
[----:B------:R-:W-:Y:S04]  /*6230*/  STG.E desc[UR36][R4.64], R25 ;  /* 0x0000001904007986 */ /* 0x000fe8000c101924 */
[----:B------:R-:W-:Y:S04]  /*6240*/  STG.E desc[UR36][R4.64+0x4], R3 ;  /* 0x0000040304007986 */ /* 0x000fe8000c101924 */
[----:B------:R-:W-:Y:S04]  /*6250*/  STG.E desc[UR36][R4.64+0x8], R27 ;  /* 0x0000081b04007986 */ /* 0x000fe8000c101924 */
[----:B------:R-:W-:Y:S01]  /*6260*/  STG.E desc[UR36][R4.64+0xc], R13 ;  /* 0x00000c0d04007986 */ /* 0x000fe2000c101924 */
[----:B------:R-:W-:Y:S05]  /*6270*/  EXIT ;  /* 0x000000000000794d */ /* 0x000fea0003800000 */
.L_x_1844:
[----:B-1234-:R-:W0:Y:S01]  /*6280*/  LDC.64 R4, c[0x0][0x300] ;  /* 0x0000c000ff047b82 */ /* 0x01ee220000000a00 */
[----:B------:R-:W-:Y:S01]  /*6290*/  ULDC.64 UR4, c[0x0][0x210] ;  /* 0x0000840000047ab9 */ /* 0x000fe20000000a00 */
[----:B0-----:R-:W2:Y:S02]  /*62a0*/  LDG.E R4, desc[UR36][R4.64] ;  /* 0x0000002404047981 */ /* 0x001ea4000c1e1900 */
[C---:B--2---:R-:W-:Y:S01]  /*62b0*/  FMUL.FTZ R25, R4.reuse, R25 ;  /* 0x0000001904197220 */ /* 0x044fe20000410000 */
[C---:B------:R-:W-:Y:S01]  /*62c0*/  FMUL.FTZ R3, R4.reuse, R3 ;  /* 0x0000000304037220 */ /* 0x040fe20000410000 */
[C---:B------:R-:W-:Y:S01]  /*62d0*/  FMUL.FTZ R26, R4.reuse, R26 ;  /* 0x0000001a041a7220 */ /* 0x040fe20000410000 */
[C---:B------:R-:W-:Y:S01]  /*62e0*/  FMUL.FTZ R18, R4.reuse, R18 ;  /* 0x0000001204127220 */ /* 0x040fe20000410000 */
[C---:B------:R-:W-:Y:S01]  /*62f0*/  FMUL.FTZ R24, R4.reuse, R24 ;  /* 0x0000001804187220 */ /* 0x040fe20000410000 */
[C---:B------:R-:W-:Y:S01]  /*6300*/  FMUL.FTZ R27, R4.reuse, R27 ;  /* 0x0000001b041b7220 */ /* 0x040fe20000410000 */
[----:B------:R-:W0:Y:S01]  /*6310*/  F2I.S8.NTZ R25, R25 ;  /* 0x0000001900197305 */ /* 0x000e220000202100 */
[C---:B------:R-:W-:Y:S01]  /*6320*/  FMUL.FTZ R13, R4.reuse, R13 ;  /* 0x0000000d040d7220 */ /* 0x040fe20000410000 */
[----:B------:R-:W-:-:S06]  /*6330*/  FMUL.FTZ R0, R4, R0 ;  /* 0x0000000004007220 */ /* 0x000fcc0000410000 */
        /* <DEDUP_REMOVED lines=8> */
[----:B------:R-:W-:Y:S02]  /*63c0*/  SHF.L.U64.HI R9, R11, 0x8, RZ ;  /* 0x000000080b097819 */ /* 0x000fe400000102ff */
[----:B0-----:R-:W-:Y:S01]  /*63d0*/  PRMT R4, R26, 0x8880, RZ ;  /* 0x000088801a047816 */ /* 0x001fe200000000ff */
[----:B------:R-:W0:Y:S01]  /*63e0*/  F2I.S8.NTZ R24, R24 ;  /* 0x0000001800187305 */ /* 0x000e220000202100 */
[----:B------:R-:W-:Y:S02]  /*63f0*/  LOP3.LUT R7, R3, 0xff, RZ, 0xc0, !PT ;  /* 0x000000ff03077812 */ /* 0x000fe400078ec0ff */
[----:B------:R-:W-:-:S02]  /*6400*/  PRMT R4, R4, 0x7710, RZ ;  /* 0x0000771004047816 */ /* 0x000fc400000000ff */
[----:B-1----:R-:W-:-:S03]  /*6410*/  PRMT R18, R18, 0x8880, RZ ;  /* 0x0000888012127816 */ /* 0x002fc600000000ff */
[----:B------:R-:W1:Y:S01]  /*6420*/  F2I.S8.NTZ R27, R27 ;  /* 0x0000001b001b7305 */ /* 0x000e620000202100 */
[----:B------:R-:W-:Y:S02]  /*6430*/  LOP3.LUT R6, R4, 0xff, RZ, 0xc0, !PT ;  /* 0x000000ff04067812 */ /* 0x000fe400078ec0ff */
[----:B------:R-:W-:Y:S02]  /*6440*/  SHF.L.U64.HI R4, R7, 0x10, RZ ;  /* 0x0000001007047819 */ /* 0x000fe400000102ff */
[----:B------:R-:W-:Y:S02]  /*6450*/  SHF.L.U64.HI R3, R6, 0x18, RZ ;  /* 0x0000001806037819 */ /* 0x000fe400000102ff */
[----:B0-----:R-:W-:Y:S01]  /*6460*/  PRMT R24, R24, 0x8880, RZ ;  /* 0x0000888018187816 */ /* 0x001fe200000000ff */
[----:B------:R-:W0:Y:S01]  /*6470*/  F2I.S8.NTZ R13, R13 ;  /* 0x0000000d000d7305 */ /* 0x000e220000202100 */
[----:B------:R-:W-:Y:S01]  /*6480*/  LOP3.LUT R3, R3, R4, R9, 0xfe, !PT ;  /* 0x0000000403037212 */ /* 0x000fe200078efe09 */
[----:B------:R-:W-:Y:S01]  /*6490*/  IMAD.U32 R9, RZ, RZ, UR44 ;  /* 0x0000002cff097e24 */ /* 0x000fe2000f8e00ff */
[----:B------:R-:W-:-:S02]  /*64a0*/  PRMT R2, R24, 0x7710, RZ ;  /* 0x0000771018027816 */ /* 0x000fc400000000ff */
[----:B------:R-:W-:Y:S01]  /*64b0*/  SHF.L.U32 R7, R7, 0x10, RZ ;  /* 0x0000001007077819 */ /* 0x000fe200000006ff */
[----:B------:R-:W-:Y:S01]  /*64c0*/  IMAD R14, R9, 0x30, R14 ;  /* 0x00000030090e7824 */ /* 0x000fe200078e020e */
[----:B-1----:R-:W-:Y:S01]  /*64d0*/  PRMT R27, R27, 0x8880, RZ ;  /* 0x000088801b1b7816 */ /* 0x002fe200000000ff */
[----:B------:R1:W2:Y:S01]  /*64e0*/  F2I.S8.NTZ R5, R0 ;  /* 0x0000000000057305 */ /* 0x0002a20000202100 */
[----:B------:R-:W-:Y:S02]  /*64f0*/  LOP3.LUT R2, R2, 0xff, RZ, 0xc0, !PT ;  /* 0x000000ff02027812 */ /* 0x000fe400078ec0ff */
[----:B------:R-:W-:Y:S02]  /*6500*/  IADD3 R4, P0, R14, UR4, RZ ;  /* 0x000000040e047c10 */ /* 0x000fe4000ff1e0ff */
[----:B------:R-:W-:Y:S02]  /*6510*/  LOP3.LUT R2, R2, 0xffffff00, R3, 0xf8, !PT ;  /* 0xffffff0002027812 */ /* 0x000fe400078ef803 */
[----:B0-----:R-:W-:-:S02]  /*6520*/  PRMT R13, R13, 0x8880, RZ ;  /* 0x000088800d0d7816 */ /* 0x001fc400000000ff */
[----:B-1----:R-:W-:-:S04]  /*6530*/  PRMT R0, R18, 0x7710, RZ ;  /* 0x0000771012007816 */ /* 0x002fc800000000ff */
[----:B------:R-:W-:Y:S02]  /*6540*/  PRMT R8, R0, 0x6540, R11 ;  /* 0x0000654000087816 */ /* 0x000fe4000000000b */
[----:B------:R-:W-:Y:S02]  /*6550*/  PRMT R0, R27, 0x7710, RZ ;  /* 0x000077101b007816 */ /* 0x000fe400000000ff */
[----:B--2---:R-:W-:Y:S02]  /*6560*/  PRMT R5, R5, 0x8880, RZ ;  /* 0x0000888005057816 */ /* 0x004fe400000000ff */
[----:B------:R-:W-:Y:S02]  /*6570*/  PRMT R3, R0, 0x7604, RZ ;  /* 0x0000760400037816 */ /* 0x000fe400000000ff */
[----:B------:R-:W-:Y:S02]  /*6580*/  PRMT R0, R13, 0x7710, RZ ;  /* 0x000077100d007816 */ /* 0x000fe400000000ff */
[----:B------:R-:W-:-:S02]  /*6590*/  LOP3.LUT R3, R3, 0xffff00ff, R2, 0xf8, !PT ;  /* 0xffff00ff03037812 */ /* 0x000fc400078ef802 */
[----:B------:R-:W-:Y:S02]  /*65a0*/  PRMT R0, R0, 0x7054, RZ ;  /* 0x0000705400007816 */ /* 0x000fe400000000ff */
[----:B------:R-:W-:Y:S02]  /*65b0*/  LOP3.LUT R7, R7, 0xff00ffff, R8, 0xf8, !PT ;  /* 0xff00ffff07077812 */ /* 0x000fe400078ef808 */
[----:B------:R-:W-:Y:S02]  /*65c0*/  LOP3.LUT R3, R0, 0xff00ffff, R3, 0xf8, !PT ;  /* 0xff00ffff00037812 */ /* 0x000fe400078ef803 */
[----:B------:R-:W-:Y:S02]  /*65d0*/  PRMT R0, R5, 0x7710, RZ ;  /* 0x0000771005007816 */ /* 0x000fe400000000ff */
[----:B------:R-:W-:Y:S02]  /*65e0*/  PRMT R2, R7, 0x4210, R6 ;  /* 0x0000421007027816 */ /* 0x000fe40000000006 */
[----:B------:R-:W-:-:S02]  /*65f0*/  LEA.HI.X.SX32 R5, R14, UR5, 0x1, P0 ;  /* 0x000000050e057c11 */ /* 0x000fc400080f0eff */
[----:B------:R-:W-:-:S05]  /*6600*/  PRMT R3, R3, 0x4210, R0 ;  /* 0x0000421003037816 */ /* 0x000fca0000000000 */
[----:B------:R-:W-:Y:S01]  /*6610*/  STG.E.64 desc[UR36][R4.64], R2 ;  /* 0x0000000204007986 */ /* 0x000fe2000c101b24 */
[----:B------:R-:W-:Y:S05]  /*6620*/  EXIT ;  /* 0x000000000000794d */ /* 0x000fea0003800000 */
.L_x_1772:
[----:B------:R-:W-:Y:S01]  /*6630*/  HFMA2.MMA R11, -RZ, RZ, 0, 1.847743988037109375e-06 ;  /* 0x0000001fff0b7435 */ /* 0x000fe200000001ff */
[----:B------:R-:W-:Y:S02]  /*6640*/  IMAD.MOV.U32 R12, RZ, RZ, 0x10 ;  /* 0x00000010ff0c7424 */ /* 0x000fe400078e00ff */
[----:B------:R-:W-:-:S08]  /*6650*/  IMAD.MOV.U32 R15, RZ, RZ, -0x1 ;  /* 0xffffffffff0f7424 */ /* 0x000fd000078e00ff */
[----:B012---:R-:W-:Y:S05]  /*6660*/  WARPSYNC.COLLECTIVE R15, `(.L_x_1845) ;  /* 0x000000000f087348 */ /* 0x007fea0003c00000 */
[----:B------:R3:W4:Y:S02]  /*6670*/  SHFL.BFLY P6, R14, R13, R12, R11 ;  /* 0x0c00000c0d0e7389 */ /* 0x00072400000c000b */
[----:B01234-:R-:W-:Y:S01]  /*6680*/  ENDCOLLECTIVE ;  /* 0x000000000000791b */ /* 0x01ffe20003800000 */
.L_x_1845:
[----:B------:R-:W-:Y:S02]  /*6690*/  IMAD.MOV.U32 R12, RZ, RZ, 0x8 ;  /* 0x00000008ff0c7424 */ /* 0x000fe400078e00ff */
[----:B------:R-:W-:-:S05]  /*66a0*/  FADD.FTZ R0, R13, R14 ;  /* 0x0000000e0d007221 */ /* 0x000fca0000010000 */
[----:B------:R-:W-:-:S07]  /*66b0*/  MOV R13, R0 ;  /* 0x00000000000d7202 */ /* 0x000fce0000000f00 */
[----:B------:R-:W-:Y:S05]  /*66c0*/  WARPSYNC.COLLECTIVE R15, `(.L_x_1846) ;  /* 0x000000000f087348 */ /* 0x000fea0003c00000 */
[----:B------:R0:W1:Y:S02]  /*66d0*/  SHFL.BFLY P6, R14, R13, R12, R11 ;  /* 0x0c00000c0d0e7389 */ /* 0x00006400000c000b */
[----:B01----:R-:W-:Y:S01]  /*66e0*/  ENDCOLLECTIVE ;  /* 0x000000000000791b */ /* 0x003fe20003800000 */
.L_x_1846:
[----:B------:R-:W-:Y:S02]  /*66f0*/  IMAD.MOV.U32 R12, RZ, RZ, 0x4 ;  /* 0x00000004ff0c7424 */ /* 0x000fe400078e00ff */
[----:B------:R-:W-:-:S05]  /*6700*/  FADD.FTZ R3, R0, R14 ;  /* 0x0000000e00037221 */ /* 0x000fca0000010000 */
[----:B------:R-:W-:-:S07]  /*6710*/  MOV R13, R3 ;  /* 0x00000003000d7202 */ /* 0x000fce0000000f00 */
[----:B------:R-:W-:Y:S05]  /*6720*/  WARPSYNC.COLLECTIVE R15, `(.L_x_1847) ;  /* 0x000000000f087348 */ /* 0x000fea0003c00000 */
[----:B------:R0:W1:Y:S02]  /*6730*/  SHFL.BFLY P6, R14, R13, R12, R11 ;  /* 0x0c00000c0d0e7389 */ /* 0x00006400000c000b */
[----:B01----:R-:W-:Y:S01]  /*6740*/  ENDCOLLECTIVE ;  /* 0x000000000000791b */ /* 0x003fe20003800000 */
.L_x_1847:
[----:B------:R-:W-:Y:S02]  /*6750*/  IMAD.MOV.U32 R12, RZ, RZ, 0x2 ;  /* 0x00000002ff0c7424 */ /* 0x000fe400078e00ff */
[----:B------:R-:W-:-:S05]  /*6760*/  FADD.FTZ R4, R3, R14 ;  /* 0x0000000e03047221 */ /* 0x000fca0000010000 */
[----:B------:R-:W-:-:S07]  /*6770*/  MOV R13, R4 ;  /* 0x00000004000d7202 */ /* 0x000fce0000000f00 */
[----:B------:R-:W-:Y:S05]  /*6780*/  WARPSYNC.COLLECTIVE R15, `(.L_x_1848) ;  /* 0x000000000f087348 */ /* 0x000fea0003c00000 */
[----:B------:R0:W1:Y:S02]  /*6790*/  SHFL.BFLY P6, R14, R13, R12, R11 ;  /* 0x0c00000c0d0e7389 */ /* 0x00006400000c000b */
[----:B01----:R-:W-:Y:S01]  /*67a0*/  ENDCOLLECTIVE ;  /* 0x000000000000791b */ /* 0x003fe20003800000 */
.L_x_1848:
[----:B------:R-:W-:Y:S02]  /*67b0*/  IMAD.MOV.U32 R12, RZ, RZ, 0x1 ;  /* 0x00000001ff0c7424 */ /* 0x000fe400078e00ff */
[----:B------:R-:W-:-:S05]  /*67c0*/  FADD.FTZ R5, R4, R14 ;  /* 0x0000000e04057221 */ /* 0x000fca0000010000 */
[----:B------:R-:W-:-:S07]  /*67d0*/  MOV R13, R5 ;  /* 0x00000005000d7202 */ /* 0x000fce0000000f00 */
[----:B------:R-:W-:Y:S05]  /*67e0*/  WARPSYNC.COLLECTIVE R15, `(.L_x_1849) ;  /* 0x000000000f087348 */ /* 0x000fea0003c00000 */
[----:B------:R0:W1:Y:S02]  /*67f0*/  SHFL.BFLY P6, R14, R13, R12, R11 ;  /* 0x0c00000c0d0e7389 */ /* 0x00006400000c000b */
[----:B01----:R-:W-:Y:S01]  /*6800*/  ENDCOLLECTIVE ;  /* 0x000000000000791b */ /* 0x003fe20003800000 */
.L_x_1849:
[----:B------:R-:W-:Y:S05]  /*6810*/  BRA `(.L_x_1850) ;  /* 0xffffffb000387947 */ /* 0x000fea000383ffff */
.L_x_1851:
        /* <DEDUP_REMOVED lines=14> */
.L_x_2851:


//--------------------- .text._ZN4mmha33masked_multihead_attention_kernelItLi48ELi64ELi2ELi8ELi128ELb0ELb1EEEv26Multihead_attention_paramsIT_XT5_EE --------------------------
	.section	.text._ZN4mmha33masked_multihead_attention_kernelItLi48ELi64ELi2ELi8ELi128ELb0ELb1EEEv26Multihead_attention_paramsIT_XT5_EE,"ax",@progbits
	.align	128
        .global         _ZN4mmha33masked_multihead_attention_kernelItLi48ELi64ELi2ELi8ELi128ELb0ELb1EEEv26Multihead_attention_paramsIT_XT5_EE
        .type           _ZN4mmha33masked_multihead_attention_kernelItLi48ELi64ELi2ELi8ELi128ELb0ELb1EEEv26Multihead_attention_paramsIT_XT5_EE,@function
        .size           _ZN4mmha33masked_multihead_attention_kernelItLi48ELi64ELi2ELi8ELi128ELb0ELb1EEEv26Multihead_attention_paramsIT_XT5_EE,(.L_x_2852 - _ZN4mmha33masked_multihead_attention_kernelItLi48ELi64ELi2ELi8ELi128ELb0ELb1EEEv26Multihead_attention_paramsIT_XT5_EE)
        .other          _ZN4mmha33masked_multihead_attention_kernelItLi48ELi64ELi2ELi8ELi128ELb0ELb1EEEv26Multihead_attention_paramsIT_XT5_EE,@"STO_CUDA_ENTRY STV_DEFAULT"
_ZN4mmha33masked_multihead_attention_kernelItLi48ELi64ELi2ELi8ELi128ELb0ELb1EEEv26Multihead_attention_paramsIT_XT5_EE:
.text._ZN4mmha33masked_multihead_attention_kernelItLi48ELi64ELi2ELi8ELi128ELb0ELb1EEEv26Multihead_attention_paramsIT_XT5_EE:
        /* <DEDUP_REMOVED lines=9> */
[----:B------:R-:W-:-:S04]  /*0090*/  IMAD.U32 R2, RZ, RZ, UR4 ;  /* 0x00000004ff027e24 */ /* 0x000fc8000f8e00ff */
[----:B------:R-:W-:-:S05]  /*00a0*/  IMAD.U32 R3, RZ, RZ, UR5 ;  /* 0x00000005ff037e24 */ /* 0x000fca000f8e00ff */
[----:B------:R-:W2:Y:S02]  /*00b0*/  LDG.E.U8 R2, desc[UR36][R2.64] ;  /* 0x0000002402027981 */ /* 0x000ea4000c1e1100 */
[----:B--2---:R-:W-:-:S13]  /*00c0*/  ISETP.NE.AND P0, PT, R2, 0x1, PT ;  /* 0x000000010200780c */ /* 0x004fda0003f05270 */
[----:B------:R-:W-:Y:S05]  /*00d0*/  @!P0 EXIT ;  /* 0x000000000000894d */ /* 0x000fea0003800000 */
.L_x_1852:
[----:B------:R-:W-:Y:S01]  /*00e0*/  ULDC.64 UR4, c[0x0][0x330] ;  /* 0x0000cc0000047ab9 */ /* 0x000fe20000000a00 */
[----:B------:R-:W2:Y:S01]  /*00f0*/  LDC R11, c[0x0][0x280] ;  /* 0x0000a000ff0b7b82 */ /* 0x000ea20000000800 */
[----:B------:R-:W-:Y:S01]  /*0100*/  UISETP.NE.U32.AND UP0, UPT, UR4, URZ, UPT ;  /* 0x0000003f0400728c */ /* 0x000fe2000bf05070 */
[----:B------:R-:W3:Y:S01]  /*0110*/  S2R R4, SR_CTAID.Y ;  /* 0x0000000000047919 */ /* 0x000ee20000002600 */
[----:B------:R-:W-:Y:S01]  /*0120*/  IMAD.MOV.U32 R17, RZ, RZ, RZ ;  /* 0x000000ffff117224 */ /* 0x000fe200078e00ff */
[----:B------:R-:W-:Y:S01]  /*0130*/  ULDC UR7, c[0x0][0x288] ;  /* 0x0000a20000077ab9 */ /* 0x000fe20000000800 */
[----:B------:R-:W-:Y:S01]  /*0140*/  UISETP.NE.AND.EX UP0, UPT, UR5, URZ, UPT, UP0 ;  /* 0x0000003f0500728c */ /* 0x000fe2000bf05300 */
[----:B------:R-:W4:Y:S01]  /*0150*/  S2R R16, SR_TID.X ;  /* 0x0000000000107919 */ /* 0x000f220000002100 */
[----:B------:R-:W-:-:S04]  /*0160*/  ULDC UR41, c[0x0][0x278] ;  /* 0x00009e0000297ab9 */ /* 0x000fc80000000800 */
[----:B------:R-:W-:-:S05]  /*0170*/  PLOP3.LUT P4, PT, PT, PT, UP0, 0x80, 0x0 ;  /* 0x000000000000781c */ /* 0x000fca0003f8f008 */
[----:B------:R-:W-:Y:S02]  /*0180*/  @UP0 ULDC.64 UR4, c[0x0][0x330] ;  /* 0x0000cc0000040ab9 */ /* 0x000fe40000000a00 */
[----:B-1----:R-:W-:-:S06]  /*0190*/  @UP0 UIMAD.WIDE UR4, UR6, 0x4, UR4 ;  /* 0x00000004060408a5 */ /* 0x002fcc000f8e0204 */
[----:B------:R-:W-:Y:S01]  /*01a0*/  MOV R2, UR4 ;  /* 0x0000000400027c02 */ /* 0x000fe20008000f00 */
[----:B------:R-:W-:Y:S01]  /*01b0*/  IMAD.U32 R3, RZ, RZ, UR5 ;  /* 0x00000005ff037e24 */ /* 0x000fe2000f8e00ff */
[----:B--2---:R-:W-:Y:S01]  /*01c0*/  IABS R7, R11 ;  /* 0x0000000b00077213 */ /* 0x004fe20000000000 */
[----:B------:R-:W-:Y:S01]  /*01d0*/  ULDC UR5, c[0x0][0x284] ;  /* 0x0000a10000057ab9 */ /* 0x000fe20000000800 */
[----:B------:R-:W-:Y:S02]  /*01e0*/  @UP0 ULDC UR4, c[0x0][0x2c0] ;  /* 0x0000b00000040ab9 */ /* 0x000fe40000000800 */
[----:B------:R1:W2:Y:S01]  /*01f0*/  @P4 LDG.E R10, desc[UR36][R2.64] ;  /* 0x00000024020a4981 */ /* 0x0002a2000c1e1900 */
[----:B------:R-:W0:Y:S08]  /*0200*/  I2F.RP R0, R7 ;  /* 0x0000000700007306 */ /* 0x000e300000209400 */
[----:B0-----:R-:W0:Y:S02]  /*0210*/  MUFU.RCP R0, R0 ;  /* 0x0000000000007308 */ /* 0x001e240000001000 */
[----:B0-----:R-:W-:-:S06]  /*0220*/  VIADD R6, R0, 0xffffffe ;  /* 0x0ffffffe00067836 */ /* 0x001fcc0000000000 */
[----:B------:R-:W0:Y:S02]  /*0230*/  F2I.FTZ.U32.TRUNC.NTZ R5, R6 ;  /* 0x0000000600057305 */ /* 0x000e24000021f000 */
[----:B0-----:R-:W-:-:S05]  /*0240*/  IADD3 R8, RZ, -R5, RZ ;  /* 0x80000005ff087210 */ /* 0x001fca0007ffe0ff */
[----:B------:R-:W-:Y:S01]  /*0250*/  IMAD R9, R8, R7, RZ ;  /* 0x0000000708097224 */ /* 0x000fe200078e02ff */
[----:B---3--:R-:W-:Y:S01]  /*0260*/  IABS R8, R4 ;  /* 0x0000000400087213 */ /* 0x008fe20000000000 */
[----:B------:R-:W-:-:S04]  /*0270*/  IMAD.MOV.U32 R4, RZ, RZ, RZ ;  /* 0x000000ffff047224 */ /* 0x000fc800078e00ff */
[----:B------:R-:W-:Y:S02]  /*0280*/  IMAD.HI.U32 R0, R5, R9, R4 ;  /* 0x0000000905007227 */ /* 0x000fe400078e0004 */
[----:B------:R-:W0:Y:S04]  /*0290*/  LDC.64 R4, c[0x0][0x2f0] ;  /* 0x0000bc00ff047b82 */ /* 0x000e280000000a00 */
[----:B------:R-:W-:-:S04]  /*02a0*/  IMAD.HI.U32 R0, R0, R8, RZ ;  /* 0x0000000800007227 */ /* 0x000fc800078e00ff */
[----:B-1----:R-:W-:-:S04]  /*02b0*/  IMAD.MOV R2, RZ, RZ, -R0 ;  /* 0x000000ffff027224 */ /* 0x002fc800078e0a00 */
[----:B------:R-:W-:-:S05]  /*02c0*/  IMAD R2, R7, R2, R8 ;  /* 0x0000000207027224 */ /* 0x000fca00078e0208 */
[----:B------:R-:W-:-:S13]  /*02d0*/  ISETP.GT.U32.AND P2, PT, R7, R2, PT ;  /* 0x000000020700720c */ /* 0x000fda0003f44070 */
[----:B------:R-:W-:-:S04]  /*02e0*/  @!P2 IADD3 R2, R2, -R7, RZ ;  /* 0x800000070202a210 */ /* 0x000fc80007ffe0ff */
[----:B------:R-:W-:Y:S01]  /*02f0*/  ISETP.GE.U32.AND P1, PT, R2, R7, PT ;  /* 0x000000070200720c */ /* 0x000fe20003f26070 */
[----:B------:R-:W-:-:S12]  /*0300*/  @!P2 VIADD R0, R0, 0x1 ;  /* 0x000000010000a836 */ /* 0x000fd80000000000 */
[----:B------:R-:W-:-:S05]  /*0310*/  @P1 VIADD R0, R0, 0x1 ;  /* 0x0000000100001836 */ /* 0x000fca0000000000 */
[----:B------:R-:W-:Y:S02]  /*0320*/  MOV R19, R0 ;  /* 0x0000000000137202 */ /* 0x000fe40000000f00 */
[----:B------:R-:W-:-:S04]  /*0330*/  MOV R0, UR5 ;  /* 0x0000000500007c02 */ /* 0x000fc80008000f00 */
[----:B------:R-:W-:-:S04]  /*0340*/  IABS R9, R0 ;  /* 0x0000000000097213 */ /* 0x000fc80000000000 */
[----:B------:R-:W1:Y:S01]  /*0350*/  I2F.RP R0, R9 ;  /* 0x0000000900007306 */ /* 0x000e620000209400 */
[----:B0-----:R-:W-:-:S04]  /*0360*/  ISETP.NE.U32.AND P0, PT, R4, RZ, PT ;  /* 0x000000ff0400720c */ /* 0x001fc80003f05070 */
[----:B------:R-:W-:Y:S02]  /*0370*/  ISETP.NE.AND.EX P0, PT, R5, RZ, PT, P0 ;  /* 0x000000ff0500720c */ /* 0x000fe40003f05300 */
[----:B------:R-:W-:Y:S01]  /*0380*/  LOP3.LUT R6, R11, UR6, RZ, 0x3c, !PT ;  /* 0x000000060b067c12 */ /* 0x000fe2000f8e3cff */
[----:B-1----:R-:W0:Y:S10]  /*0390*/  MUFU.RCP R0, R0 ;  /* 0x0000000000007308 */ /* 0x002e340000001000 */
[----:B------:R-:W1:Y:S01]  /*03a0*/  @P0 LDC.64 R2, c[0x0][0x2f0] ;  /* 0x0000bc00ff020b82 */ /* 0x000e620000000a00 */
[----:B------:R-:W-:-:S02]  /*03b0*/  ISETP.GE.AND P3, PT, R6, RZ, PT ;  /* 0x000000ff0600720c */ /* 0x000fc40003f66270 */
[----:B------:R-:W-:Y:S01]  /*03c0*/  ISETP.NE.AND P2, PT, R11, RZ, PT ;  /* 0x000000ff0b00720c */ /* 0x000fe20003f45270 */
[----:B0-----:R-:W-:-:S10]  /*03d0*/  VIADD R6, R0, 0xffffffe ;  /* 0x0ffffffe00067836 */ /* 0x001fd40000000000 */
[----:B------:R-:W-:Y:S01]  /*03e0*/  @!P3 IMAD.MOV R19, RZ, RZ, -R19 ;  /* 0x000000ffff13b224 */ /* 0x000fe200078e0a13 */
[----:B------:R-:W0:Y:S01]  /*03f0*/  S2UR UR45, SR_CTAID.X ;  /* 0x00000000002d79c3 */ /* 0x000e220000002500 */
[----:B------:R3:W4:Y:S01]  /*0400*/  F2I.FTZ.U32.TRUNC.NTZ R7, R6 ;  /* 0x0000000600077305 */ /* 0x000722000021f000 */
[----:B------:R-:W-:-:S05]  /*0410*/  @!P2 LOP3.LUT R19, RZ, R11, RZ, 0x33, !PT ;  /* 0x0000000bff13a212 */ /* 0x000fca00078e33ff */
[----:B-1----:R-:W-:Y:S01]  /*0420*/  @P0 IMAD.WIDE R2, R19, 0x4, R2 ;  /* 0x0000000413020825 */ /* 0x002fe200078e0202 */
[----:B------:R-:W1:Y:S01]  /*0430*/  LDC R0, c[0x0][0x308] ;  /* 0x0000c200ff007b82 */ /* 0x000e620000000800 */
[----:B---3--:R-:W-:-:S03]  /*0440*/  HFMA2.MMA R6, -RZ, RZ, 0, 0 ;  /* 0x00000000ff067435 */ /* 0x008fc600000001ff */
[----:B------:R4:W5:Y:S02]  /*0450*/  @P0 LDG.E R17, desc[UR36][R2.64] ;  /* 0x0000002402110981 */ /* 0x000964000c1e1900 */
[----:B----4-:R-:W-:-:S04]  /*0460*/  IMAD.MOV R2, RZ, RZ, -R7 ;  /* 0x000000ffff027224 */ /* 0x010fc800078e0a07 */
[----:B------:R-:W-:-:S04]  /*0470*/  IMAD R3, R2, R9, RZ ;  /* 0x0000000902037224 */ /* 0x000fc800078e02ff */
[----:B------:R-:W-:Y:S01]  /*0480*/  IMAD.HI.U32 R7, R7, R3, R6 ;  /* 0x0000000307077227 */ /* 0x000fe200078e0006 */
[----:B0-----:R-:W-:Y:S01]  /*0490*/  UIMAD UR40, UR6, UR7, UR45 ;  /* 0x00000007062872a4 */ /* 0x001fe2000f8e022d */
[----:B------:R-:W-:-:S03]  /*04a0*/  ISETP.GE.AND P2, PT, R16, 0x18, PT ;  /* 0x000000181000780c */ /* 0x000fc60003f46270 */
[----:B------:R-:W-:Y:S01]  /*04b0*/  UIMAD UR40, UR40, 0x30, URZ ;  /* 0x00000030282878a4 */ /* 0x000fe2000f8e023f */
[----:B-1----:R-:W-:Y:S01]  /*04c0*/  ISETP.NE.AND P3, PT, R0, 0x2, PT ;  /* 0x000000020000780c */ /* 0x002fe20003f65270 */
[----:B------:R-:W-:Y:S01]  /*04d0*/  UIMAD UR43, UR6, UR5, URZ ;  /* 0x00000005062b72a4 */ /* 0x000fe2000f8e023f */
[----:B------:R-:W-:Y:S01]  /*04e0*/  IMAD.SHL.U32 R0, R16, 0x2, RZ ;  /* 0x0000000210007824 */ /* 0x000fe200078e00ff */
[----:B------:R-:W-:Y:S02]  /*04f0*/  BSSY B0, `(.L_x_1853) ;  /* 0x000002c000007945 */ /* 0x000fe40003800000 */
[----:B------:R-:W-:-:S04]  /*0500*/  USHF.R.S32.HI UR44, URZ, 0x1f, UR43 ;  /* 0x0000001f3f2c7899 */ /* 0x000fc8000801142b */
[----:B------:R-:W-:Y:S01]  /*0510*/  @P2 IMAD.MOV.U32 R23, RZ, RZ, RZ ;  /* 0x000000ffff172224 */ /* 0x000fe200078e00ff */
[----:B--2---:R-:W-:-:S13]  /*0520*/  @P4 R2UR UR39, R10 ;  /* 0x000000000a2742ca */ /* 0x004fda00000e0000 */
[----:B------:R-:W-:-:S07]  /*0530*/  @UP0 UIADD3 UR39, UR39, UR4, URZ ;  /* 0x0000000427270290 */ /* 0x000fce000fffe03f */
[----:B------:R-:W-:Y:S02]  /*0540*/  @!UP0 ULDC UR39, c[0x0][0x29c] ;  /* 0x0000a70000278ab9 */ /* 0x000fe40000000800 */
[----:B------:R-:W-:-:S05]  /*0550*/  IABS R2, UR39 ;  /* 0x0000002700027c13 */ /* 0x000fca0008000000 */
[----:B------:R-:W-:-:S04]  /*0560*/  IMAD.HI.U32 R7, R7, R2, RZ ;  /* 0x0000000207077227 */ /* 0x000fc800078e00ff */
[----:B------:R-:W-:-:S04]  /*0570*/  IMAD.MOV R7, RZ, RZ, -R7 ;  /* 0x000000ffff077224 */ /* 0x000fc800078e0a07 */
        /* <DEDUP_REMOVED lines=13> */
[----:B------:R-:W-:Y:S01]  /*0650*/  @!P1 IADD3 R2, -R2, RZ, RZ ;  /* 0x000000ff02029210 */ /* 0x000fe20007ffe1ff */
[C---:B------:R-:W-:Y:S02]  /*0660*/  VIADD R13, R0.reuse, UR4 ;  /* 0x00000004000d7c36 */ /* 0x040fe40008000000 */
[----:B------:R-:W-:Y:S01]  /*0670*/  USEL UR42, URZ, UR42, !UP0 ;  /* 0x0000002a3f2a7287 */ /* 0x000fe2000c000000 */
[----:B------:R-:W-:-:S05]  /*0680*/  VIADD R3, R0, UR41 ;  /* 0x0000002900037c36 */ /* 0x000fca0008000000 */
[----:B------:R-:W-:Y:S01]  /*0690*/  @!P0 LOP3.LUT R2, RZ, UR5, RZ, 0x33, !PT ;  /* 0x00000005ff028c12 */ /* 0x000fe2000f8e33ff */
        /* <DEDUP_REMOVED lines=17> */
.L_x_1854:
[----:B------:R-:W-:Y:S05]  /*07b0*/  BSYNC B0 ;  /* 0x0000000000007941 */ /* 0x000fea0003800000 */
.L_x_1853:
[----:B------:R-:W-:Y:S01]  /*07c0*/  BSSY B0, `(.L_x_1855) ;  /* 0x0000015000007945 */ /* 0x000fe20003800000 */
[----:B------:R-:W-:-:S03]  /*07d0*/  IMAD R19, R19, UR7, RZ ;  /* 0x0000000713137c24 */ /* 0x000fc6000f8e02ff */
[----:B------:R-:W-:Y:S05]  /*07e0*/  @!P3 BRA `(.L_x_1856) ;  /* 0x00000000001cb947 */ /* 0x000fea0003800000 */
[----:B------:R-:W-:Y:S02]  /*07f0*/  ISETP.GT.AND P0, PT, R16, 0x17, PT ;  /* 0x000000171000780c */ /* 0x000fe40003f04270 */
[----:B------:R-:W-:-:S11]  /*0800*/  MOV R18, RZ ;  /* 0x000000ff00127202 */ /* 0x000fd60000000f00 */
[----:B------:R-:W-:Y:S05]  /*0810*/  @P0 BRA `(.L_x_1857) ;  /* 0x00000000003c0947 */ /* 0x000fea0003800000 */
[----:B------:R-:W0:Y:S02]  /*0820*/  LDC.64 R6, c[0x0][0x228] ;  /* 0x00008a00ff067b82 */ /* 0x000e240000000a00 */
[----:B0-----:R-:W-:-:S05]  /*0830*/  IMAD.WIDE R6, R3, 0x2, R6 ;  /* 0x0000000203067825 */ /* 0x001fca00078e0206 */
[----:B------:R0:W5:Y:S01]  /*0840*/  LDG.E R18, desc[UR36][R6.64] ;  /* 0x0000002406127981 */ /* 0x000162000c1e1900 */
[----:B------:R-:W-:Y:S05]  /*0850*/  BRA `(.L_x_1857) ;  /* 0x00000000002c7947 */ /* 0x000fea0003800000 */
.L_x_1856:
        /* <DEDUP_REMOVED lines=11> */
.L_x_1857:
[----:B------:R-:W-:Y:S05]  /*0910*/  BSYNC B0 ;  /* 0x0000000000007941 */ /* 0x000fea0003800000 */
.L_x_1855:
[----:B------:R-:W-:Y:S01]  /*0920*/  ULDC.64 UR4, c[0x0][0x220] ;  /* 0x0000880000047ab9 */ /* 0x000fe20000000a00 */
[----:B------:R-:W-:Y:S01]  /*0930*/  ULDC.64 UR8, c[0x0][0x230] ;  /* 0x00008c0000087ab9 */ /* 0x000fe20000000a00 */
[----:B------:R-:W-:Y:S01]  /*0940*/  ISETP.GT.AND P4, PT, R16, 0x17, PT ;  /* 0x000000171000780c */ /* 0x000fe20003f84270 */
[----:B------:R-:W1:Y:S01]  /*0950*/  S2R R52, SR_CTAID.X ;  /* 0x0000000000347919 */ /* 0x000e620000002500 */
[----:B------:R-:W-:Y:S02]  /*0960*/  ISETP.EQ.U32.AND P2, PT, RZ, UR4, PT ;  /* 0x00000004ff007c0c */ /* 0x000fe4000bf42070 */
[----:B------:R-:W-:Y:S02]  /*0970*/  ISETP.EQ.U32.AND P0, PT, RZ, UR8, PT ;  /* 0x00000008ff007c0c */ /* 0x000fe4000bf02070 */
[----:B------:R-:W-:Y:S01]  /*0980*/  ISETP.EQ.OR.EX P2, PT, RZ, UR5, P4, P2 ;  /* 0x00000005ff007c0c */ /* 0x000fe2000a742720 */
[----:B------:R-:W-:Y:S01]  /*0990*/  ULDC.64 UR4, c[0x0][0x2a8] ;  /* 0x0000aa0000047ab9 */ /* 0x000fe20000000a00 */
[----:B------:R-:W-:Y:S01]  /*09a0*/  ISETP.EQ.U32.AND P1, PT, R4, RZ, PT ;  /* 0x000000ff0400720c */ /* 0x000fe20003f22070 */
[----:B------:R-:W-:Y:S01]  /*09b0*/  UISETP.NE.U32.AND UP0, UPT, UR4, URZ, UPT ;  /* 0x0000003f0400728c */ /* 0x000fe2000bf05070 */
[----:B------:R-:W-:-:S02]  /*09c0*/  ISETP.GT.AND P3, PT, R16, 0x1f, PT ;  /* 0x0000001f1000780c */ /* 0x000fc40003f64270 */
[----:B------:R-:W-:Y:S01]  /*09d0*/  ISETP.EQ.OR.EX P0, PT, RZ, UR9, P4, P0 ;  /* 0x00000009ff007c0c */ /* 0x000fe2000a702700 */
[----:B------:R-:W-:Y:S01]  /*09e0*/  UISETP.NE.AND.EX UP0, UPT, UR5, URZ, UPT, UP0 ;  /* 0x0000003f0500728c */ /* 0x000fe2000bf05300 */
[----:B------:R-:W-:Y:S02]  /*09f0*/  ISETP.EQ.OR.EX P1, PT, R5, RZ, P3, P1 ;  /* 0x000000ff0500720c */ /* 0x000fe40001f22710 */
[----:B------:R-:W-:Y:S02]  /*0a00*/  P2R R3, PR, RZ, 0x10 ;  /* 0x00000010ff037803 */ /* 0x000fe40000000000 */
[----:B------:R-:W-:Y:S01]  /*0a10*/  P2R R3, PR, RZ, 0x8 ;  /* 0x00000008ff037803 */ /* 0x000fe20000000000 */
[----:B------:R-:W2:Y:S01]  /*0a20*/  @!P2 LDC.64 R4, c[0x0][0x220] ;  /* 0x00008800ff04ab82 */ /* 0x000ea20000000a00 */
[----:B------:R-:W-:-:S04]  /*0a30*/  PLOP3.LUT P3, PT, PT, PT, UP0, 0x80, 0x0 ;  /* 0x000000000000781c */ /* 0x000fc80003f6f008 */
[----:B------:R-:W-:Y:S02]  /*0a40*/  @UP0 ULDC.64 UR4, c[0x0][0x2a8] ;  /* 0x0000aa0000040ab9 */ /* 0x000fe40000000a00 */
[----:B------:R-:W-:Y:S01]  /*0a50*/  @UP0 UIMAD.WIDE UR4, UR6, 0x4, UR4 ;  /* 0x00000004060408a5 */ /* 0x000fe2000f8e0204 */
[----:B0-----:R-:W0:Y:S05]  /*0a60*/  @!P0 LDC.64 R6, c[0x0][0x230] ;  /* 0x00008c00ff068b82 */ /* 0x001e2a0000000a00 */
[----:B------:R-:W-:Y:S02]  /*0a70*/  IMAD.U32 R10, RZ, RZ, UR4 ;  /* 0x00000004ff0a7e24 */ /* 0x000fe4000f8e00ff */
[----:B-1---5:R-:W-:Y:S01]  /*0a80*/  @!P1 IMAD R15, R17, UR7, R52 ;  /* 0x00000007110f9c24 */ /* 0x022fe2000f8e0234 */
[----:B------:R-:W1:Y:S01]  /*0a90*/  @!P1 LDC.64 R8, c[0x0][0x2e0] ;  /* 0x0000b800ff089b82 */ /* 0x000e620000000a00 */
[----:B------:R-:W-:Y:S01]  /*0aa0*/  IMAD.U32 R11, RZ, RZ, UR5 ;  /* 0x00000005ff0b7e24 */ /* 0x000fe2000f8e00ff */
[----:B------:R-:W-:Y:S01]  /*0ab0*/  HFMA2.MMA R3, -RZ, RZ, 0, 0 ;  /* 0x00000000ff037435 */ /* 0x000fe200000001ff */
[----:B------:R-:W-:Y:S01]  /*0ac0*/  IMAD.MOV.U32 R12, RZ, RZ, RZ ;  /* 0x000000ffff0c7224 */ /* 0x000fe200078e00ff */
[----:B------:R-:W-:Y:S01]  /*0ad0*/  UMOV UR38, URZ ;  /* 0x0000003f00267c82 */ /* 0x000fe20008000000 */
[----:B------:R-:W-:Y:S01]  /*0ae0*/  ULDC.U8 UR4, c[0x0][0x294] ;  /* 0x0000a50000047ab9 */ /* 0x000fe20000000000 */
[----:B------:R-:W3:Y:S01]  /*0af0*/  @P3 LDG.E R10, desc[UR36][R10.64] ;  /* 0x000000240a0a3981 */ /* 0x000ee2000c1e1900 */
[----:B------:R-:W-:-:S02]  /*0b00*/  @!P1 IMAD R15, R15, 0x30, R0 ;  /* 0x000000300f0f9824 */ /* 0x000fc400078e0200 */
[----:B--2---:R-:W-:-:S05]  /*0b10*/  @!P2 IMAD.WIDE R4, R13, 0x2, R4 ;  /* 0x000000020d04a825 */ /* 0x004fca00078e0204 */
[----:B------:R-:W2:Y:S01]  /*0b20*/  @!P2 LDG.E R12, desc[UR36][R4.64] ;  /* 0x00000024040ca981 */ /* 0x000ea2000c1e1900 */
[----:B0-----:R-:W-:Y:S02]  /*0b30*/  @!P0 IMAD.WIDE R6, R13, 0x2, R6 ;  /* 0x000000020d068825 */ /* 0x001fe400078e0206 */
[----:B------:R-:W0:Y:S03]  /*0b40*/  LDC R13, c[0x0][0x290] ;  /* 0x0000a400ff0d7b82 */ /* 0x000e260000000800 */
[----:B------:R-:W4:Y:S01]  /*0b50*/  @!P0 LDG.E R3, desc[UR36][R6.64] ;  /* 0x0000002406038981 */ /* 0x000f22000c1e1900 */
[----:B-1----:R-:W-:-:S06]  /*0b60*/  @!P1 IMAD.WIDE R8, R15, 0x2, R8 ;  /* 0x000000020f089825 */ /* 0x002fcc00078e0208 */
[----:B------:R-:W4:Y:S01]  /*0b70*/  @!P1 LDG.E R9, desc[UR36][R8.64] ;  /* 0x0000002408099981 */ /* 0x000f22000c1e1900 */
[----:B------:R-:W-:Y:S02]  /*0b80*/  ISETP.NE.AND P2, PT, RZ, UR4, PT ;  /* 0x00000004ff007c0c */ /* 0x000fe4000bf45270 */
[----:B------:R-:W-:Y:S02]  /*0b90*/  ISETP.GE.AND P0, PT, R16, 0x20, PT ;  /* 0x000000201000780c */ /* 0x000fe40003f06270 */
[----:B---3--:R-:W-:Y:S02]  /*0ba0*/  @P3 R2UR UR38, R10 ;  /* 0x000000000a2632ca */ /* 0x008fe400000e0000 */
[----:B0-----:R-:W-:Y:S01]  /*0bb0*/  ISETP.GT.AND P3, PT, R13, RZ, PT ;  /* 0x000000ff0d00720c */ /* 0x001fe20003f64270 */
[----:B--2---:R-:W-:Y:S01]  /*0bc0*/  HFMA2.MMA R23, R23, 1, 1, R12 ;  /* 0x3c003c0017177835 */ /* 0x004fe2000000000c */
[----:B----4-:R-:W-:-:S04]  /*0bd0*/  HADD2 R18, R18, R3 ;  /* 0x0000000312127230 */ /* 0x010fc80000000000 */
        /* <DEDUP_REMOVED lines=48> */
[----:B------:R-:W-:-:S02]  /*0ee0*/  IMAD.U32 R10, RZ, RZ, UR6 ;  /* 0x00000006ff0a7e24 */ /* 0x000fc4000f8e00ff */
[----:B------:R-:W-:Y:S02]  /*0ef0*/  IMAD.U32 R11, RZ, RZ, UR7 ;  /* 0x00000007ff0b7e24 */ /* 0x000fe4000f8e00ff */
[----:B------:R-:W-:Y:S02]  /*0f00*/  IMAD.MOV.U32 R12, RZ, RZ, 0x1 ;  /* 0x00000001ff0c7424 */ /* 0x000fe400078e00ff */
[----:B0-----:R-:W-:-:S07]  /*0f10*/  IMAD.MOV.U32 R13, RZ, RZ, RZ ;  /* 0x000000ffff0d7224 */ /* 0x001fce00078e00ff */
[----:B------:R-:W-:-:S07]  /*0f20*/  LEPC R20, `(.L_x_1860) ;  /* 0x000000001014794e */ /* 0x000fce0000000000 */
[----:B-1----:R-:W-:Y:S05]  /*0f30*/  CALL.ABS.NOINC R14 ;  /* 0x000000000e007343 */ /* 0x002fea0003c00000 */
.L_x_1860:
        /* <DEDUP_REMOVED lines=8> */
[----:B------:R-:W-:-:S04]  /*0fc0*/  IMAD R10, R0, 0x2, R3 ;  /* 0x00000002000a7824 */ /* 0x000fc800078e0203 */
[----:B-1----:R-:W-:Y:S02]  /*0fd0*/  IMAD R9, R7, 0x2, R10 ;  /* 0x0000000207097824 */ /* 0x002fe400078e020a */
        /* <DEDUP_REMOVED lines=13> */
[----:B------:R-:W-:Y:S03]  /*10b0*/  BSSY B1, `(.L_x_1863) ;  /* 0x0000028000017945 */ /* 0x000fe60003800000 */
[----:B------:R-:W-:Y:S01]  /*10c0*/  ISETP.GE.AND P0, PT, R4, R7, PT ;  /* 0x000000070400720c */ /* 0x000fe20003f06270 */
[----:B------:R-:W-:-:S04]  /*10d0*/  IMAD.IADD R12, R3, 0x1, R4 ;  /* 0x00000001030c7824 */ /* 0x000fc800078e0204 */
[----:B------:R-:W-:Y:S01]  /*10e0*/  IMAD R25, R25, 0x2, R12 ;  /* 0x0000000219197824 */ /* 0x000fe200078e020c */
[C---:B------:R-:W-:Y:S01]  /*10f0*/  LEA R11, R7.reuse, R12, 0x1 ;  /* 0x0000000c070b7211 */ /* 0x040fe200078e08ff */
[----:B0-----:R-:W-:Y:S02]  /*1100*/  LDS.U16 R23, [R12] ;  /* 0x000000000c177984 */ /* 0x001fe40000000400 */
[----:B------:R-:W-:Y:S02]  /*1110*/  IMAD R13, R7, 0x2, R25 ;  /* 0x00000002070d7824 */ /* 0x000fe400078e0219 */
        /* <DEDUP_REMOVED lines=33> */
.L_x_1864:
[----:B------:R-:W-:Y:S05]  /*1330*/  BSYNC B1 ;  /* 0x0000000000017941 */ /* 0x000fea0003800000 */
.L_x_1863:
[----:B------:R-:W-:Y:S01]  /*1340*/  PRMT R0, R18, 0x7632, R0 ;  /* 0x0000763212007816 */ /* 0x000fe20000000000 */
[----:B------:R1:W-:Y:S01]  /*1350*/  STS.U16 [R11], R18 ;  /* 0x000000120b007388 */ /* 0x0003e20000000400 */
[----:B------:R-:W-:-:S03]  /*1360*/  PRMT R3, R23, 0x7632, R3 ;  /* 0x0000763217037816 */ /* 0x000fc60000000003 */
[----:B------:R1:W-:Y:S04]  /*1370*/  STS.U16 [R13], R0 ;  /* 0x000000000d007388 */ /* 0x0003e80000000400 */
[----:B------:R1:W-:Y:S04]  /*1380*/  STS.U16 [R12], R23 ;  /* 0x000000170c007388 */ /* 0x0003e80000000400 */
[----:B------:R1:W-:Y:S02]  /*1390*/  STS.U16 [R25], R3 ;  /* 0x0000000319007388 */ /* 0x0003e40000000400 */
.L_x_1862:
[----:B------:R-:W-:Y:S05]  /*13a0*/  BSYNC B0 ;  /* 0x0000000000007941 */ /* 0x000fea0003800000 */
.L_x_1861:
[----:B------:R-:W-:Y:S06]  /*13b0*/  BAR.SYNC.DEFER_BLOCKING 0x0 ;  /* 0x0000000000007b1d */ /* 0x000fec0000010000 */
[----:B01----:R0:W1:Y:S04]  /*13c0*/  @P6 LDS R23, [R10] ;  /* 0x000000000a176984 */ /* 0x0030680000000800 */
[----:B------:R0:W2:Y:S01]  /*13d0*/  @P6 LDS R18, [R9] ;  /* 0x0000000009126984 */ /* 0x0000a20000000800 */
[----:B------:R-:W-:Y:S06]  /*13e0*/  BAR.SYNC.DEFER_BLOCKING 0x0 ;  /* 0x0000000000007b1d */ /* 0x000fec0000010000 */
[----:B------:R-:W-:Y:S05]  /*13f0*/  BRA `(.L_x_1859) ;  /* 0x00000000007c7947 */ /* 0x000fea0003800000 */
.L_x_1858:
        /* <DEDUP_REMOVED lines=30> */
.L_x_1865:
[----:B------:R-:W-:Y:S05]  /*15e0*/  BSYNC B0 ;  /* 0x0000000000007941 */ /* 0x000fea0003800000 */
.L_x_1859:
[----:B------:R-:W-:Y:S01]  /*15f0*/  ISETP.GT.AND P0, PT, R16, 0x1f, PT ;  /* 0x0000001f1000780c */ /* 0x000fe20003f04270 */
[----:B------:R-:W-:Y:S01]  /*1600*/  BSSY B0, `(.L_x_1866) ;  /* 0x000002b000007945 */ /* 0x000fe20003800000 */
[----:B------:R-:W-:-:S11]  /*1610*/  IMAD.MOV.U32 R14, RZ, RZ, RZ ;  /* 0x000000ffff0e7224 */ /* 0x000fd600078e00ff */
        /* <DEDUP_REMOVED lines=13> */
[----:B------:R-:W-:Y:S01]  /*16f0*/  SHF.R.S32.HI R3, RZ, 0x1f, R16 ;  /* 0x0000001fff037819 */ /* 0x000fe20000011410 */
[----:B------:R-:W2:Y:S01]  /*1700*/  LDC.64 R4, c[0x0][0x248] ;  /* 0x00009200ff047b82 */ /* 0x000ea20000000a00 */
[----:B------:R-:W-:Y:S02]  /*1710*/  ULDC UR4, c[0x0][0x284] ;  /* 0x0000a10000047ab9 */ /* 0x000fe40000000800 */
[----:B------:R-:W-:-:S04]  /*1720*/  LEA.HI R3, R3, R16, RZ, 0x2 ;  /* 0x0000001003037211 */ /* 0x000fc800078f10ff */
[C---:B------:R-:W-:Y:S02]  /*1730*/  LOP3.LUT R7, R3.reuse, 0x7ffffffc, RZ, 0xc0, !PT ;  /* 0x7ffffffc03077812 */ /* 0x040fe400078ec0ff */
[----:B------:R-:W-:-:S03]  /*1740*/  SHF.L.U32 R3, R3, 0x1, RZ ;  /* 0x0000000103037819 */ /* 0x000fc600000006ff */
[----:B------:R-:W-:Y:S01]  /*1750*/  IMAD.IADD R7, R16, 0x1, -R7 ;  /* 0x0000000110077824 */ /* 0x000fe200078e0a07 */
[----:B------:R-:W-:-:S03]  /*1760*/  LOP3.LUT R3, R3, 0xfffffff8, RZ, 0xc0, !PT ;  /* 0xfffffff803037812 */ /* 0x000fc600078ec0ff */
[----:B-1----:R-:W-:Y:S01]  /*1770*/  IMAD R0, R2, 0x4, R7 ;  /* 0x0000000402007824 */ /* 0x002fe200078e0207 */
[----:B------:R-:W-:-:S03]  /*1780*/  IADD3 R3, R3, UR40, RZ ;  /* 0x0000002803037c10 */ /* 0x000fc6000fffe0ff */
[----:B------:R-:W-:-:S04]  /*1790*/  IMAD.SHL.U32 R0, R0, 0x2, RZ ;  /* 0x0000000200007824 */ /* 0x000fc800078e00ff */
[----:B------:R-:W-:-:S04]  /*17a0*/  IMAD R3, R3, UR4, R0 ;  /* 0x0000000403037c24 */ /* 0x000fc8000f8e0200 */
[----:B--2---:R-:W-:-:S05]  /*17b0*/  IMAD.WIDE R4, R3, 0x2, R4 ;  /* 0x0000000203047825 */ /* 0x004fca00078e0204 */
[----:B------:R2:W-:Y:S02]  /*17c0*/  STG.E desc[UR36][R4.64], R18 ;  /* 0x0000001204007986 */ /* 0x0005e4000c101924 */
.L_x_1869:
[----:B------:R-:W-:Y:S05]  /*17d0*/  BSYNC B1 ;  /* 0x0000000000017941 */ /* 0x000fea0003800000 */
.L_x_1868:
        /* <DEDUP_REMOVED lines=12> */
.L_x_1931:
[----:B--2---:R-:W-:-:S07]  /*18a0*/  FADD.FTZ R14, R5, R14 ;  /* 0x0000000e050e7221 */ /* 0x004fce0000010000 */
.L_x_1867:
[----:B------:R-:W-:Y:S05]  /*18b0*/  BSYNC B0 ;  /* 0x0000000000007941 */ /* 0x000fea0003800000 */
.L_x_1866:
[----:B------:R-:W-:-:S13]  /*18c0*/  ISETP.NE.AND P0, PT, R16, RZ, PT ;  /* 0x000000ff1000720c */ /* 0x000fda0003f05270 */
[----:B------:R-:W-:Y:S01]  /*18d0*/  @P0 IMAD.MOV.U32 R0, RZ, RZ, -0x800001 ;  /* 0xff7fffffff000424 */ /* 0x000fe200078e00ff */
        /* <DEDUP_REMOVED lines=12> */
[----:B------:R-:W-:Y:S01]  /*19a0*/  MOV R4, UR4 ;  /* 0x0000000400047c02 */ /* 0x000fe20008000f00 */
[----:B-1----:R-:W-:-:S05]  /*19b0*/  IMAD.U32 R5, RZ, RZ, UR5 ;  /* 0x00000005ff057e24 */ /* 0x002fca000f8e00ff */
        /* <DEDUP_REMOVED lines=11> */
.L_x_1871:
[----:B------:R-:W-:Y:S05]  /*1a70*/  WARPSYNC.ALL ;  /* 0x0000000000007948 */ /* 0x000fea0003800000 */
[----:B------:R-:W-:Y:S01]  /*1a80*/  UIADD3 UR4, UR39, 0xf, -UR42 ;  /* 0x0000000f27047890 */ /* 0x000fe2000fffe82a */
[----:B0-----:R-:W0:Y:S01]  /*1a90*/  LDC.64 R8, c[0x0][0x280] ;  /* 0x0000a000ff087b82 */ /* 0x001e220000000a00 */
[----:B-1----:R-:W-:Y:S01]  /*1aa0*/  LEA.HI R5, R16, R16, RZ, 0x1 ;  /* 0x0000001010057211 */ /* 0x002fe200078f08ff */
[----:B------:R-:W-:Y:S01]  /*1ab0*/  ULDC UR7, c[0x0][0x284] ;  /* 0x0000a10000077ab9 */ /* 0x000fe20000000800 */
[----:B------:R-:W-:Y:S01]  /*1ac0*/  USHF.R.S32.HI UR5, URZ, 0x1f, UR4 ;  /* 0x0000001f3f057899 */ /* 0x000fe20008011404 */
[----:B------:R-:W-:Y:S01]  /*1ad0*/  BSSY B0, `(.L_x_1872) ;  /* 0x000010b000007945 */ /* 0x000fe20003800000 */
[----:B------:R-:W-:Y:S01]  /*1ae0*/  LEA.HI.SX32 R12, R5, UR42, 0x1f ;  /* 0x0000002a050c7c11 */ /* 0x000fe2000f8ffaff */
[----:B------:R-:W-:Y:S01]  /*1af0*/  ULDC UR14, c[0x0][0x2a0] ;  /* 0x0000a800000e7ab9 */ /* 0x000fe20000000800 */
[----:B------:R-:W-:Y:S01]  /*1b00*/  ULEA.HI UR5, UR5, UR4, URZ, 0x4 ;  /* 0x0000000405057291 */ /* 0x000fe2000f8f203f */
[----:B------:R-:W-:Y:S01]  /*1b10*/  ULDC.64 UR10, c[0x0][0x258] ;  /* 0x00009600000a7ab9 */ /* 0x000fe20000000a00 */
[----:B------:R-:W-:-:S02]  /*1b20*/  ULDC.64 UR8, c[0x0][0x2b0] ;  /* 0x0000ac0000087ab9 */ /* 0x000fc40000000a00 */
[----:B------:R-:W-:Y:S01]  /*1b30*/  ULOP3.LUT UR5, UR5, 0xfffffff0, URZ, 0xc0, !UPT ;  /* 0xfffffff005057892 */ /* 0x000fe2000f8ec03f */
[----:B------:R-:W-:Y:S01]  /*1b40*/  ULDC.64 UR16, c[0x0][0x2c8] ;  /* 0x0000b20000107ab9 */ /* 0x000fe20000000a00 */
[----:B------:R-:W-:Y:S02]  /*1b50*/  ULDC.64 UR12, c[0x0][0x2d8] ;  /* 0x0000b600000c7ab9 */ /* 0x000fe40000000a00 */
[----:B------:R-:W-:Y:S01]  /*1b60*/  UIADD3 UR5, UR42, UR5, URZ ;  /* 0x000000052a057290 */ /* 0x000fe2000fffe03f */
[----:B------:R-:W-:Y:S05]  /*1b70*/  BAR.SYNC.DEFER_BLOCKING 0x0 ;  /* 0x0000000000007b1d */ /* 0x000fea0000010000 */
[----:B------:R-:W-:Y:S01]  /*1b80*/  ISETP.GE.AND P0, PT, R12, UR5, PT ;  /* 0x000000050c007c0c */ /* 0x000fe2000bf06270 */
[----:B0-----:R-:W-:-:S04]  /*1b90*/  IMAD R4, R19, R8, UR45 ;  /* 0x0000002d13047e24 */ /* 0x001fc8000f8e0208 */
[----:B------:R-:W-:-:S08]  /*1ba0*/  IMAD R4, R4, 0x30, RZ ;  /* 0x0000003004047824 */ /* 0x000fd000078e02ff */
[----:B------:R-:W-:Y:S05]  /*1bb0*/  @P0 BRA `(.L_x_1873) ;  /* 0x0000000c00f00947 */ /* 0x000fea0003800000 */
[----:B------:R-:W-:Y:S01]  /*1bc0*/  IABS R3, R9 ;  /* 0x0000000900037213 */ /* 0x000fe20000000000 */
[----:B------:R-:W0:Y:S01]  /*1bd0*/  S2UR UR6, SR_CgaCtaId ;  /* 0x00000000000679c3 */ /* 0x000e220000008800 */
[----:B------:R-:W-:Y:S01]  /*1be0*/  UMOV UR4, 0x400 ;  /* 0x0000040000047882 */ /* 0x000fe20000000000 */
[----:B------:R-:W-:Y:S01]  /*1bf0*/  LOP3.LUT R5, R5, 0x3ffffffe, RZ, 0xc0, !PT ;  /* 0x3ffffffe05057812 */ /* 0x000fe200078ec0ff */
[----:B------:R-:W1:Y:S01]  /*1c00*/  I2F.RP R6, R3 ;  /* 0x0000000300067306 */ /* 0x000e620000209400 */
[----:B------:R-:W-:-:S03]  /*1c10*/  UIADD3 UR4, UR4, 0x20, URZ ;  /* 0x0000002004047890 */ /* 0x000fc6000fffe03f */
[----:B------:R-:W-:Y:S01]  /*1c20*/  IMAD.IADD R5, R16, 0x1, -R5 ;  /* 0x0000000110057824 */ /* 0x000fe200078e0a05 */
[----:B------:R-:W4:Y:S04]  /*1c30*/  LDC.64 R10, c[0x0][0x2d8] ;  /* 0x0000b600ff0a7b82 */ /* 0x000f280000000a00 */
[----:B------:R-:W-:-:S04]  /*1c40*/  SHF.L.U32 R8, R5, 0x2, RZ ;  /* 0x0000000205087819 */ /* 0x000fc800000006ff */
[----:B------:R-:W5:Y:S01]  /*1c50*/  LDC R14, c[0x0][0x2c0] ;  /* 0x0000b000ff0e7b82 */ /* 0x000f620000000800 */
[----:B-1----:R-:W1:Y:S01]  /*1c60*/  MUFU.RCP R6, R6 ;  /* 0x0000000600067308 */ /* 0x002e620000001000 */
[----:B0-----:R-:W-:-:S06]  /*1c70*/  ULEA UR4, UR6, UR4, 0x18 ;  /* 0x0000000406047291 */ /* 0x001fcc000f8ec03f */
[----:B------:R-:W-:Y:S01]  /*1c80*/  LEA R13, R5, UR4, 0x3 ;  /* 0x00000004050d7c11 */ /* 0x000fe2000f8e18ff */
[----:B------:R-:W-:Y:S02]  /*1c90*/  ULDC UR4, c[0x0][0x2d0] ;  /* 0x0000b40000047ab9 */ /* 0x000fe40000000800 */
[----:B------:R-:W-:Y:S01]  /*1ca0*/  IMAD.U32 R35, RZ, RZ, UR4 ;  /* 0x00000004ff237e24 */ /* 0x000fe2000f8e00ff */
[----:B------:R-:W-:Y:S01]  /*1cb0*/  ULDC UR4, c[0x0][0x298] ;  /* 0x0000a60000047ab9 */ /* 0x000fe20000000800 */
[----:B-1----:R-:W-:Y:S01]  /*1cc0*/  IADD3 R7, R6, 0xffffffe, RZ ;  /* 0x0ffffffe06077810 */ /* 0x002fe20007ffe0ff */
[----:B------:R0:W1:Y:S04]  /*1cd0*/  LDS.64 R32, [R13] ;  /* 0x000000000d207984 */ /* 0x0000680000000a00 */
[----:B------:R0:W0:Y:S01]  /*1ce0*/  LDS.64 R30, [R13+0x10] ;  /* 0x000010000d1e7984 */ /* 0x0000220000000a00 */
[----:B------:R-:W2:Y:S03]  /*1cf0*/  F2I.FTZ.U32.TRUNC.NTZ R7, R7 ;  /* 0x0000000700077305 */ /* 0x000ea6000021f000 */
[----:B------:R0:W0:Y:S04]  /*1d00*/  LDS.64 R28, [R13+0x20] ;  /* 0x000020000d1c7984 */ /* 0x0000280000000a00 */
[----:B------:R0:W0:Y:S04]  /*1d10*/  LDS.64 R26, [R13+0x30] ;  /* 0x000030000d1a7984 */ /* 0x0000280000000a00 */
[----:B------:R0:W0:Y:S04]  /*1d20*/  LDS.64 R24, [R13+0x40] ;  /* 0x000040000d187984 */ /* 0x0000280000000a00 */
[----:B------:R0:W0:Y:S01]  /*1d30*/  LDS.64 R22, [R13+0x50] ;  /* 0x000050000d167984 */ /* 0x0000220000000a00 */
[----:B--2---:R-:W-:-:S03]  /*1d40*/  IMAD.MOV R6, RZ, RZ, -R7 ;  /* 0x000000ffff067224 */ /* 0x004fc600078e0a07 */
[----:B------:R2:W0:Y:S01]  /*1d50*/  LDS.64 R20, [R13+0x60] ;  /* 0x000060000d147984 */ /* 0x0004220000000a00 */
[----:B------:R-:W-:Y:S02]  /*1d60*/  IMAD R15, R6, R3, RZ ;  /* 0x00000003060f7224 */ /* 0x000fe400078e02ff */
[----:B------:R-:W-:Y:S01]  /*1d70*/  IMAD.MOV.U32 R6, RZ, RZ, RZ ;  /* 0x000000ffff067224 */ /* 0x000fe200078e00ff */
[----:B------:R2:W0:Y:S03]  /*1d80*/  LDS.64 R18, [R13+0x70] ;  /* 0x000070000d127984 */ /* 0x0004260000000a00 */
[----:B------:R-:W-:-:S04]  /*1d90*/  IMAD.HI.U32 R5, R7, R15, R6 ;  /* 0x0000000f07057227 */ /* 0x000fc800078e0006 */
[----:B------:R-:W-:Y:S02]  /*1da0*/  IMAD R7, R4, R9, R8 ;  /* 0x0000000904077224 */ /* 0x000fe400078e0208 */
[C---:B------:R-:W-:Y:S02]  /*1db0*/  IMAD R6, R52.reuse, R35, UR39 ;  /* 0x0000002734067e24 */ /* 0x040fe4000f8e0223 */
[----:B----4-:R-:W-:Y:S01]  /*1dc0*/  IMAD.WIDE R52, R52, 0x2, R10 ;  /* 0x0000000234347825 */ /* 0x010fe200078e020a */
[----:B-----5:R-:W-:Y:S02]  /*1dd0*/  IADD3 R10, R14, UR4, RZ ;  /* 0x000000040e0a7c10 */ /* 0x020fe4000fffe0ff */
[----:B------:R-:W-:Y:S01]  /*1de0*/  SHF.R.S32.HI R50, RZ, 0x1f, R7 ;  /* 0x0000001fff327819 */ /* 0x000fe20000011407 */
[----:B------:R-:W-:Y:S02]  /*1df0*/  IMAD R8, R9, 0x30, RZ ;  /* 0x0000003009087824 */ /* 0x000fe400078e02ff */
[----:B-12---:R-:W-:-:S07]  /*1e00*/  IMAD.MOV.U32 R9, RZ, RZ, R12 ;  /* 0x000000ffff097224 */ /* 0x006fce00078e000c */
.L_x_1877:
[----:B------:R-:W-:Y:S02]  /*1e10*/  IABS R12, R9 ;  /* 0x00000009000c7213 */ /* 0x000fe40000000000 */
[----:B0-----:R-:W-:Y:S02]  /*1e20*/  IABS R13, UR7 ;  /* 0x00000007000d7c13 */ /* 0x001fe40008000000 */
[----:B------:R-:W-:Y:S01]  /*1e30*/  ISETP.GE.AND P1, PT, R9, RZ, PT ;  /* 0x000000ff0900720c */ /* 0x000fe20003f26270 */
[----:B------:R-:W-:Y:S01]  /*1e40*/  IMAD.HI.U32 R11, R5, R12, RZ ;  /* 0x0000000c050b7227 */ /* 0x000fe200078e00ff */
[----:B------:R-:W-:-:S03]  /*1e50*/  ISETP.NE.AND P2, PT, RZ, UR7, PT ;  /* 0x00000007ff007c0c */ /* 0x000fc6000bf45270 */
[----:B------:R-:W-:-:S04]  /*1e60*/  IMAD.MOV R11, RZ, RZ, -R11 ;  /* 0x000000ffff0b7224 */ /* 0x000fc800078e0a0b */
[----:B------:R-:W-:-:S05]  /*1e70*/  IMAD R12, R13, R11, R12 ;  /* 0x0000000b0d0c7224 */ /* 0x000fca00078e020c */
[----:B------:R-:W-:-:S13]  /*1e80*/  ISETP.GT.U32.AND P0, PT, R3, R12, PT ;  /* 0x0000000c0300720c */ /* 0x000fda0003f04070 */
[----:B------:R-:W-:-:S05]  /*1e90*/  @!P0 IMAD.IADD R12, R12, 0x1, -R13 ;  /* 0x000000010c0c8824 */ /* 0x000fca00078e0a0d */
[----:B------:R-:W-:-:S13]  /*1ea0*/  ISETP.GT.U32.AND P0, PT, R3, R12, PT ;  /* 0x0000000c0300720c */ /* 0x000fda0003f04070 */
[----:B------:R-:W-:Y:S02]  /*1eb0*/  @!P0 IADD3 R12, R12, -R13, RZ ;  /* 0x8000000d0c0c8210 */ /* 0x000fe40007ffe0ff */
[----:B------:R-:W-:-:S03]  /*1ec0*/  ISETP.GE.AND P0, PT, R9, UR39, PT ;  /* 0x0000002709007c0c */ /* 0x000fc6000bf06270 */
[----:B------:R-:W-:-:S04]  /*1ed0*/  IMAD.MOV.U32 R13, RZ, RZ, R12 ;  /* 0x000000ffff0d7224 */ /* 0x000fc800078e000c */
[----:B------:R-:W-:Y:S01]  /*1ee0*/  @!P1 IMAD.MOV R13, RZ, RZ, -R13 ;  /* 0x000000ffff0d9224 */ /* 0x000fe200078e0a0d */
[----:B------:R-:W-:-:S04]  /*1ef0*/  @!P2 LOP3.LUT R13, RZ, UR7, RZ, 0x33, !PT ;  /* 0x00000007ff0dac12 */ /* 0x000fc8000f8e33ff */
[C---:B------:R-:W-:Y:S02]  /*1f00*/  SHF.L.U32 R55, R13.reuse, 0x3, RZ ;  /* 0x000000030d377819 */ /* 0x040fe400000006ff */
[----:B------:R-:W-:Y:S02]  /*1f10*/  IADD3 R11, P1, R13, UR43, RZ ;  /* 0x0000002b0d0b7c10 */ /* 0x000fe4000ff3e0ff */
[----:B------:R-:W-:Y:S02]  /*1f20*/  ISETP.GE.OR P3, PT, R55, R8, P0 ;  /* 0x000000083700720c */ /* 0x000fe40000766670 */
[----:B------:R-:W-:Y:S02]  /*1f30*/  LEA.HI.X.SX32 R12, R13, UR44, 0x1, P1 ;  /* 0x0000002c0d0c7c11 */ /* 0x000fe400088f0eff */
[----:B-1----:R-:W-:-:S04]  /*1f40*/  LEA R14, P1, R11, UR10, 0x2 ;  /* 0x0000000a0b0e7c11 */ /* 0x002fc8000f8210ff */
[----:B------:R-:W-:-:S05]  /*1f50*/  LEA.HI.X R15, R11, UR11, R12, 0x2, P1 ;  /* 0x0000000b0b0f7c11 */ /* 0x000fca00088f140c */
[----:B------:R-:W2:Y:S01]  /*1f60*/  @!P3 LDG.E R12, desc[UR36][R14.64] ;  /* 0x000000240e0cb981 */ /* 0x000ea2000c1e1900 */
[----:B------:R-:W-:Y:S02]  /*1f70*/  VIADD R11, R13, UR7 ;  /* 0x000000070d0b7c36 */ /* 0x000fe40008000000 */
[----:B------:R-:W2:Y:S02]  /*1f80*/  @!P3 LDC R13, c[0x0][0x288] ;  /* 0x0000a200ff0dbb82 */ /* 0x000ea40000000800 */
[----:B------:R-:W-:-:S05]  /*1f90*/  IMAD.SHL.U32 R57, R11, 0x8, RZ ;  /* 0x000000080b397824 */ /* 0x000fca00078e00ff */
[----:B------:R-:W-:-:S13]  /*1fa0*/  ISETP.GE.OR P6, PT, R57, R8, P0 ;  /* 0x000000083900720c */ /* 0x000fda00007c6670 */
[----:B------:R-:W4:Y:S01]  /*1fb0*/  @!P6 LDG.E R58, desc[UR36][R14.64] ;  /* 0x000000240e3ae981 */ /* 0x000f22000c1e1900 */
[----:B------:R-:W-:-:S05]  /*1fc0*/  IADD3 R11, R11, UR7, RZ ;  /* 0x000000070b0b7c10 */ /* 0x000fca000fffe0ff */
[----:B------:R-:W-:-:S05]  /*1fd0*/  IMAD.SHL.U32 R51, R11, 0x8, RZ ;  /* 0x000000080b337824 */ /* 0x000fca00078e00ff */
[----:B------:R-:W-:-:S13]  /*1fe0*/  ISETP.GE.OR P4, PT, R51, R8, P0 ;  /* 0x000000083300720c */ /* 0x000fda0000786670 */
[----:B------:R-:W5:Y:S01]  /*1ff0*/  @!P4 LDG.E R56, desc[UR36][R14.64] ;  /* 0x000000240e38c981 */ /* 0x000f62000c1e1900 */
[----:B------:R-:W-:Y:S02]  /*2000*/  VIADD R11, R11, UR7 ;  /* 0x000000070b0b7c36 */ /* 0x000fe40008000000 */
[----:B--2---:R-:W-:Y:S02]  /*2010*/  @!P3 IMAD R54, R12, R13, RZ ;  /* 0x0000000d0c36b224 */ /* 0x004fe400078e02ff */
[----:B------:R-:W0:Y:S02]  /*2020*/  @!P3 LDC.64 R12, c[0x0][0x248] ;  /* 0x00009200ff0cbb82 */ /* 0x000e240000000a00 */
[----:B------:R-:W-:-:S04]  /*2030*/  @!P3 IMAD R54, R54, 0x30, RZ ;  /* 0x000000303636b824 */ /* 0x000fc800078e02ff */
[----:B------:R-:W-:-:S05]  /*2040*/  @!P3 IMAD R54, R54, UR7, R55 ;  /* 0x000000073636bc24 */ /* 0x000fca000f8e0237 */
[----:B------:R-:W-:-:S04]  /*2050*/  @!P3 IADD3 R55, P1, R7, R54, RZ ;  /* 0x000000360737b210 */ /* 0x000fc80007f3e0ff */
[----:B------:R-:W-:Y:S02]  /*2060*/  @!P3 LEA.HI.X.SX32 R60, R54, R50, 0x1, P1 ;  /* 0x00000032363cb211 */ /* 0x000fe400008f0eff */
[----:B0-----:R-:W-:-:S04]  /*2070*/  @!P3 LEA R54, P1, R55, R12, 0x1 ;  /* 0x0000000c3736b211 */ /* 0x001fc800078208ff */
[----:B------:R-:W-:Y:S02]  /*2080*/  @!P3 LEA.HI.X R55, R55, R13, R60, 0x1, P1 ;  /* 0x0000000d3737b211 */ /* 0x000fe400008f0c3c */
[----:B------:R-:W4:Y:S02]  /*2090*/  @!P6 LDC R13, c[0x0][0x288] ;  /* 0x0000a200ff0deb82 */ /* 0x000f240000000800 */
[----:B----4-:R-:W-:-:S06]  /*20a0*/  @!P6 IMAD R58, R58, R13, RZ ;  /* 0x0000000d3a3ae224 */ /* 0x010fcc00078e02ff */
[----:B------:R-:W0:Y:S01]  /*20b0*/  @!P6 LDC.64 R12, c[0x0][0x248] ;  /* 0x00009200ff0ceb82 */ /* 0x000e220000000a00 */
[----:B------:R-:W-:-:S04]  /*20c0*/  @!P6 IMAD R58, R58, 0x30, RZ ;  /* 0x000000303a3ae824 */ /* 0x000fc800078e02ff */
[----:B------:R-:W-:-:S05]  /*20d0*/  @!P6 IMAD R57, R58, UR7, R57 ;  /* 0x000000073a39ec24 */ /* 0x000fca000f8e0239 */
[----:B------:R-:W-:-:S04]  /*20e0*/  @!P6 IADD3 R58, P1, R7, R57, RZ ;  /* 0x00000039073ae210 */ /* 0x000fc80007f3e0ff */
[----:B------:R-:W-:Y:S02]  /*20f0*/  @!P6 LEA.HI.X.SX32 R57, R57, R50, 0x1, P1 ;  /* 0x000000323939e211 */ /* 0x000fe400008f0eff */
[----:B0-----:R-:W-:-:S04]  /*2100*/  @!P6 LEA R60, P1, R58, R12, 0x1 ;  /* 0x0000000c3a3ce211 */ /* 0x001fc800078208ff */
[----:B------:R-:W-:Y:S02]  /*2110*/  @!P6 LEA.HI.X R61, R58, R13, R57, 0x1, P1 ;  /* 0x0000000d3a3de211 */ /* 0x000fe400008f0c39 */
[----:B------:R-:W5:Y:S02]  /*2120*/  @!P4 LDC R13, c[0x0][0x288] ;  /* 0x0000a200ff0dcb82 */ /* 0x000f640000000800 */
[----:B-----5:R-:W-:-:S06]  /*2130*/  @!P4 IMAD R56, R56, R13, RZ ;  /* 0x0000000d3838c224 */ /* 0x020fcc00078e02ff */
[----:B------:R-:W0:Y:S01]  /*2140*/  @!P4 LDC.64 R12, c[0x0][0x248] ;  /* 0x00009200ff0ccb82 */ /* 0x000e220000000a00 */
[----:B------:R-:W-:-:S04]  /*2150*/  @!P4 IMAD R56, R56, 0x30, RZ ;  /* 0x000000303838c824 */ /* 0x000fc800078e02ff */
[----:B------:R-:W-:-:S05]  /*2160*/  @!P4 IMAD R51, R56, UR7, R51 ;  /* 0x000000073833cc24 */ /* 0x000fca000f8e0233 */
[----:B------:R-:W-:-:S04]  /*2170*/  @!P4 IADD3 R56, P1, R7, R51, RZ ;  /* 0x000000330738c210 */ /* 0x000fc80007f3e0ff */
[----:B------:R-:W-:Y:S02]  /*2180*/  @!P4 LEA.HI.X.SX32 R51, R51, R50, 0x1, P1 ;  /* 0x000000323333c211 */ /* 0x000fe400008f0eff */
[----:B0-----:R-:W-:-:S04]  /*2190*/  @!P4 LEA R58, P1, R56, R12, 0x1 ;  /* 0x0000000c383ac211 */ /* 0x001fc800078208ff */
[----:B------:R-:W-:Y:S02]  /*21a0*/  @!P4 LEA.HI.X R59, R56, R13, R51, 0x1, P1 ;  /* 0x0000000d383bc211 */ /* 0x000fe400008f0c33 */
[----:B------:R-:W-:-:S04]  /*21b0*/  SHF.L.U32 R51, R11, 0x3, RZ ;  /* 0x000000030b337819 */ /* 0x000fc800000006ff */
[----:B------:R-:W-:-:S13]  /*21c0*/  ISETP.GE.OR P1, PT, R51, R8, P0 ;  /* 0x000000083300720c */ /* 0x000fda0000726670 */
[----:B------:R-:W2:Y:S01]  /*21d0*/  @!P1 LDG.E R12, desc[UR36][R14.64] ;  /* 0x000000240e0c9981 */ /* 0x000ea2000c1e1900 */
[----:B------:R-:W2:Y:S01]  /*21e0*/  @!P1 LDC R13, c[0x0][0x288] ;  /* 0x0000a200ff0d9b82 */ /* 0x000ea20000000800 */
[----:B------:R-:W-:-:S04]  /*21f0*/  ISETP.GE.AND P2, PT, R9, UR39, PT ;  /* 0x0000002709007c0c */ /* 0x000fc8000bf46270 */
[----:B------:R-:W-:Y:S02]  /*2200*/  SEL R35, R35, RZ, P2 ;  /* 0x000000ff23237207 */ /* 0x000fe40001000000 */
[----:B------:R-:W-:-:S06]  /*2210*/  SEL R34, R34, RZ, P2 ;  /* 0x000000ff22227207 */ /* 0x000fcc0001000000 */
[----:B------:R0:W4:Y:S01]  /*2220*/  @!P3 LDG.E.64 R34, desc[UR36][R54.64] ;  /* 0x000000243622b981 */ /* 0x000122000c1e1b00 */
[----:B------:R-:W-:Y:S02]  /*2230*/  VIADD R11, R11, UR7 ;  /* 0x000000070b0b7c36 */ /* 0x000fe40008000000 */
[----:B--2---:R-:W-:Y:S02]  /*2240*/  @!P1 IMAD R56, R12, R13, RZ ;  /* 0x0000000d0c389224 */ /* 0x004fe400078e02ff */
[----:B------:R-:W1:Y:S02]  /*2250*/  @!P1 LDC.64 R12, c[0x0][0x248] ;  /* 0x00009200ff0c9b82 */ /* 0x000e640000000a00 */
[----:B------:R-:W-:-:S04]  /*2260*/  @!P1 IMAD R56, R56, 0x30, RZ ;  /* 0x0000003038389824 */ /* 0x000fc800078e02ff */
[----:B------:R-:W-:-:S05]  /*2270*/  @!P1 IMAD R51, R56, UR7, R51 ;  /* 0x0000000738339c24 */ /* 0x000fca000f8e0233 */
[----:B------:R-:W-:-:S04]  /*2280*/  @!P1 IADD3 R57, P3, R7, R51, RZ ;  /* 0x0000003307399210 */ /* 0x000fc80007f7e0ff */
[----:B------:R-:W-:Y:S02]  /*2290*/  @!P1 LEA.HI.X.SX32 R51, R51, R50, 0x1, P3 ;  /* 0x0000003233339211 */ /* 0x000fe400018f0eff */
[----:B-1----:R-:W-:-:S04]  /*22a0*/  @!P1 LEA R56, P3, R57, R12, 0x1 ;  /* 0x0000000c39389211 */ /* 0x002fc800078608ff */
[----:B------:R-:W-:Y:S02]  /*22b0*/  @!P1 LEA.HI.X R57, R57, R13, R51, 0x1, P3 ;  /* 0x0000000d39399211 */ /* 0x000fe400018f0c33 */
[----:B------:R-:W-:-:S04]  /*22c0*/  SHF.L.U32 R51, R11, 0x3, RZ ;  /* 0x000000030b337819 */ /* 0x000fc800000006ff */
[----:B------:R-:W-:-:S13]  /*22d0*/  ISETP.GE.OR P5, PT, R51, R8, P0 ;  /* 0x000000083300720c */ /* 0x000fda00007a6670 */
[----:B------:R-:W0:Y:S01]  /*22e0*/  @!P5 LDG.E R12, desc[UR36][R14.64] ;  /* 0x000000240e0cd981 */ /* 0x000e22000c1e1900 */
[----:B------:R-:W0:Y:S01]  /*22f0*/  @!P5 LDC R13, c[0x0][0x288] ;  /* 0x0000a200ff0ddb82 */ /* 0x000e220000000800 */
[----:B------:R-:W-:Y:S01]  /*2300*/  VIADD R11, R11, UR7 ;  /* 0x000000070b0b7c36 */ /* 0x000fe20008000000 */
[----:B------:R-:W-:Y:S02]  /*2310*/  SEL R37, R37, RZ, P2 ;  /* 0x000000ff25257207 */ /* 0x000fe40001000000 */
[----:B------:R-:W-:-:S06]  /*2320*/  SEL R36, R36, RZ, P2 ;  /* 0x000000ff24247207 */ /* 0x000fcc0001000000 */
[----:B------:R1:W2:Y:S01]  /*2330*/  @!P6 LDG.E.64 R36, desc[UR36][R60.64] ;  /* 0x000000243c24e981 */ /* 0x0002a2000c1e1b00 */
[----:B0-----:R-:W-:Y:S02]  /*2340*/  @!P5 IMAD R54, R12, R13, RZ ;  /* 0x0000000d0c36d224 */ /* 0x001fe400078e02ff */
[----:B------:R-:W0:Y:S02]  /*2350*/  @!P5 LDC.64 R12, c[0x0][0x248] ;  /* 0x00009200ff0cdb82 */ /* 0x000e240000000a00 */
        /* <DEDUP_REMOVED lines=8> */
[----:B------:R-:W1:Y:S01]  /*23e0*/  @!P3 LDG.E R12, desc[UR36][R14.64] ;  /* 0x000000240e0cb981 */ /* 0x000e62000c1e1900 */
[----:B------:R-:W1:Y:S01]  /*23f0*/  @!P3 LDC R13, c[0x0][0x288] ;  /* 0x0000a200ff0dbb82 */ /* 0x000e620000000800 */
[----:B------:R-:W-:Y:S02]  /*2400*/  SEL R39, R39, RZ, P2 ;  /* 0x000000ff27277207 */ /* 0x000fe40001000000 */
[----:B------:R-:W-:-:S06]  /*2410*/  SEL R38, R38, RZ, P2 ;  /* 0x000000ff26267207 */ /* 0x000fcc0001000000 */
[----:B------:R0:W5:Y:S01]  /*2420*/  @!P4 LDG.E.64 R38, desc[UR36][R58.64] ;  /* 0x000000243a26c981 */ /* 0x000162000c1e1b00 */
[----:B------:R-:W-:Y:S02]  /*2430*/  VIADD R11, R11, UR7 ;  /* 0x000000070b0b7c36 */ /* 0x000fe40008000000 */
[----:B-1----:R-:W-:Y:S02]  /*2440*/  @!P3 IMAD R60, R12, R13, RZ ;  /* 0x0000000d0c3cb224 */ /* 0x002fe400078e02ff */
[----:B------:R-:W1:Y:S02]  /*2450*/  @!P3 LDC.64 R12, c[0x0][0x248] ;  /* 0x00009200ff0cbb82 */ /* 0x000e640000000a00 */
[----:B------:R-:W-:-:S04]  /*2460*/  @!P3 IMAD R60, R60, 0x30, RZ ;  /* 0x000000303c3cb824 */ /* 0x000fc800078e02ff */
[----:B------:R-:W-:-:S05]  /*2470*/  @!P3 IMAD R51, R60, UR7, R51 ;  /* 0x000000073c33bc24 */ /* 0x000fca000f8e0233 */
[----:B------:R-:W-:-:S04]  /*2480*/  @!P3 IADD3 R61, P4, R7, R51, RZ ;  /* 0x00000033073db210 */ /* 0x000fc80007f9e0ff */
[----:B------:R-:W-:Y:S02]  /*2490*/  @!P3 LEA.HI.X.SX32 R51, R51, R50, 0x1, P4 ;  /* 0x000000323333b211 */ /* 0x000fe400020f0eff */
[----:B-1----:R-:W-:-:S04]  /*24a0*/  @!P3 LEA R60, P4, R61, R12, 0x1 ;  /* 0x0000000c3d3cb211 */ /* 0x002fc800078808ff */
[----:B------:R-:W-:Y:S02]  /*24b0*/  @!P3 LEA.HI.X R61, R61, R13, R51, 0x1, P4 ;  /* 0x0000000d3d3db211 */ /* 0x000fe400020f0c33 */
[C---:B------:R-:W-:Y:S01]  /*24c0*/  SHF.L.U32 R51, R11.reuse, 0x3, RZ ;  /* 0x000000030b337819 */ /* 0x040fe200000006ff */
[----:B------:R-:W-:-:S03]  /*24d0*/  VIADD R11, R11, UR7 ;  /* 0x000000070b0b7c36 */ /* 0x000fc60008000000 */
[----:B------:R-:W-:Y:S02]  /*24e0*/  ISETP.GE.OR P4, PT, R51, R8, P0 ;  /* 0x000000083300720c */ /* 0x000fe40000786670 */
[----:B------:R-:W-:-:S04]  /*24f0*/  SHF.L.U32 R11, R11, 0x3, RZ ;  /* 0x000000030b0b7819 */ /* 0x000fc800000006ff */
[----:B------:R-:W-:-:S07]  /*2500*/  ISETP.GE.OR P0, PT, R11, R8, P0 ;  /* 0x000000080b00720c */ /* 0x000fce0000706670 */
[----:B------:R-:W3:Y:S01]  /*2510*/  @!P4 LDG.E R12, desc[UR36][R14.64] ;  /* 0x000000240e0cc981 */ /* 0x000ee2000c1e1900 */
[----:B------:R-:W3:Y:S05]  /*2520*/  @!P4 LDC R13, c[0x0][0x288] ;  /* 0x0000a200ff0dcb82 */ /* 0x000eea0000000800 */
[----:B------:R1:W4:Y:S01]  /*2530*/  @!P0 LDG.E R58, desc[UR36][R14.64] ;  /* 0x000000240e3a8981 */ /* 0x000322000c1e1900 */
[----:B------:R-:W-:Y:S02]  /*2540*/  SEL R41, R41, RZ, P2 ;  /* 0x000000ff29297207 */ /* 0x000fe40001000000 */
[----:B------:R-:W-:Y:S01]  /*2550*/  SEL R40, R40, RZ, P2 ;  /* 0x000000ff28287207 */ /* 0x000fe20001000000 */
[----:B0-----:R-:W4:Y:S05]  /*2560*/  @!P0 LDC R59, c[0x0][0x288] ;  /* 0x0000a200ff3b8b82 */ /* 0x001f2a0000000800 */
[----:B------:R3:W5:Y:S01]  /*2570*/  @!P1 LDG.E.64 R40, desc[UR36][R56.64] ;  /* 0x0000002438289981 */ /* 0x000762000c1e1b00 */
[----:B------:R-:W-:-:S02]  /*2580*/  SEL R43, R43, RZ, P2 ;  /* 0x000000ff2b2b7207 */ /* 0x000fc40001000000 */
[----:B-1----:R-:W0:Y:S01]  /*2590*/  @!P0 LDC.64 R14, c[0x0][0x248] ;  /* 0x00009200ff0e8b82 */ /* 0x002e220000000a00 */
[----:B------:R-:W-:Y:S02]  /*25a0*/  SEL R42, R42, RZ, P2 ;  /* 0x000000ff2a2a7207 */ /* 0x000fe40001000000 */
[----:B------:R-:W-:Y:S02]  /*25b0*/  SEL R45, R45, RZ, P2 ;  /* 0x000000ff2d2d7207 */ /* 0x000fe40001000000 */
[----:B------:R-:W-:Y:S02]  /*25c0*/  SEL R44, R44, RZ, P2 ;  /* 0x000000ff2c2c7207 */ /* 0x000fe40001000000 */
[----:B------:R1:W5:Y:S01]  /*25d0*/  @!P5 LDG.E.64 R42, desc[UR36][R54.64] ;  /* 0x00000024362ad981 */ /* 0x000362000c1e1b00 */
[----:B------:R-:W-:-:S03]  /*25e0*/  SEL R47, R47, RZ, P2 ;  /* 0x000000ff2f2f7207 */ /* 0x000fc60001000000 */
[----:B------:R-:W5:Y:S01]  /*25f0*/  @!P3 LDG.E.64 R44, desc[UR36][R60.64] ;  /* 0x000000243c2cb981 */ /* 0x000f62000c1e1b00 */
[----:B------:R-:W-:Y:S02]  /*2600*/  SEL R46, R46, RZ, P2 ;  /* 0x000000ff2e2e7207 */ /* 0x000fe40001000000 */
[----:B------:R-:W-:Y:S02]  /*2610*/  SEL R49, R49, RZ, P2 ;  /* 0x000000ff31317207 */ /* 0x000fe40001000000 */
[----:B------:R-:W-:Y:S01]  /*2620*/  SEL R48, R48, RZ, P2 ;  /* 0x000000ff30307207 */ /* 0x000fe20001000000 */
[----:B---3--:R-:W-:Y:S02]  /*2630*/  @!P4 IMAD R56, R12, R13, RZ ;  /* 0x0000000d0c38c224 */ /* 0x008fe400078e02ff */
[----:B------:R-:W3:Y:S02]  /*2640*/  @!P4 LDC.64 R12, c[0x0][0x248] ;  /* 0x00009200ff0ccb82 */ /* 0x000ee40000000a00 */
[----:B------:R-:W-:-:S02]  /*2650*/  @!P4 IMAD R56, R56, 0x30, RZ ;  /* 0x000000303838c824 */ /* 0x000fc400078e02ff */
[----:B----4-:R-:W-:Y:S02]  /*2660*/  @!P0 IMAD R58, R58, R59, RZ ;  /* 0x0000003b3a3a8224 */ /* 0x010fe400078e02ff */
[----:B------:R-:W-:Y:S02]  /*2670*/  @!P4 IMAD R51, R56, UR7, R51 ;  /* 0x000000073833cc24 */ /* 0x000fe4000f8e0233 */
[----:B------:R-:W-:-:S03]  /*2680*/  @!P0 IMAD R58, R58, 0x30, RZ ;  /* 0x000000303a3a8824 */ /* 0x000fc600078e02ff */
[----:B------:R-:W-:Y:S01]  /*2690*/  @!P4 IADD3 R56, P1, R7, R51, RZ ;  /* 0x000000330738c210 */ /* 0x000fe20007f3e0ff */
[----:B------:R-:W-:-:S03]  /*26a0*/  @!P0 IMAD R11, R58, UR7, R11 ;  /* 0x000000073a0b8c24 */ /* 0x000fc6000f8e020b */
[----:B------:R-:W-:Y:S02]  /*26b0*/  @!P4 LEA.HI.X.SX32 R51, R51, R50, 0x1, P1 ;  /* 0x000000323333c211 */ /* 0x000fe400008f0eff */
[----:B---3--:R-:W-:-:S04]  /*26c0*/  @!P4 LEA R12, P1, R56, R12, 0x1 ;  /* 0x0000000c380cc211 */ /* 0x008fc800078208ff */
[----:B------:R-:W-:Y:S02]  /*26d0*/  @!P4 LEA.HI.X R13, R56, R13, R51, 0x1, P1 ;  /* 0x0000000d380dc211 */ /* 0x000fe400008f0c33 */
[----:B------:R-:W-:-:S03]  /*26e0*/  @!P0 IADD3 R51, P1, R7, R11, RZ ;  /* 0x0000000b07338210 */ /* 0x000fc60007f3e0ff */
[----:B------:R-:W3:Y:S01]  /*26f0*/  @!P4 LDG.E.64 R46, desc[UR36][R12.64] ;  /* 0x000000240c2ec981 */ /* 0x000ee2000c1e1b00 */
[----:B------:R-:W-:Y:S02]  /*2700*/  @!P0 LEA.HI.X.SX32 R56, R11, R50, 0x1, P1 ;  /* 0x000000320b388211 */ /* 0x000fe400008f0eff */
[----:B0-----:R-:W-:-:S04]  /*2710*/  @!P0 LEA R14, P1, R51, R14, 0x1 ;  /* 0x0000000e330e8211 */ /* 0x001fc800078208ff */
[----:B------:R-:W-:Y:S02]  /*2720*/  @!P0 LEA.HI.X R15, R51, R15, R56, 0x1, P1 ;  /* 0x0000000f330f8211 */ /* 0x000fe400008f0c38 */
[----:B------:R-:W-:-:S03]  /*2730*/  ISETP.NE.U32.AND P1, PT, RZ, UR8, PT ;  /* 0x00000008ff007c0c */ /* 0x000fc6000bf25070 */
[----:B------:R0:W4:Y:S01]  /*2740*/  @!P0 LDG.E.64 R48, desc[UR36][R14.64] ;  /* 0x000000240e308981 */ /* 0x000122000c1e1b00 */
[----:B------:R-:W-:Y:S01]  /*2750*/  ISETP.NE.AND.EX P1, PT, RZ, UR9, PT, P1 ;  /* 0x00000009ff007c0c */ /* 0x000fe2000bf25310 */
[----:B------:R-:W-:Y:S01]  /*2760*/  IMAD.U32 R56, RZ, RZ, UR8 ;  /* 0x00000008ff387e24 */ /* 0x000fe2000f8e00ff */
[----:B------:R-:W-:-:S11]  /*2770*/  MOV R58, UR9 ;  /* 0x00000009003a7c02 */ /* 0x000fd60008000f00 */
[----:B-1----:R-:W-:Y:S02]  /*2780*/  @P1 IADD3 R54, P2, P3, R9, UR43, R56 ;  /* 0x0000002b09361c10 */ /* 0x002fe4000fb5e038 */
[----:B------:R-:W-:-:S04]  /*2790*/  @P1 SHF.R.S32.HI R11, RZ, 0x1f, R9 ;  /* 0x0000001fff0b1819 */ /* 0x000fc80000011409 */
[----:B------:R-:W-:-:S05]  /*27a0*/  @P1 IADD3.X R55, R11, UR44, R58, P2, P3 ;  /* 0x0000002c0b371c10 */ /* 0x000fca00097e643a */
[----:B------:R-:W4:Y:S01]  /*27b0*/  @P1 LDG.E.U8 R54, desc[UR36][R54.64] ;  /* 0x0000002436361981 */ /* 0x000f22000c1e1100 */
[----:B0-----:R-:W-:-:S08]  /*27c0*/  HFMA2.MMA R15, R32, R34, -RZ ;  /* 0x00000022200f7235 */ /* 0x001fd000001000ff */
[----:B--2---:R-:W-:-:S08]  /*27d0*/  HFMA2.MMA R15, R30, R36, R15 ;  /* 0x000000241e0f7235 */ /* 0x004fd0000000000f */
[----:B-----5:R-:W-:-:S08]  /*27e0*/  HFMA2.MMA R13, R28, R38, R15 ;  /* 0x000000261c0d7235 */ /* 0x020fd0000000000f */
[----:B------:R-:W-:Y:S01]  /*27f0*/  HFMA2.MMA R12, R26, R40, R13 ;  /* 0x000000281a0c7235 */ /* 0x000fe2000000000d */
[----:B------:R-:W-:-:S07]  /*2800*/  HMUL2 R11, R33, R35 ;  /* 0x00000023210b7232 */ /* 0x000fce0000000000 */
[----:B------:R-:W-:Y:S01]  /*2810*/  HFMA2.MMA R12, R24, R42, R12 ;  /* 0x0000002a180c7235 */ /* 0x000fe2000000000c */
[----:B------:R-:W-:-:S04]  /*2820*/  HFMA2 R11, R31, R37, R11 ;  /* 0x000000251f0b7231 */ /* 0x000fc8000000000b */
[----:B------:R-:W-:-:S03]  /*2830*/  HFMA2 R11, R29, R39, R11 ;  /* 0x000000271d0b7231 */ /* 0x000fc6000000000b */
[----:B------:R-:W-:Y:S01]  /*2840*/  HFMA2.MMA R12, R22, R44, R12 ;  /* 0x0000002c160c7235 */ /* 0x000fe2000000000c */
[----:B------:R-:W-:-:S04]  /*2850*/  HFMA2 R11, R27, R41, R11 ;  /* 0x000000291b0b7231 */ /* 0x000fc8000000000b */
[----:B------:R-:W-:-:S04]  /*2860*/  HFMA2 R11, R25, R43, R11 ;  /* 0x0000002b190b7231 */ /* 0x000fc8000000000b */
[----:B------:R-:W-:Y:S01]  /*2870*/  HFMA2 R11, R23, R45, R11 ;  /* 0x0000002d170b7231 */ /* 0x000fe2000000000b */
[----:B------:R-:W-:Y:S01]  /*2880*/  UMOV UR4, 0xffffffff ;  /* 0xffffffff00047882 */ /* 0x000fe20000000000 */
[----:B---3--:R-:W-:Y:S02]  /*2890*/  HFMA2.MMA R12, R20, R46, R12 ;  /* 0x0000002e140c7235 */ /* 0x008fe4000000000c */
[----:B------:R-:W-:-:S06]  /*28a0*/  HFMA2 R11, R21, R47, R11 ;  /* 0x0000002f150b7231 */ /* 0x000fcc000000000b */
[----:B----4-:R-:W-:Y:S01]  /*28b0*/  HFMA2.MMA R12, R18, R48, R12 ;  /* 0x00000030120c7235 */ /* 0x010fe2000000000c */
[----:B------:R-:W-:-:S09]  /*28c0*/  HFMA2 R11, R19, R49, R11 ;  /* 0x00000031130b7231 */ /* 0x000fd2000000000b */
[----:B------:R-:W-:-:S05]  /*28d0*/  HADD2 R11, R12, R11 ;  /* 0x0000000b0c0b7230 */ /* 0x000fca0000000000 */
[--C-:B------:R-:W-:Y:S02]  /*28e0*/  HADD2.F32 R13, -RZ, R11.reuse.H0_H0 ;  /* 0x2000000bff0d7230 */ /* 0x100fe40000004100 */
[----:B------:R-:W-:-:S05]  /*28f0*/  HADD2.F32 R12, -RZ, R11.H1_H1 ;  /* 0x3000000bff0c7230 */ /* 0x000fca0000004100 */
[----:B------:R-:W-:Y:S01]  /*2900*/  FADD.FTZ R13, R13, R12 ;  /* 0x0000000c0d0d7221 */ /* 0x000fe20000010000 */
[----:B------:R-:W-:Y:S01]  /*2910*/  ISETP.NE.AND P0, PT, R54, RZ, P1 ;  /* 0x000000ff3600720c */ /* 0x000fe20000f05270 */
[----:B------:R-:W-:-:S12]  /*2920*/  BRA.DIV UR4, `(.L_x_1874) ;  /* 0x0000003a04347947 */ /* 0x000fd8000b800000 */
[----:B------:R0:W1:Y:S02]  /*2930*/  SHFL.BFLY PT, R14, R13, 0x1, 0x1f ;  /* 0x0c201f000d0e7f89 */ /* 0x00006400000e0000 */
.L_x_1934:
        /* <DEDUP_REMOVED lines=11> */
[----:B------:R-:W2:Y:S02]  /*29f0*/  @P1 LDG.E.U16 R15, desc[UR36][R52.64] ;  /* 0x00000024340f1981 */ /* 0x000ea4000c1e1500 */
[----:B0-----:R-:W0:Y:S01]  /*2a00*/  @P2 LDC.64 R12, c[0x0][0x2c8] ;  /* 0x0000b200ff0c2b82 */ /* 0x001e220000000a00 */
[----:B-1----:R-:W-:-:S04]  /*2a10*/  @P2 IMAD R11, R6, R11, R9 ;  /* 0x0000000b060b2224 */ /* 0x002fc800078e0209 */
[----:B0-----:R-:W-:-:S06]  /*2a20*/  @P2 IMAD.WIDE R12, R11, 0x2, R12 ;  /* 0x000000020b0c2825 */ /* 0x001fcc00078e020c */
[----:B------:R0:W3:Y:S01]  /*2a30*/  @P2 LDG.E.U16 R12, desc[UR36][R12.64] ;  /* 0x000000240c0c2981 */ /* 0x0000e2000c1e1500 */
[----:B------:R-:W1:Y:S01]  /*2a40*/  S2UR UR6, SR_CgaCtaId ;  /* 0x00000000000679c3 */ /* 0x000e620000008800 */
[----:B------:R-:W-:Y:S01]  /*2a50*/  @P1 ISETP.GE.AND P3, PT, R9, R10, PT ;  /* 0x0000000a0900120c */ /* 0x000fe20003f66270 */
[----:B------:R-:W-:-:S03]  /*2a60*/  UMOV UR4, 0x400 ;  /* 0x0000040000047882 */ /* 0x000fc60000000000 */
[----:B------:R-:W-:Y:S01]  /*2a70*/  @P1 SEL R54, RZ, UR38, P3 ;  /* 0x00000026ff361c07 */ /* 0x000fe20009800000 */
[----:B------:R-:W-:-:S03]  /*2a80*/  UIADD3 UR4, UR4, 0xa0, URZ ;  /* 0x000000a004047890 */ /* 0x000fc6000fffe03f */
[----:B------:R-:W-:Y:S01]  /*2a90*/  @P1 IADD3 R54, R54, -UR39, R9 ;  /* 0x8000002736361c10 */ /* 0x000fe2000fffe009 */
[----:B------:R-:W-:-:S03]  /*2aa0*/  VIADD R51, R9, -UR42 ;  /* 0x8000002a09337c36 */ /* 0x000fc60008000000 */
[----:B0-----:R-:W-:Y:S01]  /*2ab0*/  @P1 I2FP.F32.S32 R13, R54 ;  /* 0x00000036000d1245 */ /* 0x001fe20000201400 */
[----:B-1----:R-:W-:-:S06]  /*2ac0*/  ULEA UR4, UR6, UR4, 0x18 ;  /* 0x0000000406047291 */ /* 0x002fcc000f8ec03f */
[----:B------:R-:W-:Y:S01]  /*2ad0*/  LEA R51, R51, UR4, 0x2 ;  /* 0x0000000433337c11 */ /* 0x000fe2000f8e10ff */
[----:B--2---:R-:W-:Y:S02]  /*2ae0*/  @P1 HADD2.F32 R15, -RZ, R15.H0_H0 ;  /* 0x2000000fff0f1230 */ /* 0x004fe40000004100 */
[----:B---3--:R-:W-:-:S05]  /*2af0*/  @P2 HADD2.F32 R11, -RZ, R12.H0_H0 ;  /* 0x2000000cff0b2230 */ /* 0x008fca0000004100 */
[----:B------:R-:W-:-:S04]  /*2b00*/  @P2 FADD.FTZ R14, R14, R11 ;  /* 0x0000000b0e0e2221 */ /* 0x000fc80000010000 */
[----:B------:R-:W-:-:S05]  /*2b10*/  @P1 FFMA.FTZ R14, R13, R15, R14 ;  /* 0x0000000f0d0e1223 */ /* 0x000fca000001000e */
[----:B------:R1:W-:Y:S01]  /*2b20*/  STS [R51], R14 ;  /* 0x0000000e33007388 */ /* 0x0003e20000000800 */
[----:B------:R-:W-:-:S07]  /*2b30*/  @!P0 FMNMX.FTZ R0, R0, R14, !PT ;  /* 0x0000000e00008209 */ /* 0x000fce0007810000 */
.L_x_1876:
[----:B------:R-:W-:Y:S05]  /*2b40*/  BSYNC B1 ;  /* 0x0000000000017941 */ /* 0x000fea0003800000 */
.L_x_1875:
[----:B------:R-:W-:-:S04]  /*2b50*/  IADD3 R9, R9, 0x40, RZ ;  /* 0x0000004009097810 */ /* 0x000fc80007ffe0ff */
[----:B------:R-:W-:-:S13]  /*2b60*/  ISETP.GE.AND P0, PT, R9, UR5, PT ;  /* 0x0000000509007c0c */ /* 0x000fda000bf06270 */
[----:B------:R-:W-:Y:S05]  /*2b70*/  @!P0 BRA `(.L_x_1877) ;  /* 0xfffffff000a48947 */ /* 0x000fea000383ffff */
.L_x_1873:
[----:B------:R-:W-:Y:S05]  /*2b80*/  BSYNC B0 ;  /* 0x0000000000007941 */ /* 0x000fea0003800000 */
.L_x_1872:
[----:B------:R-:W-:-:S03]  /*2b90*/  UMOV UR4, 0xffffffff ;  /* 0xffffffff00047882 */ /* 0x000fc60000000000 */
        /* <DEDUP_REMOVED lines=8> */
.L_x_1940:
[----:B------:R-:W-:Y:S01]  /*2c20*/  SHF.R.S32.HI R3, RZ, 0x1f, R16 ;  /* 0x0000001fff037819 */ /* 0x000fe20000011410 */
[----:B------:R-:W-:Y:S05]  /*2c30*/  WARPSYNC.ALL ;  /* 0x0000000000007948 */ /* 0x000fea0003800000 */
[----:B---3--:R-:W-:-:S04]  /*2c40*/  LEA.HI R0, R3, R16, RZ, 0x5 ;  /* 0x0000001003007211 */ /* 0x008fc800078f28ff */
[----:B------:R-:W-:-:S05]  /*2c50*/  LOP3.LUT R7, R0, 0xffffffe0, RZ, 0xc0, !PT ;  /* 0xffffffe000077812 */ /* 0x000fca00078ec0ff */
[----:B------:R-:W-:-:S05]  /*2c60*/  IMAD.IADD R7, R16, 0x1, -R7 ;  /* 0x0000000110077824 */ /* 0x000fca00078e0a07 */
[----:B------:R-:W-:-:S13]  /*2c70*/  ISETP.NE.AND P0, PT, R7, RZ, PT ;  /* 0x000000ff0700720c */ /* 0x000fda0003f05270 */
[----:B------:R-:W3:Y:S01]  /*2c80*/  @!P0 S2R R6, SR_CgaCtaId ;  /* 0x0000000000068919 */ /* 0x000ee20000008800 */
[----:B------:R-:W-:Y:S02]  /*2c90*/  @!P0 MOV R9, 0x400 ;  /* 0x0000040000098802 */ /* 0x000fe40000000f00 */
[----:B------:R-:W-:Y:S02]  /*2ca0*/  @!P0 SHF.R.S32.HI R0, RZ, 0x5, R0 ;  /* 0x00000005ff008819 */ /* 0x000fe40000011400 */
[----:B01----:R-:W-:Y:S02]  /*2cb0*/  @!P0 FMNMX.FTZ R5, R5, R14, !PT ;  /* 0x0000000e05058209 */ /* 0x003fe40007810000 */
[----:B---3--:R-:W-:-:S04]  /*2cc0*/  @!P0 LEA R9, R6, R9, 0x18 ;  /* 0x0000000906098211 */ /* 0x008fc800078ec0ff */
[----:B------:R-:W-:-:S05]  /*2cd0*/  @!P0 LEA R0, R0, R9, 0x2 ;  /* 0x0000000900008211 */ /* 0x000fca00078e10ff */
[----:B------:R0:W-:Y:S01]  /*2ce0*/  @!P0 STS [R0], R5 ;  /* 0x0000000500008388 */ /* 0x0001e20000000800 */
[----:B------:R-:W-:Y:S01]  /*2cf0*/  BAR.SYNC.DEFER_BLOCKING 0x0 ;  /* 0x0000000000007b1d */ /* 0x000fe20000010000 */
[----:B------:R-:W-:Y:S01]  /*2d00*/  ISETP.GT.AND P0, PT, R7, 0x3, PT ;  /* 0x000000030700780c */ /* 0x000fe20003f04270 */
[----:B------:R-:W-:-:S04]  /*2d10*/  HFMA2.MMA R8, -RZ, RZ, 0, 0 ;  /* 0x00000000ff087435 */ /* 0x000fc800000001ff */
[----:B------:R-:W-:Y:S01]  /*2d20*/  ULDC.64 UR6, c[0x0][0x2b0] ;  /* 0x0000ac0000067ab9 */ /* 0x000fe20000000a00 */
[----:B------:R-:W-:Y:S07]  /*2d30*/  BSSY B0, `(.L_x_1879) ;  /* 0x000002f000007945 */ /* 0x000fee0003800000 */
        /* <DEDUP_REMOVED lines=8> */
[----:B------:R-:W-:-:S04]  /*2dc0*/  VIADD R0, R16, UR42 ;  /* 0x0000002a10007c36 */ /* 0x000fc80008000000 */
[----:B------:R-:W0:Y:S01]  /*2dd0*/  SHFL.BFLY PT, R9, R6, 0x1, 0x1f ;  /* 0x0c201f0006097f89 */ /* 0x000e2200000e0000 */
[----:B------:R-:W-:Y:S02]  /*2de0*/  ISETP.GT.AND P1, PT, R0, UR39, PT ;  /* 0x0000002700007c0c */ /* 0x000fe4000bf24270 */
[----:B0-----:R-:W-:-:S05]  /*2df0*/  FMNMX.FTZ R9, R6, R9, !PT ;  /* 0x0000000906097209 */ /* 0x001fca0007810000 */
[----:B------:R0:W1:Y:S06]  /*2e00*/  SHFL.IDX PT, R11, R9, RZ, 0x1f ;  /* 0x00001fff090b7589 */ /* 0x00006c00000e0000 */
[----:B------:R-:W-:Y:S05]  /*2e10*/  @P1 BRA `(.L_x_1880) ;  /* 0x0000000000801947 */ /* 0x000fea0003800000 */
[----:B------:R-:W3:Y:S01]  /*2e20*/  S2R R6, SR_CgaCtaId ;  /* 0x0000000000067919 */ /* 0x000ee20000008800 */
[----:B------:R-:W-:Y:S01]  /*2e30*/  MOV R5, 0x400 ;  /* 0x0000040000057802 */ /* 0x000fe20000000f00 */
[----:B------:R-:W-:Y:S01]  /*2e40*/  ULDC.64 UR4, c[0x0][0x2b0] ;  /* 0x0000ac0000047ab9 */ /* 0x000fe20000000a00 */
[----:B------:R-:W-:Y:S02]  /*2e50*/  MOV R8, RZ ;  /* 0x000000ff00087202 */ /* 0x000fe40000000f00 */
[----:B------:R-:W-:Y:S01]  /*2e60*/  ISETP.NE.U32.AND P0, PT, RZ, UR4, PT ;  /* 0x00000004ff007c0c */ /* 0x000fe2000bf05070 */
[----:B------:R-:W-:-:S03]  /*2e70*/  VIADD R5, R5, 0xa0 ;  /* 0x000000a005057836 */ /* 0x000fc60000000000 */
[----:B------:R-:W-:Y:S02]  /*2e80*/  ISETP.NE.AND.EX P0, PT, RZ, UR5, PT, P0 ;  /* 0x00000005ff007c0c */ /* 0x000fe4000bf05300 */
[----:B---3--:R-:W-:Y:S01]  /*2e90*/  LEA R13, R6, R5, 0x18 ;  /* 0x00000005060d7211 */ /* 0x008fe200078ec0ff */
[----:B------:R-:W-:-:S10]  /*2ea0*/  IMAD.MOV.U32 R5, RZ, RZ, R0 ;  /* 0x000000ffff057224 */ /* 0x000fd400078e0000 */
.L_x_1884:
[----:B0-----:R-:W-:Y:S01]  /*2eb0*/  IADD3 R6, R5, -UR42, RZ ;  /* 0x8000002a05067c10 */ /* 0x001fe2000fffe0ff */
        /* <DEDUP_REMOVED lines=8> */
[----:B------:R-:W3:Y:S02]  /*2f40*/  LDG.E.U8 R6, desc[UR36][R6.64] ;  /* 0x0000002406067981 */ /* 0x000ee4000c1e1100 */
[----:B---3--:R-:W-:-:S13]  /*2f50*/  ISETP.NE.AND P2, PT, R6, RZ, PT ;  /* 0x000000ff0600720c */ /* 0x008fda0003f45270 */
[----:B0-----:R-:W-:Y:S01]  /*2f60*/  @P2 MOV R9, RZ ;  /* 0x000000ff00092202 */ /* 0x001fe20000000f00 */
[----:B------:R-:W-:Y:S06]  /*2f70*/  @P2 BRA `(.L_x_1883) ;  /* 0x0000000000102947 */ /* 0x000fec0003800000 */
.L_x_1882:
[----:B------:R-:W1:Y:S02]  /*2f80*/  LDS R6, [R10] ;  /* 0x000000000a067984 */ /* 0x000e640000000800 */
[----:B-1----:R-:W-:-:S04]  /*2f90*/  FADD.FTZ R6, -R11, R6 ;  /* 0x000000060b067221 */ /* 0x002fc80000010100 */
[----:B------:R-:W-:-:S04]  /*2fa0*/  FMUL.FTZ R6, R6, 1.4426950216293334961 ;  /* 0x3fb8aa3b06067820 */ /* 0x000fc80000410000 */
[----:B0-----:R0:W3:Y:S03]  /*2fb0*/  MUFU.EX2 R9, R6 ;  /* 0x0000000600097308 */ /* 0x0010e60000000800 */
.L_x_1883:
[----:B------:R-:W-:Y:S05]  /*2fc0*/  BSYNC B1 ;  /* 0x0000000000017941 */ /* 0x000fea0003800000 */
.L_x_1881:
[----:B---3--:R3:W-:Y:S01]  /*2fd0*/  STS [R10], R9 ;  /* 0x000000090a007388 */ /* 0x0087e20000000800 */
[----:B------:R-:W-:Y:S02]  /*2fe0*/  VIADD R5, R5, 0x80 ;  /* 0x0000008005057836 */ /* 0x000fe40000000000 */
[----:B------:R-:W-:-:S03]  /*2ff0*/  FADD.FTZ R8, R9, R8 ;  /* 0x0000000809087221 */ /* 0x000fc60000010000 */
[----:B------:R-:W-:-:S13]  /*3000*/  ISETP.GT.AND P2, PT, R5, UR39, PT ;  /* 0x0000002705007c0c */ /* 0x000fda000bf44270 */
[----:B---3--:R-:W-:Y:S05]  /*3010*/  @!P2 BRA `(.L_x_1884) ;  /* 0xfffffffc00a4a947 */ /* 0x008fea000383ffff */
.L_x_1880:
[----:B------:R-:W-:Y:S05]  /*3020*/  BSYNC B0 ;  /* 0x0000000000007941 */ /* 0x000fea0003800000 */
.L_x_1879:
[----:B------:R-:W3:Y:S01]  /*3030*/  SHFL.BFLY PT, R5, R8, 0x10, 0x1f ;  /* 0x0e001f0008057f89 */ /* 0x000ee200000e0000 */
[----:B-1----:R-:W-:Y:S01]  /*3040*/  LOP3.LUT P0, R11, R16, 0x1f, RZ, 0xc0, !PT ;  /* 0x0000001f100b7812 */ /* 0x002fe2000780c0ff */
[----:B------:R-:W-:Y:S01]  /*3050*/  ULDC UR8, c[0x0][0x29c] ;  /* 0x0000a70000087ab9 */ /* 0x000fe20000000800 */
[----:B------:R-:W-:Y:S01]  /*3060*/  ULDC UR9, c[0x0][0x284] ;  /* 0x0000a10000097ab9 */ /* 0x000fe20000000800 */
[----:B------:R-:W1:Y:S01]  /*3070*/  S2UR UR7, SR_CgaCtaId ;  /* 0x00000000000779c3 */ /* 0x000e620000008800 */
[----:B------:R-:W-:Y:S01]  /*3080*/  ISETP.GT.U32.AND P2, PT, R11, 0x3, PT ;  /* 0x000000030b00780c */ /* 0x000fe20003f44070 */
[----:B------:R-:W-:Y:S01]  /*3090*/  UISETP.LT.AND UP0, UPT, UR9, UR8, UPT ;  /* 0x000000080900728c */ /* 0x000fe2000bf01270 */
[----:B------:R-:W-:-:S03]  /*30a0*/  UMOV UR6, 0x400 ;  /* 0x0000040000067882 */ /* 0x000fc60000000000 */
[----:B------:R-:W-:Y:S02]  /*30b0*/  USEL UR4, UR9, UR8, UP0 ;  /* 0x0000000809047287 */ /* 0x000fe40008000000 */
[----:B------:R-:W-:Y:S02]  /*30c0*/  UIADD3 UR6, UR6, 0xa0, URZ ;  /* 0x000000a006067890 */ /* 0x000fe4000fffe03f */
[----:B------:R-:W4:Y:S01]  /*30d0*/  @!P0 S2R R13, SR_CgaCtaId ;  /* 0x00000000000d8919 */ /* 0x000f220000008800 */
[----:B------:R-:W-:-:S03]  /*30e0*/  UIADD3 UR4, UR4, 0x4, URZ ;  /* 0x0000000404047890 */ /* 0x000fc6000fffe03f */
[----:B------:R-:W5:Y:S01]  /*30f0*/  @!P2 S2R R15, SR_CgaCtaId ;  /* 0x00000000000fa919 */ /* 0x000f620000008800 */
[----:B------:R-:W-:-:S04]  /*3100*/  USHF.R.S32.HI UR5, URZ, 0x1f, UR4 ;  /* 0x0000001f3f057899 */ /* 0x000fc80008011404 */
[----:B------:R-:W-:Y:S01]  /*3110*/  ULEA.HI UR5, UR5, UR4, URZ, 0x2 ;  /* 0x0000000405057291 */ /* 0x000fe2000f8f103f */
[----:B---3--:R-:W-:Y:S01]  /*3120*/  FADD.FTZ R5, R5, R8 ;  /* 0x0000000805057221 */ /* 0x008fe20000010000 */
[----:B------:R-:W-:Y:S01]  /*3130*/  @!P0 MOV R8, 0x400 ;  /* 0x0000040000088802 */ /* 0x000fe20000000f00 */
[----:B------:R-:W-:Y:S01]  /*3140*/  ULDC.U8 UR4, c[0x0][0x31c] ;  /* 0x0000c70000047ab9 */ /* 0x000fe20000000000 */
[----:B------:R-:W-:Y:S02]  /*3150*/  USHF.L.U32 UR5, UR5, 0x2, URZ ;  /* 0x0000000205057899 */ /* 0x000fe4000800063f */
[----:B0-----:R-:W0:Y:S01]  /*3160*/  SHFL.BFLY PT, R6, R5, 0x8, 0x1f ;  /* 0x0d001f0005067f89 */ /* 0x001e2200000e0000 */
[----:B-1----:R-:W-:Y:S02]  /*3170*/  ULEA UR6, UR7, UR6, 0x18 ;  /* 0x0000000607067291 */ /* 0x002fe4000f8ec03f */
[----:B------:R-:W-:-:S03]  /*3180*/  ULOP3.LUT UR7, UR5, 0xfffffff0, URZ, 0xc0, !UPT ;  /* 0xfffffff005077892 */ /* 0x000fc6000f8ec03f */
[----:B------:R-:W-:Y:S01]  /*3190*/  UMOV UR5, URZ ;  /* 0x0000003f00057c82 */ /* 0x000fe20008000000 */
[----:B------:R-:W-:Y:S01]  /*31a0*/  UIADD3 UR11, UR6, UR7, URZ ;  /* 0x00000007060b7290 */ /* 0x000fe2000fffe03f */
[----:B0-----:R-:W-:Y:S01]  /*31b0*/  FADD.FTZ R6, R5, R6 ;  /* 0x0000000605067221 */ /* 0x001fe20000010000 */
[----:B------:R-:W-:-:S04]  /*31c0*/  @!P0 SHF.R.U32.HI R5, RZ, 0x3, R16 ;  /* 0x00000003ff058819 */ /* 0x000fc80000011610 */
[----:B------:R-:W0:Y:S01]  /*31d0*/  SHFL.BFLY PT, R7, R6, 0x4, 0x1f ;  /* 0x0c801f0006077f89 */ /* 0x000e2200000e0000 */
[----:B------:R-:W-:Y:S01]  /*31e0*/  @!P0 LOP3.LUT R5, R5, 0x1ffffffc, RZ, 0xc0, !PT ;  /* 0x1ffffffc05058812 */ /* 0x000fe200078ec0ff */
[----:B0-----:R-:W-:Y:S01]  /*31f0*/  FADD.FTZ R7, R6, R7 ;  /* 0x0000000706077221 */ /* 0x001fe20000010000 */
[----:B----4-:R-:W-:Y:S02]  /*3200*/  @!P0 LEA R6, R13, R8, 0x18 ;  /* 0x000000080d068211 */ /* 0x010fe400078ec0ff */
[----:B------:R-:W-:Y:S02]  /*3210*/  @!P2 MOV R8, 0x400 ;  /* 0x000004000008a802 */ /* 0x000fe40000000f00 */
[----:B------:R-:W0:Y:S01]  /*3220*/  SHFL.BFLY PT, R10, R7, 0x2, 0x1f ;  /* 0x0c401f00070a7f89 */ /* 0x000e2200000e0000 */
[----:B------:R-:W-:Y:S02]  /*3230*/  @!P0 IADD3 R6, R6, R5, RZ ;  /* 0x0000000506068210 */ /* 0x000fe40007ffe0ff */
[----:B-----5:R-:W-:-:S05]  /*3240*/  @!P2 LEA R8, R15, R8, 0x18 ;  /* 0x000000080f08a211 */ /* 0x020fca00078ec0ff */
[----:B------:R-:W-:Y:S02]  /*3250*/  @!P2 IMAD R11, R11, 0x4, R8 ;  /* 0x000000040b0ba824 */ /* 0x000fe400078e0208 */
[----:B0-----:R-:W-:-:S05]  /*3260*/  FADD.FTZ R10, R7, R10 ;  /* 0x0000000a070a7221 */ /* 0x001fca0000010000 */
[----:B------:R-:W0:Y:S02]  /*3270*/  SHFL.BFLY PT, R9, R10, 0x1, 0x1f ;  /* 0x0c201f000a097f89 */ /* 0x000e2400000e0000 */
[----:B0-----:R-:W-:-:S05]  /*3280*/  FADD.FTZ R9, R10, R9 ;  /* 0x000000090a097221 */ /* 0x001fca0000010000 */
[----:B------:R-:W-:Y:S01]  /*3290*/  @!P0 STS [R6+0x10], R9 ;  /* 0x0000100906008388 */ /* 0x000fe20000000800 */
[----:B------:R-:W-:Y:S01]  /*32a0*/  BAR.SYNC.DEFER_BLOCKING 0x0 ;  /* 0x0000000000007b1d */ /* 0x000fe20000010000 */
[----:B------:R-:W-:-:S05]  /*32b0*/  ISETP.NE.AND P0, PT, RZ, UR4, PT ;  /* 0x00000004ff007c0c */ /* 0x000fca000bf05270 */
[----:B------:R-:W-:Y:S01]  /*32c0*/  UMOV UR4, URZ ;  /* 0x0000003f00047c82 */ /* 0x000fe20008000000 */
[----:B------:R-:W0:Y:S04]  /*32d0*/  @!P2 LDS R9, [R11+0x10] ;  /* 0x000010000b09a984 */ /* 0x000e280000000800 */
[----:B0-----:R-:W0:Y:S02]  /*32e0*/  SHFL.BFLY PT, R8, R9, 0x2, 0x1f ;  /* 0x0c401f0009087f89 */ /* 0x001e2400000e0000 */
[----:B0-----:R-:W-:-:S05]  /*32f0*/  FADD.FTZ R8, R8, R9 ;  /* 0x0000000908087221 */ /* 0x001fca0000010000 */
[----:B------:R-:W0:Y:S02]  /*3300*/  SHFL.BFLY PT, R5, R8, 0x1, 0x1f ;  /* 0x0c201f0008057f89 */ /* 0x000e2400000e0000 */
[----:B0-----:R-:W-:-:S06]  /*3310*/  FADD.FTZ R5, R8, R5 ;  /* 0x0000000508057221 */ /* 0x001fcc0000010000 */
[----:B------:R-:W0:Y:S01]  /*3320*/  SHFL.IDX PT, R5, R5, RZ, 0x1f ;  /* 0x00001fff05057589 */ /* 0x000e2200000e0000 */
[----:B------:R-:W-:Y:S05]  /*3330*/  @!P0 BRA `(.L_x_1885) ;  /* 0x0000000000208947 */ /* 0x000fea0003800000 */
[----:B------:R-:W-:Y:S01]  /*3340*/  S2UR UR4, SR_CTAID.X ;  /* 0x00000000000479c3 */ /* 0x000fe20000002500 */
[----:B------:R-:W-:-:S07]  /*3350*/  ULDC UR10, c[0x0][0x288] ;  /* 0x0000a200000a7ab9 */ /* 0x000fce0000000800 */
[----:B------:R-:W1:Y:S02]  /*3360*/  S2UR UR5, SR_CTAID.Y ;  /* 0x00000000000579c3 */ /* 0x000e640000002600 */
[----:B-1----:R-:W-:-:S03]  /*3370*/  UIMAD UR5, UR5, UR10, UR4 ;  /* 0x0000000a050572a4 */ /* 0x002fc6000f8e0204 */
[----:B------:R-:W-:Y:S02]  /*3380*/  ULDC UR4, c[0x0][0x318] ;  /* 0x0000c60000047ab9 */ /* 0x000fe40000000800 */
[----:B------:R-:W-:-:S04]  /*3390*/  UIMAD UR4, UR5, UR4, UR8 ;  /* 0x00000004050472a4 */ /* 0x000fc8000f8e0208 */
[----:B------:R-:W-:-:S04]  /*33a0*/  UIMAD UR4, UR4, UR9, URZ ;  /* 0x00000009040472a4 */ /* 0x000fc8000f8e023f */
[----:B------:R-:W-:-:S12]  /*33b0*/  USHF.R.S32.HI UR5, URZ, 0x1f, UR4 ;  /* 0x0000001f3f057899 */ /* 0x000fd80008011404 */
.L_x_1885:
[----:B------:R-:W-:Y:S01]  /*33c0*/  ULDC.64 UR8, c[0x0][0x310] ;  /* 0x0000c40000087ab9 */ /* 0x000fe20000000a00 */
[----:B------:R-:W-:Y:S04]  /*33d0*/  BSSY B0, `(.L_x_1886) ;  /* 0x0000014000007945 */ /* 0x000fe80003800000 */
[----:B------:R-:W-:Y:S05]  /*33e0*/  @P1 BRA `(.L_x_1887) ;  /* 0x0000000000481947 */ /* 0x000fea0003800000 */
[----:B0-----:R-:W-:-:S04]  /*33f0*/  FADD.FTZ R5, R5, 9.9999999747524270788e-07 ;  /* 0x358637bd05057421 */ /* 0x001fc80000010000 */
[----:B------:R0:W1:Y:S03]  /*3400*/  MUFU.RCP R10, R5 ;  /* 0x00000005000a7308 */ /* 0x0000660000001000 */
.L_x_1889:
[----:B01----:R-:W-:-:S04]  /*3410*/  IADD3 R6, R0, -UR42, RZ ;  /* 0x8000002a00067c10 */ /* 0x003fc8000fffe0ff */
[C---:B0-----:R-:W-:Y:S02]  /*3420*/  LEA R5, R6.reuse, UR6, 0x2 ;  /* 0x0000000606057c11 */ /* 0x041fe4000f8e10ff */
[----:B------:R-:W-:-:S04]  /*3430*/  LEA R6, R6, UR11, 0x1 ;  /* 0x0000000b06067c11 */ /* 0x000fc8000f8e08ff */
[----:B------:R-:W1:Y:S02]  /*3440*/  LDS R5, [R5] ;  /* 0x0000000005057984 */ /* 0x000e640000000800 */
[----:B-1----:R-:W-:-:S05]  /*3450*/  FMUL.FTZ R9, R5, R10 ;  /* 0x0000000a05097220 */ /* 0x002fca0000410000 */
[----:B------:R-:W-:-:S05]  /*3460*/  F2FP.F16.F32.PACK_AB R7, RZ, R9 ;  /* 0x00000009ff07723e */ /* 0x000fca00000000ff */
[----:B------:R0:W-:Y:S01]  /*3470*/  STS.U16 [R6], R7 ;  /* 0x0000000706007388 */ /* 0x0001e20000000400 */
[----:B------:R-:W-:Y:S05]  /*3480*/  @!P0 BRA `(.L_x_1888) ;  /* 0x0000000000148947 */ /* 0x000fea0003800000 */
[----:B------:R-:W-:-:S04]  /*3490*/  IADD3 R5, P1, R0, UR4, RZ ;  /* 0x0000000400057c10 */ /* 0x000fc8000ff3e0ff */
[----:B------:R-:W-:Y:S02]  /*34a0*/  LEA.HI.X.SX32 R8, R0, UR5, 0x1, P1 ;  /* 0x0000000500087c11 */ /* 0x000fe400088f0eff */
[----:B0-----:R-:W-:-:S04]  /*34b0*/  LEA R6, P1, R5, UR8, 0x2 ;  /* 0x0000000805067c11 */ /* 0x001fc8000f8210ff */
[----:B------:R-:W-:-:S05]  /*34c0*/  LEA.HI.X R7, R5, UR9, R8, 0x2, P1 ;  /* 0x0000000905077c11 */ /* 0x000fca00088f1408 */
[----:B------:R1:W-:Y:S04]  /*34d0*/  STG.E desc[UR36][R6.64], R9 ;  /* 0x0000000906007986 */ /* 0x0003e8000c101924 */
.L_x_1888:
[----:B------:R-:W-:-:S05]  /*34e0*/  VIADD R0, R0, 0x80 ;  /* 0x0000008000007836 */ /* 0x000fca0000000000 */
[----:B------:R-:W-:-:S13]  /*34f0*/  ISETP.GT.AND P1, PT, R0, UR39, PT ;  /* 0x0000002700007c0c */ /* 0x000fda000bf24270 */
[----:B------:R-:W-:Y:S05]  /*3500*/  @!P1 BRA `(.L_x_1889) ;  /* 0xfffffffc00c09947 */ /* 0x000fea000383ffff */
.L_x_1887:
[----:B------:R-:W-:Y:S05]  /*3510*/  BSYNC B0 ;  /* 0x0000000000007941 */ /* 0x000fea0003800000 */
.L_x_1886:
[----:B------:R-:W-:Y:S01]  /*3520*/  USHF.R.S32.HI UR4, URZ, 0x1f, UR39 ;  /* 0x0000001f3f047899 */ /* 0x000fe20008011427 */
[-C--:B------:R-:W-:Y:S01]  /*3530*/  LEA.HI R3, R3, R16.reuse, RZ, 0x3 ;  /* 0x0000001003037211 */ /* 0x080fe200078f18ff */
[----:B------:R-:W-:Y:S01]  /*3540*/  ULDC.64 UR8, c[0x0][0x240] ;  /* 0x0000900000087ab9 */ /* 0x000fe20000000a00 */
[----:B------:R-:W-:Y:S01]  /*3550*/  CS2R R22, SRZ ;  /* 0x0000000000167805 */ /* 0x000fe2000001ff00 */
[----:B------:R-:W-:Y:S01]  /*3560*/  ULEA.HI UR4, UR4, UR39, URZ, 0x4 ;  /* 0x0000002704047291 */ /* 0x000fe2000f8f203f */
[----:B0-----:R-:W-:Y:S02]  /*3570*/  LOP3.LUT R5, R3, 0xfffffff8, RZ, 0xc0, !PT ;  /* 0xfffffff803057812 */ /* 0x001fe400078ec0ff */
[----:B------:R-:W-:Y:S02]  /*3580*/  CS2R R20, SRZ ;  /* 0x0000000000147805 */ /* 0x000fe4000001ff00 */
[----:B------:R-:W-:Y:S01]  /*3590*/  SHF.R.S32.HI R25, RZ, 0x3, R3 ;  /* 0x00000003ff197819 */ /* 0x000fe20000011403 */
[----:B------:R-:W-:Y:S01]  /*35a0*/  ULOP3.LUT UR4, UR4, 0xfffffff0, URZ, 0xc0, !UPT ;  /* 0xfffffff004047892 */ /* 0x000fe2000f8ec03f */
[----:B------:R-:W-:Y:S01]  /*35b0*/  IADD3 R5, -R5, R16, RZ ;  /* 0x0000001005057210 */ /* 0x000fe20007ffe1ff */
[----:B------:R-:W-:Y:S01]  /*35c0*/  ULDC.64 UR12, c[0x0][0x250] ;  /* 0x00009400000c7ab9 */ /* 0x000fe20000000a00 */
[----:B------:R-:W-:Y:S01]  /*35d0*/  ISETP.EQ.U32.AND P0, PT, RZ, UR8, PT ;  /* 0x00000008ff007c0c */ /* 0x000fe2000bf02070 */
[----:B------:R-:W-:Y:S01]  /*35e0*/  UIADD3 UR4, -UR4, UR39, URZ ;  /* 0x0000002704047290 */ /* 0x000fe2000fffe13f */
[C---:B------:R-:W-:Y:S01]  /*35f0*/  ISETP.GT.AND P5, PT, R5.reuse, 0x5, PT ;  /* 0x000000050500780c */ /* 0x040fe20003fa4270 */
[----:B--2---:R-:W-:-:S04]  /*3600*/  IMAD.SHL.U32 R18, R5, 0x8, RZ ;  /* 0x0000000805127824 */ /* 0x004fc800078e00ff */
[----:B------:R-:W-:Y:S01]  /*3610*/  ISETP.NE.OR P1, PT, R25, UR4, P5 ;  /* 0x0000000419007c0c */ /* 0x000fe2000af25670 */
[----:B------:R-:W-:-:S03]  /*3620*/  ULDC UR4, c[0x0][0x284] ;  /* 0x0000a10000047ab9 */ /* 0x000fc60000000800 */
[----:B------:R-:W-:-:S13]  /*3630*/  ISETP.EQ.OR.EX P0, PT, RZ, UR9, P1, P0 ;  /* 0x00000009ff007c0c */ /* 0x000fda0008f02700 */
[----:B------:R-:W0:Y:S01]  /*3640*/  @!P0 S2R R3, SR_CTAID.X ;  /* 0x0000000000038919 */ /* 0x000e220000002500 */
[----:B-1----:R-:W1:Y:S01]  /*3650*/  @!P0 LDC.64 R6, c[0x0][0x240] ;  /* 0x00009000ff068b82 */ /* 0x002e620000000a00 */
[----:B------:R-:W-:Y:S01]  /*3660*/  MOV R19, UR4 ;  /* 0x0000000400137c02 */ /* 0x000fe20008000f00 */
[----:B------:R-:W-:Y:S01]  /*3670*/  BSSY B0, `(.L_x_1890) ;  /* 0x0000166000007945 */ /* 0x000fe20003800000 */
[----:B------:R-:W-:Y:S02]  /*3680*/  HFMA2.MMA R0, -RZ, RZ, 0, 0 ;  /* 0x00000000ff007435 */ /* 0x000fe400000001ff */
[----:B------:R-:W-:Y:S01]  /*3690*/  HFMA2.MMA R14, -RZ, RZ, 0, 0 ;  /* 0x00000000ff0e7435 */ /* 0x000fe200000001ff */
[----:B------:R-:W-:Y:S01]  /*36a0*/  CS2R R12, SRZ ;  /* 0x00000000000c7805 */ /* 0x000fe2000001ff00 */
[----:B------:R-:W-:Y:S01]  /*36b0*/  IMAD.MOV.U32 R29, RZ, RZ, RZ ;  /* 0x000000ffff1d7224 */ /* 0x000fe200078e00ff */
[----:B------:R-:W-:Y:S01]  /*36c0*/  MOV R24, RZ ;  /* 0x000000ff00187202 */ /* 0x000fe20000000f00 */
[----:B------:R-:W-:-:S02]  /*36d0*/  IMAD.MOV.U32 R27, RZ, RZ, RZ ;  /* 0x000000ffff1b7224 */ /* 0x000fc400078e00ff */
[----:B0-----:R-:W-:-:S04]  /*36e0*/  @!P0 IMAD R3, R3, 0x30, R18 ;  /* 0x0000003003038824 */ /* 0x001fc800078e0212 */
[----:B-1----:R-:W-:-:S05]  /*36f0*/  @!P0 IMAD.WIDE R6, R3, 0x2, R6 ;  /* 0x0000000203068825 */ /* 0x002fca00078e0206 */
[----:B------:R0:W5:Y:S01]  /*3700*/  @!P0 LDG.E.128 R20, desc[UR36][R6.64] ;  /* 0x0000002406148981 */ /* 0x000162000c1e1d00 */
[----:B------:R-:W-:Y:S01]  /*3710*/  IMAD.MOV.U32 R3, RZ, RZ, RZ ;  /* 0x000000ffff037224 */ /* 0x000fe200078e00ff */
[----:B------:R-:W-:Y:S06]  /*3720*/  BAR.SYNC.DEFER_BLOCKING 0x0 ;  /* 0x0000000000007b1d */ /* 0x000fec0000010000 */
[----:B------:R-:W-:Y:S05]  /*3730*/  @P5 BRA `(.L_x_1891) ;  /* 0x0000001400645947 */ /* 0x000fea0003800000 */
[----:B------:R-:W-:Y:S01]  /*3740*/  VIADD R26, R25, UR42 ;  /* 0x0000002a191a7c36 */ /* 0x000fe20008000000 */
[----:B------:R-:W-:Y:S01]  /*3750*/  VIMNMX R35, R19, UR39, PT ;  /* 0x0000002713237c48 */ /* 0x000fe2000bfe0100 */
[----:B------:R-:W-:Y:S01]  /*3760*/  IMAD R30, R4, R19, R18 ;  /* 0x00000013041e7224 */ /* 0x000fe200078e0212 */
[----:B------:R-:W-:Y:S01]  /*3770*/  BSSY B1, `(.L_x_1892) ;  /* 0x0000086000017945 */ /* 0x000fe20003800000 */
[----:B------:R-:W-:Y:S02]  /*3780*/  LEA R31, R25, UR11, 0x1 ;  /* 0x0000000b191f7c11 */ /* 0x000fe4000f8e08ff */
[----:B------:R-:W-:Y:S02]  /*3790*/  ISETP.GE.AND P0, PT, R26, R35, PT ;  /* 0x000000231a00720c */ /* 0x000fe40003f06270 */
[----:B------:R-:W-:Y:S02]  /*37a0*/  MOV R0, RZ ;  /* 0x000000ff00007202 */ /* 0x000fe40000000f00 */
[----:B------:R-:W-:-:S09]  /*37b0*/  SHF.R.S32.HI R28, RZ, 0x1f, R30 ;  /* 0x0000001fff1c7819 */ /* 0x000fd2000001141e */
[----:B------:R-:W-:Y:S05]  /*37c0*/  @P0 BRA `(.L_x_1893) ;  /* 0x0000000800000947 */ /* 0x000fea0003800000 */
[----:B------:R-:W-:Y:S01]  /*37d0*/  IMAD.U32 R0, RZ, RZ, UR42 ;  /* 0x0000002aff007e24 */ /* 0x000fe2000f8e00ff */
[----:B------:R-:W-:Y:S01]  /*37e0*/  LOP3.LUT R3, RZ, R35, RZ, 0x33, !PT ;  /* 0x00000023ff037212 */ /* 0x000fe200078e33ff */
[----:B------:R-:W-:Y:S01]  /*37f0*/  BSSY B2, `(.L_x_1894) ;  /* 0x0000031000027945 */ /* 0x000fe20003800000 */
[----:B------:R-:W-:Y:S01]  /*3800*/  HFMA2.MMA R27, -RZ, RZ, 0, 0 ;  /* 0x00000000ff1b7435 */ /* 0x000fe200000001ff */
[----:B------:R-:W-:Y:S02]  /*3810*/  CS2R R12, SRZ ;  /* 0x00000000000c7805 */ /* 0x000fe4000001ff00 */
[----:B------:R-:W-:Y:S01]  /*3820*/  IADD3 R0, -R0, -0x2, -R25 ;  /* 0xfffffffe00007810 */ /* 0x000fe20007ffe919 */
[----:B------:R-:W-:Y:S01]  /*3830*/  IMAD.MOV.U32 R34, RZ, RZ, R26 ;  /* 0x000000ffff227224 */ /* 0x000fe200078e001a */
[----:B------:R-:W-:Y:S01]  /*3840*/  MOV R29, RZ ;  /* 0x000000ff001d7202 */ /* 0x000fe20000000f00 */
[----:B------:R-:W-:Y:S01]  /*3850*/  IMAD.MOV.U32 R14, RZ, RZ, RZ ;  /* 0x000000ffff0e7224 */ /* 0x000fe200078e00ff */
[----:B------:R-:W-:Y:S01]  /*3860*/  IADD3 R0, R0, -R3, RZ ;  /* 0x8000000300007210 */ /* 0x000fe20007ffe0ff */
[----:B------:R-:W-:Y:S01]  /*3870*/  IMAD.MOV.U32 R24, RZ, RZ, RZ ;  /* 0x000000ffff187224 */ /* 0x000fe200078e00ff */
[----:B------:R-:W-:-:S02]  /*3880*/  MOV R3, RZ ;  /* 0x000000ff00037202 */ /* 0x000fc40000000f00 */
[C---:B------:R-:W-:Y:S02]  /*3890*/  LOP3.LUT P2, RZ, R0.reuse, 0x10, RZ, 0xc0, !PT ;  /* 0x0000001000ff7812 */ /* 0x040fe4000784c0ff */
[----:B------:R-:W-:Y:S01]  /*38a0*/  LOP3.LUT P0, RZ, R0, 0xfffffff0, RZ, 0xc0, !PT ;  /* 0xfffffff000ff7812 */ /* 0x000fe2000780c0ff */
[----:B------:R-:W-:-:S10]  /*38b0*/  IMAD.MOV.U32 R0, RZ, RZ, RZ ;  /* 0x000000ffff007224 */ /* 0x000fd400078e00ff */
[----:B------:R-:W-:Y:S05]  /*38c0*/  @P2 BRA `(.L_x_1895) ;  /* 0x00000000008c2947 */ /* 0x000fea0003800000 */
[----:B------:R-:W-:Y:S01]  /*38d0*/  IADD3 R0, P2, R26, UR43, RZ ;  /* 0x0000002b1a007c10 */ /* 0x000fe2000ff5e0ff */
[----:B------:R-:W-:-:S03]  /*38e0*/  ULDC.64 UR4, c[0x0][0x258] ;  /* 0x0000960000047ab9 */ /* 0x000fc60000000a00 */
[----:B------:R-:W-:Y:S02]  /*38f0*/  LEA.HI.X.SX32 R3, R26, UR44, 0x1, P2 ;  /* 0x0000002c1a037c11 */ /* 0x000fe400090f0eff */
        /* <DEDUP_REMOVED lines=12> */
[----:B------:R-:W1:Y:S04]  /*39c0*/  LDS.U16 R0, [R31] ;  /* 0x000000001f007984 */ /* 0x000e680000000400 */
[----:B------:R-:W2:Y:S01]  /*39d0*/  LDG.E.128 R12, desc[UR36][R32.64] ;  /* 0x00000024200c7981 */ /* 0x000ea2000c1e1d00 */
[----:B------:R-:W-:Y:S01]  /*39e0*/  IADD3 R34, R26, 0x10, RZ ;  /* 0x000000101a227810 */ /* 0x000fe20007ffe0ff */
[----:B-1----:R-:W-:Y:S02]  /*39f0*/  HADD2.F32 R0, -RZ, R0.H0_H0 ;  /* 0x20000000ff007230 */ /* 0x002fe40000004100 */
[----:B--2---:R-:W-:-:S02]  /*3a00*/  HADD2.F32 R27, -RZ, R12.H0_H0 ;  /* 0x2000000cff1b7230 */ /* 0x004fc40000004100 */
[--C-:B------:R-:W-:Y:S02]  /*3a10*/  HADD2.F32 R5, -RZ, R13.reuse.H0_H0 ;  /* 0x2000000dff057230 */ /* 0x100fe40000004100 */
[----:B0-----:R-:W-:Y:S02]  /*3a20*/  HADD2.F32 R7, -RZ, R13.H1_H1 ;  /* 0x3000000dff077230 */ /* 0x001fe40000004100 */
[----:B------:R-:W-:Y:S02]  /*3a30*/  HADD2.F32 R3, -RZ, R12.H1_H1 ;  /* 0x3000000cff037230 */ /* 0x000fe40000004100 */
[C---:B------:R-:W-:Y:S01]  /*3a40*/  FFMA.FTZ R12, R0.reuse, R27, RZ ;  /* 0x0000001b000c7223 */ /* 0x040fe200000100ff */
[--C-:B------:R-:W-:Y:S02]  /*3a50*/  HADD2.F32 R9, -RZ, R14.reuse.H0_H0 ;  /* 0x2000000eff097230 */ /* 0x100fe40000004100 */
[----:B------:R-:W-:Y:S01]  /*3a60*/  FFMA.FTZ R27, R0, R7, RZ ;  /* 0x00000007001b7223 */ /* 0x000fe200000100ff */
[----:B------:R-:W-:-:S02]  /*3a70*/  HADD2.F32 R11, -RZ, R14.H1_H1 ;  /* 0x3000000eff0b7230 */ /* 0x000fc40000004100 */
[C---:B------:R-:W-:Y:S01]  /*3a80*/  FFMA.FTZ R3, R0.reuse, R3, RZ ;  /* 0x0000000300037223 */ /* 0x040fe200000100ff */
[--C-:B------:R-:W-:Y:S02]  /*3a90*/  HADD2.F32 R13, -RZ, R15.reuse.H0_H0 ;  /* 0x2000000fff0d7230 */ /* 0x100fe40000004100 */
[C---:B------:R-:W-:Y:S01]  /*3aa0*/  FFMA.FTZ R14, R0.reuse, R5, RZ ;  /* 0x00000005000e7223 */ /* 0x040fe200000100ff */
[----:B------:R-:W-:Y:S02]  /*3ab0*/  HADD2.F32 R15, -RZ, R15.H1_H1 ;  /* 0x3000000fff0f7230 */ /* 0x000fe40000004100 */
[C---:B------:R-:W-:Y:S01]  /*3ac0*/  FFMA.FTZ R24, R0.reuse, R9, RZ ;  /* 0x0000000900187223 */ /* 0x040fe200000100ff */
[C---:B------:R-:W-:Y:S01]  /*3ad0*/  FFMA.FTZ R29, R0.reuse, R11, RZ ;  /* 0x0000000b001d7223 */ /* 0x040fe200000100ff */
[C---:B------:R-:W-:Y:S01]  /*3ae0*/  FFMA.FTZ R13, R0.reuse, R13, RZ ;  /* 0x0000000d000d7223 */ /* 0x040fe200000100ff */
[----:B------:R-:W-:-:S07]  /*3af0*/  FFMA.FTZ R0, R0, R15, RZ ;  /* 0x0000000f00007223 */ /* 0x000fce00000100ff */
.L_x_1895:
[----:B------:R-:W-:Y:S05]  /*3b00*/  BSYNC B2 ;  /* 0x0000000000027941 */ /* 0x000fea0003800000 */
.L_x_1894:
[----:B------:R-:W-:Y:S05]  /*3b10*/  @!P0 BRA `(.L_x_1893) ;  /* 0x00000004002c8947 */ /* 0x000fea0003800000 */
[C---:B------:R-:W-:Y:S01]  /*3b20*/  LEA R4, R34.reuse, UR7, 0x1 ;  /* 0x0000000722047c11 */ /* 0x040fe2000f8e08ff */
[----:B------:R-:W-:Y:S01]  /*3b30*/  IMAD.U32 R5, RZ, RZ, UR42 ;  /* 0x0000002aff057e24 */ /* 0x000fe2000f8e00ff */
[----:B------:R-:W-:Y:S01]  /*3b40*/  IADD3 R33, P0, R34, UR43, RZ ;  /* 0x0000002b22217c10 */ /* 0x000fe2000ff1e0ff */
[----:B------:R-:W-:Y:S01]  /*3b50*/  ULDC UR8, c[0x0][0x288] ;  /* 0x0000a20000087ab9 */ /* 0x000fe20000000800 */
[----:B------:R-:W-:Y:S01]  /*3b60*/  IADD3 R4, R4, 0x20, RZ ;  /* 0x0000002004047810 */ /* 0x000fe20007ffe0ff */
[----:B------:R-:W-:Y:S01]  /*3b70*/  ULDC.64 UR4, c[0x0][0x258] ;  /* 0x0000960000047ab9 */ /* 0x000fe20000000a00 */
[C---:B0-----:R-:W-:Y:S01]  /*3b80*/  LEA.HI.X.SX32 R6, R34.reuse, UR44, 0x1, P0 ;  /* 0x0000002c22067c11 */ /* 0x041fe200080f0eff */
[----:B------:R-:W-:Y:S01]  /*3b90*/  IMAD R15, R34, 0x30, RZ ;  /* 0x00000030220f7824 */ /* 0x000fe200078e02ff */
[----:B------:R-:W-:Y:S01]  /*3ba0*/  LEA R32, P0, R33, UR4, 0x2 ;  /* 0x0000000421207c11 */ /* 0x000fe2000f8010ff */
[----:B------:R-:W-:Y:S02]  /*3bb0*/  IMAD R4, R5, -0x2, R4 ;  /* 0xfffffffe05047824 */ /* 0x000fe400078e0204 */
[----:B------:R-:W-:Y:S01]  /*3bc0*/  IMAD R38, R19, UR8, RZ ;  /* 0x0000000813267c24 */ /* 0x000fe2000f8e02ff */
[----:B------:R-:W-:Y:S01]  /*3bd0*/  LEA.HI.X R33, R33, UR5, R6, 0x2, P0 ;  /* 0x0000000521217c11 */ /* 0x000fe200080f1406 */
[----:B------:R-:W-:Y:S01]  /*3be0*/  IMAD.MOV.U32 R36, RZ, RZ, RZ ;  /* 0x000000ffff247224 */ /* 0x000fe200078e00ff */
[----:B------:R-:W-:Y:S01]  /*3bf0*/  IADD3 R37, R15, 0x300, RZ ;  /* 0x000003000f257810 */ /* 0x000fe20007ffe0ff */
[----:B------:R-:W-:-:S02]  /*3c00*/  IMAD R38, R38, 0x30, RZ ;  /* 0x0000003026267824 */ /* 0x000fc400078e02ff */
[----:B------:R-:W-:-:S07]  /*3c10*/  VIADD R39, R4, UR6 ;  /* 0x0000000604277c36 */ /* 0x000fce0008000000 */
.L_x_1896:
[----:B------:R-:W2:Y:S04]  /*3c20*/  LDG.E R4, desc[UR36][R32.64] ;  /* 0x0000002420047981 */ /* 0x000ea8000c1e1900 */
[----:B------:R-:W3:Y:S04]  /*3c30*/  LDG.E R6, desc[UR36][R32.64+0x40] ;  /* 0x0000402420067981 */ /* 0x000ee8000c1e1900 */
[----:B------:R-:W0:Y:S04]  /*3c40*/  LDS.U16 R40, [R39+-0x20] ;  /* 0xffffe00027287984 */ /* 0x000e280000000400 */
[----:B------:R1:W4:Y:S01]  /*3c50*/  LDS.U16 R45, [R39] ;  /* 0x00000000272d7984 */ /* 0x0003220000000400 */
[----:B--2---:R-:W-:-:S02]  /*3c60*/  IMAD R5, R38, R4, R15 ;  /* 0x0000000426057224 */ /* 0x004fc400078e020f */
[----:B---3--:R-:W-:-:S03]  /*3c70*/  IMAD R7, R38, R6, R37 ;  /* 0x0000000626077224 */ /* 0x008fc600078e0225 */
[----:B------:R-:W-:Y:S01]  /*3c80*/  IADD3 R5, R5, R36, RZ ;  /* 0x0000002405057210 */ /* 0x000fe20007ffe0ff */
[----:B------:R-:W-:-:S03]  /*3c90*/  IMAD.IADD R9, R7, 0x1, R36 ;  /* 0x0000000107097824 */ /* 0x000fc600078e0224 */
[----:B------:R-:W-:-:S04]  /*3ca0*/  IADD3 R8, P0, R30, R5, RZ ;  /* 0x000000051e087210 */ /* 0x000fc80007f1e0ff */
        /* <DEDUP_REMOVED lines=10> */
[----:B------:R-:W-:Y:S01]  /*3d50*/  VIADD R34, R34, 0x20 ;  /* 0x0000002022227836 */ /* 0x000fe20000000000 */
[----:B-1----:R-:W-:Y:S01]  /*3d60*/  IADD3 R39, R39, 0x40, RZ ;  /* 0x0000004027277810 */ /* 0x002fe20007ffe0ff */
[----:B0-----:R-:W-:Y:S01]  /*3d70*/  HADD2.F32 R41, -RZ, R40.H0_H0 ;  /* 0x20000028ff297230 */ /* 0x001fe20000004100 */
[----:B------:R-:W-:Y:S01]  /*3d80*/  IADD3.X R33, RZ, R33, RZ, P0, !PT ;  /* 0x00000021ff217210 */ /* 0x000fe200007fe4ff */
[----:B----4-:R-:W-:Y:S01]  /*3d90*/  HADD2.F32 R45, -RZ, R45.H0_H0 ;  /* 0x2000002dff2d7230 */ /* 0x010fe20000004100 */
[----:B------:R-:W-:Y:S01]  /*3da0*/  ISETP.GE.AND P0, PT, R34, R35, PT ;  /* 0x000000232200720c */ /* 0x000fe20003f06270 */
[----:B------:R-:W-:Y:S02]  /*3db0*/  VIADD R36, R36, 0x600 ;  /* 0x0000060024247836 */ /* 0x000fe40000000000 */
[----:B--2---:R-:W-:-:S02]  /*3dc0*/  HADD2.F32 R43, -RZ, R5.H0_H0 ;  /* 0x20000005ff2b7230 */ /* 0x004fc40000004100 */
[----:B------:R-:W-:Y:S02]  /*3dd0*/  HADD2.F32 R42, -RZ, R5.H1_H1 ;  /* 0x30000005ff2a7230 */ /* 0x000fe40000004100 */
[----:B------:R-:W-:Y:S02]  /*3de0*/  HADD2.F32 R5, -RZ, R6.H0_H0 ;  /* 0x20000006ff057230 */ /* 0x000fe40000004100 */
        /* <DEDUP_REMOVED lines=16> */
[----:B------:R-:W-:Y:S02]  /*3ef0*/  HADD2.F32 R24, -RZ, R9.H1_H1 ;  /* 0x30000009ff187230 */ /* 0x000fe40000004100 */
[C---:B------:R-:W-:Y:S01]  /*3f00*/  FFMA.FTZ R29, R45.reuse, R29, R6 ;  /* 0x0000001d2d1d7223 */ /* 0x040fe20000010006 */
[----:B------:R-:W-:Y:S02]  /*3f10*/  HADD2.F32 R10, -RZ, R11.H0_H0 ;  /* 0x2000000bff0a7230 */ /* 0x000fe40000004100 */
[C---:B------:R-:W-:Y:S01]  /*3f20*/  FFMA.FTZ R12, R45.reuse, R4, R12 ;  /* 0x000000042d0c7223 */ /* 0x040fe2000001000c */
[----:B------:R-:W-:Y:S02]  /*3f30*/  HADD2.F32 R8, -RZ, R8.H1_H1 ;  /* 0x30000008ff087230 */ /* 0x000fe40000004100 */
[----:B------:R-:W-:Y:S01]  /*3f40*/  FFMA.FTZ R27, R45, R24, R27 ;  /* 0x000000182d1b7223 */ /* 0x000fe2000001001b */
[----:B------:R-:W-:-:S02]  /*3f50*/  HADD2.F32 R7, -RZ, R9.H0_H0 ;  /* 0x20000009ff077230 */ /* 0x000fc40000004100 */
[C---:B------:R-:W-:Y:S01]  /*3f60*/  FFMA.FTZ R24, R45.reuse, R40, R5 ;  /* 0x000000282d187223 */ /* 0x040fe20000010005 */
[----:B------:R-:W-:Y:S02]  /*3f70*/  HADD2.F32 R11, -RZ, R11.H1_H1 ;  /* 0x3000000bff0b7230 */ /* 0x000fe40000004100 */
[C---:B------:R-:W-:Y:S01]  /*3f80*/  FFMA.FTZ R3, R45.reuse, R8, R3 ;  /* 0x000000082d037223 */ /* 0x040fe20000010003 */
[C---:B------:R-:W-:Y:S01]  /*3f90*/  FFMA.FTZ R13, R45.reuse, R10, R13 ;  /* 0x0000000a2d0d7223 */ /* 0x040fe2000001000d */
[C---:B------:R-:W-:Y:S01]  /*3fa0*/  FFMA.FTZ R14, R45.reuse, R7, R14 ;  /* 0x000000072d0e7223 */ /* 0x040fe2000001000e */
[----:B------:R-:W-:Y:S01]  /*3fb0*/  FFMA.FTZ R0, R45, R11, R0 ;  /* 0x0000000b2d007223 */ /* 0x000fe20000010000 */
[----:B------:R-:W-:Y:S06]  /*3fc0*/  @!P0 BRA `(.L_x_1896) ;  /* 0xfffffffc00148947 */ /* 0x000fec000383ffff */
.L_x_1893:
[----:B------:R-:W-:Y:S05]  /*3fd0*/  BSYNC B1 ;  /* 0x0000000000017941 */ /* 0x000fea0003800000 */
.L_x_1892:
[----:B------:R-:W-:-:S13]  /*3fe0*/  ISETP.GE.AND P0, PT, R26, UR39, PT ;  /* 0x000000271a007c0c */ /* 0x000fda000bf06270 */
[----:B------:R-:W-:Y:S05]  /*3ff0*/  @P0 BRA `(.L_x_1891) ;  /* 0x0000000c00340947 */ /* 0x000fea0003800000 */
[----:B------:R-:W-:Y:S01]  /*4000*/  LOP3.LUT R8, RZ, R25, RZ, 0x33, !PT ;  /* 0x00000019ff087212 */ /* 0x000fe200078e33ff */
[----:B------:R-:W-:Y:S01]  /*4010*/  BSSY B1, `(.L_x_1897) ;  /* 0x0000043000017945 */ /* 0x000fe20003800000 */
[----:B------:R-:W-:-:S04]  /*4020*/  MOV R5, UR42 ;  /* 0x0000002a00057c02 */ /* 0x000fc80008000f00 */
[----:B------:R-:W-:-:S04]  /*4030*/  IADD3 R8, -R5, UR39, R8 ;  /* 0x0000002705087c10 */ /* 0x000fc8000fffe108 */
[----:B------:R-:W-:-:S13]  /*4040*/  LOP3.LUT P0, RZ, R8, 0x10, RZ, 0xc0, !PT ;  /* 0x0000001008ff7812 */ /* 0x000fda000780c0ff */
[----:B------:R-:W-:Y:S05]  /*4050*/  @P0 BRA `(.L_x_1898) ;  /* 0x0000000000f80947 */ /* 0x000fea0003800000 */
[----:B------:R-:W-:Y:S01]  /*4060*/  ISETP.GE.AND P0, PT, R26, R19, PT ;  /* 0x000000131a00720c */ /* 0x000fe20003f06270 */
[----:B------:R-:W-:-:S12]  /*4070*/  BSSY B2, `(.L_x_1899) ;  /* 0x000003b000027945 */ /* 0x000fd80003800000 */
[----:B------:R-:W-:Y:S05]  /*4080*/  @!P0 BRA `(.L_x_1900) ;  /* 0x0000000000e48947 */ /* 0x000fea0003800000 */
[----:B0-----:R-:W-:Y:S01]  /*4090*/  IABS R7, R19 ;  /* 0x0000001300077213 */ /* 0x001fe20000000000 */
[----:B------:R-:W-:Y:S01]  /*40a0*/  ULDC.64 UR4, c[0x0][0x258] ;  /* 0x0000960000047ab9 */ /* 0x000fe20000000a00 */
[----:B------:R-:W-:Y:S01]  /*40b0*/  IABS R10, R26 ;  /* 0x0000001a000a7213 */ /* 0x000fe20000000000 */
[----:B------:R-:W0:Y:S01]  /*40c0*/  LDS.U16 R31, [R31] ;  /* 0x000000001f1f7984 */ /* 0x000e220000000400 */
        /* <DEDUP_REMOVED lines=53> */
.L_x_1900:
[----:B------:R-:W-:Y:S05]  /*4420*/  BSYNC B2 ;  /* 0x0000000000027941 */ /* 0x000fea0003800000 */
.L_x_1899:
[----:B------:R-:W-:-:S07]  /*4430*/  VIADD R26, R26, 0x10 ;  /* 0x000000101a1a7836 */ /* 0x000fce0000000000 */
.L_x_1898:
[----:B------:R-:W-:Y:S05]  /*4440*/  BSYNC B1 ;  /* 0x0000000000017941 */ /* 0x000fea0003800000 */
.L_x_1897:
[----:B------:R-:W-:-:S13]  /*4450*/  LOP3.LUT P0, RZ, R8, 0xfffffff0, RZ, 0xc0, !PT ;  /* 0xfffffff008ff7812 */ /* 0x000fda000780c0ff */
[----:B------:R-:W-:Y:S05]  /*4460*/  @!P0 BRA `(.L_x_1891) ;  /* 0x0000000800188947 */ /* 0x000fea0003800000 */
[----:B------:R-:W1:Y:S01]  /*4470*/  LDC R19, c[0x0][0x284] ;  /* 0x0000a100ff137b82 */ /* 0x000e620000000800 */
[----:B------:R-:W-:Y:S01]  /*4480*/  LEA R4, R26, UR7, 0x1 ;  /* 0x000000071a047c11 */ /* 0x000fe2000f8e08ff */
[----:B------:R-:W-:Y:S01]  /*4490*/  IMAD.MOV.U32 R8, RZ, RZ, RZ ;  /* 0x000000ffff087224 */ /* 0x000fe200078e00ff */
[----:B------:R-:W-:-:S05]  /*44a0*/  MOV R5, UR42 ;  /* 0x0000002a00057c02 */ /* 0x000fca0008000f00 */
[----:B------:R-:W-:-:S05]  /*44b0*/  IMAD R4, R5, -0x2, R4 ;  /* 0xfffffffe05047824 */ /* 0x000fca00078e0204 */
[----:B------:R-:W-:-:S07]  /*44c0*/  IADD3 R11, R4, UR6, RZ ;  /* 0x00000006040b7c10 */ /* 0x000fce000fffe0ff */
.L_x_1905:
[C---:B-1----:R-:W-:Y:S01]  /*44d0*/  ISETP.GE.AND P2, PT, R26.reuse, R19, PT ;  /* 0x000000131a00720c */ /* 0x042fe20003f46270 */
[----:B------:R-:W-:Y:S01]  /*44e0*/  VIADD R10, R26, 0x10 ;  /* 0x000000101a0a7836 */ /* 0x000fe20000000000 */
[----:B------:R-:W-:Y:S01]  /*44f0*/  BSSY B1, `(.L_x_1901) ;  /* 0x000003d000017945 */ /* 0x000fe20003800000 */
[----:B------:R-:W-:-:S03]  /*4500*/  IADD3 R9, R11, R8, RZ ;  /* 0x000000080b097210 */ /* 0x000fc60007ffe0ff */
[----:B------:R-:W-:-:S07]  /*4510*/  ISETP.GE.AND P0, PT, R10, R19, PT ;  /* 0x000000130a00720c */ /* 0x000fce0003f06270 */
[----:B------:R-:W-:Y:S06]  /*4520*/  @!P2 BRA `(.L_x_1902) ;  /* 0x0000000000e4a947 */ /* 0x000fec0003800000 */
[----:B0-----:R-:W-:Y:S01]  /*4530*/  IABS R7, R19 ;  /* 0x0000001300077213 */ /* 0x001fe20000000000 */
[----:B------:R-:W-:Y:S01]  /*4540*/  ULDC.64 UR4, c[0x0][0x258] ;  /* 0x0000960000047ab9 */ /* 0x000fe20000000a00 */
[----:B------:R-:W-:Y:S02]  /*4550*/  IABS R32, R26 ;  /* 0x0000001a00207213 */ /* 0x000fe40000000000 */
[----:B------:R-:W0:Y:S01]  /*4560*/  I2F.RP R6, R7 ;  /* 0x0000000700067306 */ /* 0x000e220000209400 */
[----:B------:R-:W-:Y:S02]  /*4570*/  ISETP.GE.AND P3, PT, R26, RZ, PT ;  /* 0x000000ff1a00720c */ /* 0x000fe40003f66270 */
[----:B------:R-:W-:-:S05]  /*4580*/  ISETP.NE.AND P4, PT, R19, RZ, PT ;  /* 0x000000ff1300720c */ /* 0x000fca0003f85270 */
[----:B0-----:R-:W0:Y:S02]  /*4590*/  MUFU.RCP R6, R6 ;  /* 0x0000000600067308 */ /* 0x001e240000001000 */
[----:B0-----:R-:W-:-:S06]  /*45a0*/  VIADD R15, R6, 0xffffffe ;  /* 0x0ffffffe060f7836 */ /* 0x001fcc0000000000 */
[----:B------:R0:W1:Y:S02]  /*45b0*/  F2I.FTZ.U32.TRUNC.NTZ R5, R15 ;  /* 0x0000000f00057305 */ /* 0x000064000021f000 */
[----:B0-----:R-:W0:Y:S01]  /*45c0*/  LDS.U16 R15, [R9] ;  /* 0x00000000090f7984 */ /* 0x001e220000000400 */
        /* <DEDUP_REMOVED lines=47> */
.L_x_1902:
[----:B------:R-:W-:Y:S05]  /*48c0*/  BSYNC B1 ;  /* 0x0000000000017941 */ /* 0x000fea0003800000 */
.L_x_1901:
[----:B------:R-:W-:Y:S04]  /*48d0*/  BSSY B1, `(.L_x_1903) ;  /* 0x000003b000017945 */ /* 0x000fe80003800000 */
[----:B------:R-:W-:Y:S05]  /*48e0*/  @!P0 BRA `(.L_x_1904) ;  /* 0x0000000000e48947 */ /* 0x000fea0003800000 */
[----:B0-----:R-:W-:Y:S01]  /*48f0*/  IABS R7, R19 ;  /* 0x0000001300077213 */ /* 0x001fe20000000000 */
[----:B------:R-:W-:Y:S01]  /*4900*/  ULDC.64 UR4, c[0x0][0x258] ;  /* 0x0000960000047ab9 */ /* 0x000fe20000000a00 */
[----:B------:R-:W-:Y:S01]  /*4910*/  IABS R32, R10 ;  /* 0x0000000a00207213 */ /* 0x000fe20000000000 */
[----:B------:R-:W0:Y:S01]  /*4920*/  LDS.U16 R9, [R9+0x20] ;  /* 0x0000200009097984 */ /* 0x000e220000000400 */
        /* <DEDUP_REMOVED lines=53> */
.L_x_1904:
[----:B------:R-:W-:Y:S05]  /*4c80*/  BSYNC B1 ;  /* 0x0000000000017941 */ /* 0x000fea0003800000 */
.L_x_1903:
[----:B------:R-:W-:Y:S01]  /*4c90*/  VIADD R26, R26, 0x20 ;  /* 0x000000201a1a7836 */ /* 0x000fe20000000000 */
[----:B------:R-:W-:-:S04]  /*4ca0*/  IADD3 R8, R8, 0x40, RZ ;  /* 0x0000004008087810 */ /* 0x000fc80007ffe0ff */
[----:B------:R-:W-:-:S13]  /*4cb0*/  ISETP.GE.AND P0, PT, R26, UR39, PT ;  /* 0x000000271a007c0c */ /* 0x000fda000bf06270 */
[----:B------:R-:W-:Y:S05]  /*4cc0*/  @!P0 BRA `(.L_x_1905) ;  /* 0xfffffff800008947 */ /* 0x000fea000383ffff */
.L_x_1891:
[----:B------:R-:W-:Y:S05]  /*4cd0*/  BSYNC B0 ;  /* 0x0000000000007941 */ /* 0x000fea0003800000 */
.L_x_1890:
[----:B------:R-:W-:Y:S04]  /*4ce0*/  BSSY B0, `(.L_x_1906) ;  /* 0x000005b000007945 */ /* 0x000fe80003800000 */
[----:B------:R-:W-:Y:S05]  /*4cf0*/  @P1 BRA `(.L_x_1907) ;  /* 0x0000000400641947 */ /* 0x000fea0003800000 */
[----:B------:R-:W1:Y:S01]  /*4d00*/  LDC R8, c[0x0][0x308] ;  /* 0x0000c200ff087b82 */ /* 0x000e620000000800 */
[----:B------:R-:W-:Y:S02]  /*4d10*/  ULDC.64 UR4, c[0x0][0x2f0] ;  /* 0x0000bc0000047ab9 */ /* 0x000fe40000000a00 */
[----:B------:R-:W-:-:S04]  /*4d20*/  ISETP.NE.U32.AND P0, PT, RZ, UR4, PT ;  /* 0x00000004ff007c0c */ /* 0x000fc8000bf05070 */
[----:B------:R-:W-:-:S13]  /*4d30*/  ISETP.NE.AND.EX P0, PT, RZ, UR5, PT, P0 ;  /* 0x00000005ff007c0c */ /* 0x000fda000bf05300 */
[----:B0-----:R-:W0:Y:S01]  /*4d40*/  @P0 S2R R6, SR_CTAID.X ;  /* 0x0000000000060919 */ /* 0x001e220000002500 */
[----:B------:R-:W0:Y:S01]  /*4d50*/  @P0 LDC R7, c[0x0][0x288] ;  /* 0x0000a200ff070b82 */ /* 0x000e220000000800 */
[----:B-1----:R-:W-:-:S07]  /*4d60*/  ISETP.NE.AND P2, PT, R8, 0x2, PT ;  /* 0x000000020800780c */ /* 0x002fce0003f45270 */
[----:B------:R-:W1:Y:S08]  /*4d70*/  @P0 LDC.64 R4, c[0x0][0x2e8] ;  /* 0x0000ba00ff040b82 */ /* 0x000e700000000a00 */
[----:B------:R-:W2:Y:S01]  /*4d80*/  @P2 LDC.64 R8, c[0x0][0x238] ;  /* 0x00008e00ff082b82 */ /* 0x000ea20000000a00 */
[----:B0-----:R-:W-:Y:S02]  /*4d90*/  @P0 IMAD R7, R17, R7, R6 ;  /* 0x0000000711070224 */ /* 0x001fe400078e0206 */
[----:B------:R-:W-:-:S02]  /*4da0*/  VIADD R17, R18, UR41 ;  /* 0x0000002912117c36 */ /* 0x000fc40008000000 */
[----:B------:R-:W-:-:S04]  /*4db0*/  @P0 IMAD R7, R7, 0x30, R18 ;  /* 0x0000003007070824 */ /* 0x000fc800078e0212 */
[----:B-1----:R-:W-:-:S04]  /*4dc0*/  @P0 IMAD.WIDE R4, R7, 0x2, R4 ;  /* 0x0000000207040825 */ /* 0x002fc800078e0204 */
[----:B--2---:R-:W-:Y:S02]  /*4dd0*/  @P2 IMAD.WIDE R8, R17, 0x2, R8 ;  /* 0x0000000211082825 */ /* 0x004fe400078e0208 */
[----:B------:R-:W5:Y:S04]  /*4de0*/  @P0 LDG.E.128 R4, desc[UR36][R4.64] ;  /* 0x0000002404040981 */ /* 0x000f68000c1e1d00 */
[----:B------:R-:W5:Y:S01]  /*4df0*/  @P2 LDG.E.128 R8, desc[UR36][R8.64] ;  /* 0x0000002408082981 */ /* 0x000f62000c1e1d00 */
[----:B------:R-:W-:Y:S01]  /*4e00*/  UIADD3 UR4, -UR42, UR39, URZ ;  /* 0x000000272a047290 */ /* 0x000fe2000fffe13f */
[----:B------:R-:W-:Y:S02]  /*4e10*/  IMAD R19, R19, UR40, R18 ;  /* 0x0000002813137c24 */ /* 0x000fe4000f8e0212 */
        /* <DEDUP_REMOVED lines=45> */
.L_x_1908:
[----:B-----5:R-:W-:Y:S01]  /*50f0*/  HFMA2.MMA R8, R8, 1, 1, R20 ;  /* 0x3c003c0008087835 */ /* 0x020fe20000000014 */
[----:B------:R-:W-:Y:S01]  /*5100*/  HADD2 R9, R9, R21 ;  /* 0x0000001509097230 */ /* 0x000fe20000000000 */
[----:B------:R-:W-:Y:S01]  /*5110*/  HFMA2.MMA R10, R10, 1, 1, R22 ;  /* 0x3c003c000a0a7835 */ /* 0x000fe20000000016 */
[----:B------:R-:W-:Y:S02]  /*5120*/  HADD2 R11, R11, R23 ;  /* 0x000000170b0b7230 */ /* 0x000fe40000000000 */
[----:B0-----:R-:W-:Y:S02]  /*5130*/  HADD2.F32 R15, -RZ, R15.H0_H0 ;  /* 0x2000000fff0f7230 */ /* 0x001fe40000004100 */
[----:B------:R-:W-:Y:S02]  /*5140*/  @P0 HFMA2.MMA R9, R9, R5, -RZ ;  /* 0x0000000509090235 */ /* 0x000fe400001000ff */
[----:B------:R-:W-:Y:S01]  /*5150*/  @P0 HFMA2.MMA R11, R11, R7, -RZ ;  /* 0x000000070b0b0235 */ /* 0x000fe200001000ff */
[----:B------:R-:W-:-:S02]  /*5160*/  @P0 HMUL2 R8, R8, R4 ;  /* 0x0000000408080232 */ /* 0x000fc40000000000 */
        /* <DEDUP_REMOVED lines=18> */
.L_x_1907:
[----:B------:R-:W-:Y:S05]  /*5290*/  BSYNC B0 ;  /* 0x0000000000007941 */ /* 0x000fea0003800000 */
.L_x_1906:
[----:B------:R-:W-:Y:S06]  /*52a0*/  BAR.SYNC.DEFER_BLOCKING 0x0 ;  /* 0x0000000000007b1d */ /* 0x000fec0000010000 */
[----:B------:R-:W-:Y:S05]  /*52b0*/  @P5 BRA `(.L_x_1909) ;  /* 0x0000000800245947 */ /* 0x000fea0003800000 */
[----:B------:R-:W-:Y:S02]  /*52c0*/  LOP3.LUT R2, R16, 0xffffffc0, RZ, 0xc0, !PT ;  /* 0xffffffc010027812 */ /* 0x000fe400078ec0ff */
[----:B------:R-:W-:Y:S02]  /*52d0*/  P2R R4, PR, RZ, 0x20 ;  /* 0x00000020ff047803 */ /* 0x000fe40000000000 */
[----:B------:R-:W-:Y:S01]  /*52e0*/  ISETP.NE.AND P6, PT, R2, 0x40, PT ;  /* 0x000000400200780c */ /* 0x000fe20003fc5270 */
[----:B------:R-:W-:Y:S01]  /*52f0*/  IMAD R2, R25, 0x30, R18 ;  /* 0x0000003019027824 */ /* 0x000fe200078e0212 */
[C---:B------:R-:W-:Y:S02]  /*5300*/  LOP3.LUT R5, R16.reuse, 0xffffffe0, RZ, 0xc0, !PT ;  /* 0xffffffe010057812 */ /* 0x040fe400078ec0ff */
[C---:B------:R-:W-:Y:S02]  /*5310*/  ISETP.GT.AND P5, PT, R16.reuse, 0xf, PT ;  /* 0x0000000f1000780c */ /* 0x040fe40003fa4270 */
[----:B0-----:R-:W-:-:S02]  /*5320*/  LOP3.LUT R6, R16, 0xfffffff0, RZ, 0xc0, !PT ;  /* 0xfffffff010067812 */ /* 0x001fc400078ec0ff */
        /* <DEDUP_REMOVED lines=15> */
.L_x_1910:
[----:B------:R-:W-:Y:S05]  /*5420*/  WARPSYNC.ALL ;  /* 0x0000000000007948 */ /* 0x000fea0003800000 */
[----:B------:R-:W-:Y:S01]  /*5430*/  BAR.SYNC.DEFER_BLOCKING 0x0 ;  /* 0x0000000000007b1d */ /* 0x000fe20000010000 */
[----:B------:R-:W-:-:S05]  /*5440*/  ISETP.GT.AND P6, PT, R16, 0x7, PT ;  /* 0x000000071000780c */ /* 0x000fca0003fc4270 */
[----:B------:R-:W-:Y:S04]  /*5450*/  BSSY B0, `(.L_x_1911) ;  /* 0x0000013000007945 */ /* 0x000fe80003800000 */
[----:B------:R-:W-:Y:S05]  /*5460*/  @P1 BRA `(.L_x_1912) ;  /* 0x0000000000441947 */ /* 0x000fea0003800000 */
[----:B0-----:R-:W0:Y:S02]  /*5470*/  LDS.128 R4, [R2] ;  /* 0x0000000002047984 */ /* 0x001e240000000c00 */
[--C-:B0-----:R-:W-:Y:S02]  /*5480*/  HADD2.F32 R11, -RZ, R5.reuse.H0_H0 ;  /* 0x20000005ff0b7230 */ /* 0x101fe40000004100 */
        /* <DEDUP_REMOVED lines=15> */
.L_x_1912:
[----:B------:R-:W-:Y:S05]  /*5580*/  BSYNC B0 ;  /* 0x0000000000007941 */ /* 0x000fea0003800000 */
.L_x_1911:
[----:B------:R-:W-:Y:S06]  /*5590*/  BAR.SYNC.DEFER_BLOCKING 0x0 ;  /* 0x0000000000007b1d */ /* 0x000fec0000010000 */
[----:B------:R-:W-:Y:S04]  /*55a0*/  BSSY B0, `(.L_x_1913) ;  /* 0x0000007000007945 */ /* 0x000fe80003800000 */
[----:B------:R-:W-:Y:S05]  /*55b0*/  @P4 BRA `(.L_x_1914) ;  /* 0x0000000000144947 */ /* 0x000fea0003800000 */
[----:B0-----:R-:W-:Y:S02]  /*55c0*/  F2FP.F16.F32.PACK_AB R4, R3, R12 ;  /* 0x0000000c0304723e */ /* 0x001fe400000000ff */
[----:B------:R-:W-:Y:S02]  /*55d0*/  F2FP.F16.F32.PACK_AB R5, R27, R14 ;  /* 0x0000000e1b05723e */ /* 0x000fe400000000ff */
[----:B------:R-:W-:Y:S02]  /*55e0*/  F2FP.F16.F32.PACK_AB R6, R29, R24 ;  /* 0x000000181d06723e */ /* 0x000fe400000000ff */
[----:B------:R-:W-:-:S05]  /*55f0*/  F2FP.F16.F32.PACK_AB R7, R0, R13 ;  /* 0x0000000d0007723e */ /* 0x000fca00000000ff */
[----:B------:R1:W-:Y:S02]  /*5600*/  STS.128 [R2+-0x180], R4 ;  /* 0xfffe800402007388 */ /* 0x0003e40000000c00 */
.L_x_1914:
[----:B------:R-:W-:Y:S05]  /*5610*/  BSYNC B0 ;  /* 0x0000000000007941 */ /* 0x000fea0003800000 */
.L_x_1913:
        /* <DEDUP_REMOVED lines=20> */
.L_x_1916:
[----:B------:R-:W-:Y:S05]  /*5760*/  BSYNC B0 ;  /* 0x0000000000007941 */ /* 0x000fea0003800000 */
.L_x_1915:
        /* <DEDUP_REMOVED lines=8> */
.L_x_1918:
[----:B------:R-:W-:Y:S05]  /*57f0*/  BSYNC B0 ;  /* 0x0000000000007941 */ /* 0x000fea0003800000 */
.L_x_1917:
[----:B------:R-:W-:Y:S01]  /*5800*/  BAR.SYNC.DEFER_BLOCKING 0x0 ;  /* 0x0000000000007b1d */ /* 0x000fe20000010000 */
[----:B------:R-:W-:-:S05]  /*5810*/  ISETP.GT.AND P0, PT, R16, 0xf, PT ;  /* 0x0000000f1000780c */ /* 0x000fca0003f04270 */
[----:B------:R-:W-:Y:S08]  /*5820*/  BSSY B0, `(.L_x_1919) ;  /* 0x0000013000007945 */ /* 0x000ff00003800000 */
        /* <DEDUP_REMOVED lines=18> */
.L_x_1920:
[----:B------:R-:W-:Y:S05]  /*5950*/  BSYNC B0 ;  /* 0x0000000000007941 */ /* 0x000fea0003800000 */
.L_x_1919:
        /* <DEDUP_REMOVED lines=8> */
.L_x_1922:
[----:B------:R-:W-:Y:S05]  /*59e0*/  BSYNC B0 ;  /* 0x0000000000007941 */ /* 0x000fea0003800000 */
.L_x_1921:
        /* <DEDUP_REMOVED lines=20> */
.L_x_1924:
[----:B------:R-:W-:Y:S05]  /*5b30*/  BSYNC B0 ;  /* 0x0000000000007941 */ /* 0x000fea0003800000 */
.L_x_1923:
[----:B------:R-:W-:Y:S06]  /*5b40*/  BAR.SYNC.DEFER_BLOCKING 0x0 ;  /* 0x0000000000007b1d */ /* 0x000fec0000010000 */
.L_x_1909:
[----:B------:R-:W-:-:S04]  /*5b50*/  IADD3 R16, R16, 0x7, RZ ;  /* 0x0000000710107810 */ /* 0x000fc80007ffe0ff */
[----:B------:R-:W-:-:S13]  /*5b60*/  ISETP.GT.U32.OR P5, PT, R16, 0xe, P5 ;  /* 0x0000000e1000780c */ /* 0x000fda0002fa4470 */
[----:B------:R-:W-:Y:S05]  /*5b70*/  @P5 EXIT ;  /* 0x000000000000594d */ /* 0x000fea0003800000 */
[----:B0123--:R-:W0:Y:S02]  /*5b80*/  LDC R2, c[0x0][0x308] ;  /* 0x0000c200ff027b82 */ /* 0x00fe240000000800 */
[----:B0-----:R-:W-:-:S13]  /*5b90*/  ISETP.NE.AND P0, PT, R2, 0x2, PT ;  /* 0x000000020200780c */ /* 0x001fda0003f05270 */
[----:B------:R-:W-:Y:S05]  /*5ba0*/  @!P0 BRA `(.L_x_1925) ;  /* 0x0000000000308947 */ /* 0x000fea0003800000 */
[----:B------:R-:W0:Y:S01]  /*5bb0*/  LDC.64 R4, c[0x0][0x210] ;  /* 0x00008400ff047b82 */ /* 0x000e220000000a00 */
[----:B------:R-:W-:Y:S01]  /*5bc0*/  VIADD R7, R18, UR40 ;  /* 0x0000002812077c36 */ /* 0x000fe20008000000 */
[----:B------:R-:W-:Y:S02]  /*5bd0*/  F2FP.F16.F32.PACK_AB R9, R3, R12 ;  /* 0x0000000c0309723e */ /* 0x000fe400000000ff */
[----:B------:R-:W-:Y:S02]  /*5be0*/  F2FP.F16.F32.PACK_AB R27, R27, R14 ;  /* 0x0000000e1b1b723e */ /* 0x000fe400000000ff */
        /* <DEDUP_REMOVED lines=8> */
.L_x_1925:
[----:B------:R-:W0:Y:S01]  /*5c70*/  LDC.64 R4, c[0x0][0x300] ;  /* 0x0000c000ff047b82 */ /* 0x000e220000000a00 */
[----:B------:R-:W-:Y:S01]  /*5c80*/  VIADD R18, R18, UR40 ;  /* 0x0000002812127c36 */ /* 0x000fe20008000000 */
        /* <DEDUP_REMOVED lines=23> */
[----:B------:R-:W-:-:S04]  /*5e00*/  PRMT R4, R4, 0x7710, RZ ;  /* 0x0000771004047816 */ /* 0x000fc800000000ff */
[----:B------:R-:W-:Y:S01]  /*5e10*/  LOP3.LUT R6, R4, 0xff, RZ, 0xc0, !PT ;  /* 0x000000ff04067812 */ /* 0x000fe200078ec0ff */
[----:B------:R-:W2:Y:S01]  /*5e20*/  F2I.S8.NTZ R29, R29 ;  /* 0x0000001d001d7305 */ /* 0x000ea20000202100 */
[----:B-1----:R-:W-:Y:S02]  /*5e30*/  PRMT R12, R12, 0x8880, RZ ;  /* 0x000088800c0c7816 */ /* 0x002fe400000000ff */
[----:B------:R-:W-:Y:S02]  /*5e40*/  SHF.L.U64.HI R4, R7, 0x10, RZ ;  /* 0x0000001007047819 */ /* 0x000fe400000102ff */
[----:B------:R-:W-:Y:S02]  /*5e50*/  SHF.L.U64.HI R3, R6, 0x18, RZ ;  /* 0x0000001806037819 */ /* 0x000fe400000102ff */
[----:B0-----:R-:W-:Y:S01]  /*5e60*/  PRMT R2, R24, 0x8880, RZ ;  /* 0x0000888018027816 */ /* 0x001fe200000000ff */
[----:B------:R-:W0:Y:S01]  /*5e70*/  F2I.S8.NTZ R13, R13 ;  /* 0x0000000d000d7305 */ /* 0x000e220000202100 */
[----:B------:R-:W-:-:S02]  /*5e80*/  LOP3.LUT R3, R3, R4, R8, 0xfe, !PT ;  /* 0x0000000403037212 */ /* 0x000fc400078efe08 */
[----:B------:R-:W-:Y:S02]  /*5e90*/  PRMT R2, R2, 0x7710, RZ ;  /* 0x0000771002027816 */ /* 0x000fe400000000ff */
[----:B------:R-:W-:Y:S02]  /*5ea0*/  SHF.L.U32 R7, R7, 0x10, RZ ;  /* 0x0000001007077819 */ /* 0x000fe400000006ff */
[----:B--2---:R-:W-:Y:S01]  /*5eb0*/  PRMT R29, R29, 0x8880, RZ ;  /* 0x000088801d1d7816 */ /* 0x004fe200000000ff */
[----:B------:R1:W2:Y:S01]  /*5ec0*/  F2I.S8.NTZ R5, R0 ;  /* 0x0000000000057305 */ /* 0x0002a20000202100 */
[----:B------:R-:W-:-:S04]  /*5ed0*/  LOP3.LUT R2, R2, 0xff, RZ, 0xc0, !PT ;  /* 0x000000ff02027812 */ /* 0x000fc800078ec0ff */
[----:B------:R-:W-:Y:S02]  /*5ee0*/  LOP3.LUT R2, R2, 0xffffff00, R3, 0xf8, !PT ;  /* 0xffffff0002027812 */ /* 0x000fe400078ef803 */
[----:B0-----:R-:W-:Y:S02]  /*5ef0*/  PRMT R13, R13, 0x8880, RZ ;  /* 0x000088800d0d7816 */ /* 0x001fe400000000ff */
        /* <DEDUP_REMOVED lines=17> */
.L_x_1870:
[----:B------:R-:W-:Y:S01]  /*6010*/  HFMA2.MMA R12, -RZ, RZ, 0, 9.5367431640625e-07 ;  /* 0x00000010ff0c7435 */ /* 0x000fe200000001ff */
[----:B------:R-:W-:Y:S01]  /*6020*/  IMAD.MOV.U32 R11, RZ, RZ, 0x1f ;  /* 0x0000001fff0b7424 */ /* 0x000fe200078e00ff */
[----:B------:R-:W-:-:S09]  /*6030*/  MOV R15, 0xffffffff ;  /* 0xffffffff000f7802 */ /* 0x000fd20000000f00 */
[----:B012---:R-:W-:Y:S05]  /*6040*/  WARPSYNC.COLLECTIVE R15, `(.L_x_1926) ;  /* 0x000000000f087348 */ /* 0x007fea0003c00000 */
[----:B------:R3:W4:Y:S02]  /*6050*/  SHFL.BFLY P6, R14, R13, R12, R11 ;  /* 0x0c00000c0d0e7389 */ /* 0x00072400000c000b */
[----:B01234-:R-:W-:Y:S01]  /*6060*/  ENDCOLLECTIVE ;  /* 0x000000000000791b */ /* 0x01ffe20003800000 */
.L_x_1926:
[----:B------:R-:W-:Y:S01]  /*6070*/  HFMA2.MMA R12, -RZ, RZ, 0, 4.76837158203125e-07 ;  /* 0x00000008ff0c7435 */ /* 0x000fe200000001ff */
[----:B------:R-:W-:-:S04]  /*6080*/  FADD.FTZ R0, R13, R14 ;  /* 0x0000000e0d007221 */ /* 0x000fc80000010000 */
[----:B------:R-:W-:-:S07]  /*6090*/  IMAD.MOV.U32 R13, RZ, RZ, R0 ;  /* 0x000000ffff0d7224 */ /* 0x000fce00078e0000 */
[----:B------:R-:W-:Y:S05]  /*60a0*/  WARPSYNC.COLLECTIVE R15, `(.L_x_1927) ;  /* 0x000000000f087348 */ /* 0x000fea0003c00000 */
[----:B------:R0:W1:Y:S02]  /*60b0*/  SHFL.BFLY P6, R14, R13, R12, R11 ;  /* 0x0c00000c0d0e7389 */ /* 0x00006400000c000b */
[----:B01----:R-:W-:Y:S01]  /*60c0*/  ENDCOLLECTIVE ;  /* 0x000000000000791b */ /* 0x003fe20003800000 */
.L_x_1927:
[----:B------:R-:W-:Y:S01]  /*60d0*/  MOV R12, 0x4 ;  /* 0x00000004000c7802 */ /* 0x000fe20000000f00 */
[----:B------:R-:W-:-:S04]  /*60e0*/  FADD.FTZ R3, R0, R14 ;  /* 0x0000000e00037221 */ /* 0x000fc80000010000 */
[----:B------:R-:W-:-:S07]  /*60f0*/  IMAD.MOV.U32 R13, RZ, RZ, R3 ;  /* 0x000000ffff0d7224 */ /* 0x000fce00078e0003 */
[----:B------:R-:W-:Y:S05]  /*6100*/  WARPSYNC.COLLECTIVE R15, `(.L_x_1928) ;  /* 0x000000000f087348 */ /* 0x000fea0003c00000 */
[----:B------:R0:W1:Y:S02]  /*6110*/  SHFL.BFLY P6, R14, R13, R12, R11 ;  /* 0x0c00000c0d0e7389 */ /* 0x00006400000c000b */
[----:B01----:R-:W-:Y:S01]  /*6120*/  ENDCOLLECTIVE ;  /* 0x000000000000791b */ /* 0x003fe20003800000 */
.L_x_1928:
[----:B------:R-:W-:Y:S01]  /*6130*/  HFMA2.MMA R12, -RZ, RZ, 0, 1.1920928955078125e-07 ;  /* 0x00000002ff0c7435 */ /* 0x000fe200000001ff */
[----:B------:R-:W-:-:S04]  /*6140*/  FADD.FTZ R4, R3, R14 ;  /* 0x0000000e03047221 */ /* 0x000fc80000010000 */
[----:B------:R-:W-:-:S07]  /*6150*/  IMAD.MOV.U32 R13, RZ, RZ, R4 ;  /* 0x000000ffff0d7224 */ /* 0x000fce00078e0004 */
[----:B------:R-:W-:Y:S05]  /*6160*/  WARPSYNC.COLLECTIVE R15, `(.L_x_1929) ;  /* 0x000000000f087348 */ /* 0x000fea0003c00000 */
[----:B------:R0:W1:Y:S02]  /*6170*/  SHFL.BFLY P6, R14, R13, R12, R11 ;  /* 0x0c00000c0d0e7389 */ /* 0x00006400000c000b */
[----:B01----:R-:W-:Y:S01]  /*6180*/  ENDCOLLECTIVE ;  /* 0x000000000000791b */ /* 0x003fe20003800000 */
.L_x_1929:
[----:B------:R-:W-:Y:S01]  /*6190*/  MOV R12, 0x1 ;  /* 0x00000001000c7802 */ /* 0x000fe20000000f00 */
[----:B------:R-:W-:-:S04]  /*61a0*/  FADD.FTZ R5, R4, R14 ;  /* 0x0000000e04057221 */ /* 0x000fc80000010000 */
[----:B------:R-:W-:-:S07]  /*61b0*/  IMAD.MOV.U32 R13, RZ, RZ, R5 ;  /* 0x000000ffff0d7224 */ /* 0x000fce00078e0005 */
[----:B------:R-:W-:Y:S05]  /*61c0*/  WARPSYNC.COLLECTIVE R15, `(.L_x_1930) ;  /* 0x000000000f087348 */ /* 0x000fea0003c00000 */
[----:B------:R0:W1:Y:S02]  /*61d0*/  SHFL.BFLY P6, R14, R13, R12, R11 ;  /* 0x0c00000c0d0e7389 */ /* 0x00006400000c000b */
[----:B01----:R-:W-:Y:S01]  /*61e0*/  ENDCOLLECTIVE ;  /* 0x000000000000791b */ /* 0x003fe20003800000 */
.L_x_1930:
[----:B------:R-:W-:Y:S05]  /*61f0*/  BRA `(.L_x_1931) ;  /* 0xffffffb400a87947 */ /* 0x000fea000383ffff */
.L_x_1874:
[----:B------:R-:W-:Y:S01]  /*6200*/  BSSY B1, `(.L_x_1932) ;  /* 0x0000007000017945 */ /* 0x000fe20003800000 */
[----:B------:R-:W-:Y:S01]  /*6210*/  IMAD.MOV.U32 R12, RZ, RZ, 0x1 ;  /* 0x00000001ff0c7424 */ /* 0x000fe200078e00ff */
[----:B------:R-:W-:Y:S01]  /*6220*/  MOV R11, 0x1f ;  /* 0x0000001f000b7802 */ /* 0x000fe20000000f00 */
[----:B------:R-:W-:-:S07]  /*6230*/  IMAD.MOV.U32 R15, RZ, RZ, -0x1 ;  /* 0xffffffffff0f7424 */ /* 0x000fce00078e00ff */
[----:B------:R-:W-:Y:S05]  /*6240*/  WARPSYNC.COLLECTIVE R15, `(.L_x_1933) ;  /* 0x000000000f087348 */ /* 0x000fea0003c00000 */
[----:B------:R0:W1:Y:S02]  /*6250*/  SHFL.BFLY P6, R14, R13, R12, R11 ;  /* 0x0c00000c0d0e7389 */ /* 0x00006400000c000b */
[----:B01----:R-:W-:Y:S01]  /*6260*/  ENDCOLLECTIVE ;  /* 0x000000000000791b */ /* 0x003fe20003800000 */
.L_x_1933:
[----:B------:R-:W-:Y:S05]  /*6270*/  BSYNC B1 ;  /* 0x0000000000017941 */ /* 0x000fea0003800000 */
.L_x_1932:
[----:B------:R-:W-:Y:S05]  /*6280*/  BRA `(.L_x_1934) ;  /* 0xffffffc400ac7947 */ /* 0x000fea000383ffff */
.L_x_1878:
[----:B------:R-:W-:Y:S01]  /*6290*/  HFMA2.MMA R11, -RZ, RZ, 0, 1.847743988037109375e-06 ;  /* 0x0000001fff0b7435 */ /* 0x000fe200000001ff */
[----:B------:R-:W-:Y:S01]  /*62a0*/  BSSY B0, `(.L_x_1935) ;  /* 0x0000007000007945 */ /* 0x000fe20003800000 */
[----:B0-----:R-:W-:Y:S01]  /*62b0*/  MOV R13, R0 ;  /* 0x00000000000d7202 */ /* 0x001fe20000000f00 */
[----:B------:R-:W-:Y:S02]  /*62c0*/  IMAD.MOV.U32 R12, RZ, RZ, 0x10 ;  /* 0x00000010ff0c7424 */ /* 0x000fe400078e00ff */
[----:B------:R-:W-:-:S07]  /*62d0*/  IMAD.MOV.U32 R15, RZ, RZ, -0x1 ;  /* 0xffffffffff0f7424 */ /* 0x000fce00078e00ff */
[----:B-123--:R-:W-:Y:S05]  /*62e0*/  WARPSYNC.COLLECTIVE R15, `(.L_x_1936) ;  /* 0x000000000f087348 */ /* 0x00efea0003c00000 */
[----:B-1----:R0:W1:Y:S02]  /*62f0*/  SHFL.BFLY P6, R14, R13, R12, R11 ;  /* 0x0c00000c0d0e7389 */ /* 0x00206400000c000b */
[----:B0123--:R-:W-:Y:S01]  /*6300*/  ENDCOLLECTIVE ;  /* 0x000000000000791b */ /* 0x00ffe20003800000 */
.L_x_1936:
[----:B------:R-:W-:Y:S05]  /*6310*/  BSYNC B0 ;  /* 0x0000000000007941 */ /* 0x000fea0003800000 */
.L_x_1935:
[----:B------:R-:W-:Y:S01]  /*6320*/  FMNMX.FTZ R13, R14, R0, !PT ;  /* 0x000000000e0d7209 */ /* 0x000fe20007810000 */
[----:B------:R-:W-:Y:S01]  /*6330*/  IMAD.MOV.U32 R11, RZ, RZ, 0x1f ;  /* 0x0000001fff0b7424 */ /* 0x000fe200078e00ff */
[----:B------:R-:W-:Y:S02]  /*6340*/  MOV R12, 0x8 ;  /* 0x00000008000c7802 */ /* 0x000fe40000000f00 */
[----:B------:R-:W-:-:S07]  /*6350*/  MOV R15, 0xffffffff ;  /* 0xffffffff000f7802 */ /* 0x000fce0000000f00 */
[----:B------:R-:W-:Y:S05]  /*6360*/  WARPSYNC.COLLECTIVE R15, `(.L_x_1937) ;  /* 0x000000000f087348 */ /* 0x000fea0003c00000 */
[----:B------:R0:W1:Y:S02]  /*6370*/  SHFL.BFLY P6, R14, R13, R12, R11 ;  /* 0x0c00000c0d0e7389 */ /* 0x00006400000c000b */
[----:B01----:R-:W-:Y:S01]  /*6380*/  ENDCOLLECTIVE ;  /* 0x000000000000791b */ /* 0x003fe20003800000 */
.L_x_1937:
[----:B------:R-:W-:Y:S01]  /*6390*/  HFMA2.MMA R12, -RZ, RZ, 0, 2.384185791015625e-07 ;  /* 0x00000004ff0c7435 */ /* 0x000fe200000001ff */
[----:B------:R-:W-:-:S05]  /*63a0*/  FMNMX.FTZ R3, R13, R14, !PT ;  /* 0x0000000e0d037209 */ /* 0x000fca0007810000 */
[----:B------:R-:W-:-:S07]  /*63b0*/  IMAD.MOV.U32 R13, RZ, RZ, R3 ;  /* 0x000000ffff0d7224 */ /* 0x000fce00078e0003 */
[----:B------:R-:W-:Y:S05]  /*63c0*/  WARPSYNC.COLLECTIVE R15, `(.L_x_1938) ;  /* 0x000000000f087348 */ /* 0x000fea0003c00000 */
[----:B------:R0:W1:Y:S02]  /*63d0*/  SHFL.BFLY P6, R14, R13, R12, R11 ;  /* 0x0c00000c0d0e7389 */ /* 0x00006400000c000b */
[----:B01----:R-:W-:Y:S01]  /*63e0*/  ENDCOLLECTIVE ;  /* 0x000000000000791b */ /* 0x003fe20003800000 */
.L_x_1938:
[----:B------:R-:W-:Y:S02]  /*63f0*/  MOV R12, 0x2 ;  /* 0x00000002000c7802 */ /* 0x000fe40000000f00 */
[----:B------:R-:W-:-:S05]  /*6400*/  FMNMX.FTZ R5, R3, R14, !PT ;  /* 0x0000000e03057209 */ /* 0x000fca0007810000 */
[----:B------:R-:W-:-:S07]  /*6410*/  IMAD.MOV.U32 R13, RZ, RZ, R5 ;  /* 0x000000ffff0d7224 */ /* 0x000fce00078e0005 */
[----:B------:R-:W-:Y:S05]  /*6420*/  WARPSYNC.COLLECTIVE R15, `(.L_x_1939) ;  /* 0x000000000f087348 */ /* 0x000fea0003c00000 */
[----:B------:R0:W1:Y:S02]  /*6430*/  SHFL.BFLY P6, R14, R13, R12, R11 ;  /* 0x0c00000c0d0e7389 */ /* 0x00006400000c000b */
[----:B01----:R-:W-:Y:S01]  /*6440*/  ENDCOLLECTIVE ;  /* 0x000000000000791b */ /* 0x003fe20003800000 */
.L_x_1939:
[----:B------:R-:W-:Y:S05]  /*6450*/  BRA `(.L_x_1940) ;  /* 0xffffffc400f07947 */ /* 0x000fea000383ffff */
.L_x_1941:
        /* <DEDUP_REMOVED lines=10> */
.L_x_2852:


//--------------------- .text._ZN4mmha33masked_multihead_attention_kernelItLi48ELi64ELi4ELi8ELi64ELb0ELb1EEEv26Multihead_attention_paramsIT_XT5_EE --------------------------
	.section	.text._ZN4mmha33masked_multihead_attention_kernelItLi48ELi64ELi4ELi8ELi64ELb0ELb1EEEv26Multihead_attention_paramsIT_XT5_EE,"ax",@progbits
	.align	128
        .global         _ZN4mmha33masked_multihead_attention_kernelItLi48ELi64ELi4ELi8ELi64ELb0ELb1EEEv26Multihead_attention_paramsIT_XT5_EE
        .type           _ZN4mmha33masked_multihead_attention_kernelItLi48ELi64ELi4ELi8ELi64ELb0ELb1EEEv26Multihead_attention_paramsIT_XT5_EE,@function
        .size           _ZN4mmha33masked_multihead_attention_kernelItLi48ELi64ELi4ELi8ELi64ELb0ELb1EEEv26Multihead_attention_paramsIT_XT5_EE,(.L_x_2853 - _ZN4mmha33masked_multihead_attention_kernelItLi48ELi64ELi4ELi8ELi64ELb0ELb1EEEv26Multihead_attention_paramsIT_XT5_EE)
        .other          _ZN4mmha33masked_multihead_attention_kernelItLi48ELi64ELi4ELi8ELi64ELb0ELb1EEEv26Multihead_attention_paramsIT_XT5_EE,@"STO_CUDA_ENTRY STV_DEFAULT"
_ZN4mmha33masked_multihead_attention_kernelItLi48ELi64ELi4ELi8ELi64ELb0ELb1EEEv26Multihead_attention_paramsIT_XT5_EE:
.text._ZN4mmha33masked_multihead_attention_kernelItLi48ELi64ELi4ELi8ELi64ELb0ELb1EEEv26Multihead_attention_paramsIT_XT5_EE:
        /* <DEDUP_REMOVED lines=14> */
.L_x_1942:
[----:B------:R-:W-:Y:S01]  /*00e0*/  ULDC.64 UR4, c[0x0][0x330] ;  /* 0x0000cc0000047ab9 */ /* 0x000fe20000000a00 */
[----:B------:R-:W2:Y:S01]  /*00f0*/  LDC R11, c[0x0][0x280] ;  /* 0x0000a000ff0b7b82 */ /* 0x000ea20000000800 */
[----:B------:R-:W-:Y:S01]  /*0100*/  UISETP.NE.U32.AND UP0, UPT, UR4, URZ, UPT ;  /* 0x0000003f0400728c */ /* 0x000fe2000bf05070 */
[----:B------:R-:W3:Y:S01]  /*0110*/  S2R R4, SR_CTAID.Y ;  /* 0x0000000000047919 */ /* 0x000ee20000002600 */
[----:B------:R-:W-:Y:S01]  /*0120*/  IMAD.MOV.U32 R24, RZ, RZ, RZ ;  /* 0x000000ffff187224 */ /* 0x000fe200078e00ff */
[----:B------:R-:W-:Y:S01]  /*0130*/  ULDC UR7, c[0x0][0x288] ;  /* 0x0000a20000077ab9 */ /* 0x000fe20000000800 */
[----:B------:R-:W-:Y:S01]  /*0140*/  UISETP.NE.AND.EX UP0, UPT, UR5, URZ, UPT, UP0 ;  /* 0x0000003f0500728c */ /* 0x000fe2000bf05300 */
[----:B------:R-:W-:-:S05]  /*0150*/  ULDC UR41, c[0x0][0x278] ;  /* 0x00009e0000297ab9 */ /* 0x000fca0000000800 */
        /* <DEDUP_REMOVED lines=9> */
[----:B------:R-:W4:Y:S08]  /*01f0*/  I2F.RP R0, R7 ;  /* 0x0000000700007306 */ /* 0x000f300000209400 */
[----:B----4-:R-:W4:Y:S02]  /*0200*/  MUFU.RCP R0, R0 ;  /* 0x0000000000007308 */ /* 0x010f240000001000 */
[----:B----4-:R-:W-:-:S06]  /*0210*/  VIADD R6, R0, 0xffffffe ;  /* 0x0ffffffe00067836 */ /* 0x010fcc0000000000 */
[----:B------:R-:W4:Y:S02]  /*0220*/  F2I.FTZ.U32.TRUNC.NTZ R5, R6 ;  /* 0x0000000600057305 */ /* 0x000f24000021f000 */
[----:B----4-:R-:W-:-:S05]  /*0230*/  IADD3 R8, RZ, -R5, RZ ;  /* 0x80000005ff087210 */ /* 0x010fca0007ffe0ff */
[----:B------:R-:W-:Y:S01]  /*0240*/  IMAD R9, R8, R7, RZ ;  /* 0x0000000708097224 */ /* 0x000fe200078e02ff */
[----:B---3--:R-:W-:Y:S01]  /*0250*/  IABS R8, R4 ;  /* 0x0000000400087213 */ /* 0x008fe20000000000 */
[----:B------:R-:W-:-:S04]  /*0260*/  IMAD.MOV.U32 R4, RZ, RZ, RZ ;  /* 0x000000ffff047224 */ /* 0x000fc800078e00ff */
[----:B------:R-:W-:Y:S02]  /*0270*/  IMAD.HI.U32 R0, R5, R9, R4 ;  /* 0x0000000905007227 */ /* 0x000fe400078e0004 */
[----:B------:R-:W3:Y:S04]  /*0280*/  LDC.64 R4, c[0x0][0x2f0] ;  /* 0x0000bc00ff047b82 */ /* 0x000ee80000000a00 */
[----:B------:R-:W-:-:S04]  /*0290*/  IMAD.HI.U32 R17, R0, R8, RZ ;  /* 0x0000000800117227 */ /* 0x000fc800078e00ff */
[----:B------:R-:W-:-:S04]  /*02a0*/  IMAD.MOV R0, RZ, RZ, -R17 ;  /* 0x000000ffff007224 */ /* 0x000fc800078e0a11 */
[----:B------:R-:W-:-:S05]  /*02b0*/  IMAD R0, R7, R0, R8 ;  /* 0x0000000007007224 */ /* 0x000fca00078e0208 */
[----:B------:R-:W-:-:S13]  /*02c0*/  ISETP.GT.U32.AND P2, PT, R7, R0, PT ;  /* 0x000000000700720c */ /* 0x000fda0003f44070 */
[----:B------:R-:W-:-:S04]  /*02d0*/  @!P2 IADD3 R0, R0, -R7, RZ ;  /* 0x800000070000a210 */ /* 0x000fc80007ffe0ff */
[----:B------:R-:W-:Y:S02]  /*02e0*/  ISETP.GE.U32.AND P1, PT, R0, R7, PT ;  /* 0x000000070000720c */ /* 0x000fe40003f26070 */
[----:B------:R-:W-:-:S04]  /*02f0*/  LOP3.LUT R0, R11, UR6, RZ, 0x3c, !PT ;  /* 0x000000060b007c12 */ /* 0x000fc8000f8e3cff */
[----:B------:R-:W-:Y:S01]  /*0300*/  ISETP.GE.AND P3, PT, R0, RZ, PT ;  /* 0x000000ff0000720c */ /* 0x000fe20003f66270 */
[----:B------:R-:W-:-:S05]  /*0310*/  IMAD.U32 R0, RZ, RZ, UR5 ;  /* 0x00000005ff007e24 */ /* 0x000fca000f8e00ff */
[----:B------:R-:W-:-:S04]  /*0320*/  IABS R8, R0 ;  /* 0x0000000000087213 */ /* 0x000fc80000000000 */
[----:B------:R-:W4:Y:S01]  /*0330*/  I2F.RP R0, R8 ;  /* 0x0000000800007306 */ /* 0x000f220000209400 */
[----:B---3--:R-:W-:-:S04]  /*0340*/  ISETP.NE.U32.AND P0, PT, R4, RZ, PT ;  /* 0x000000ff0400720c */ /* 0x008fc80003f05070 */
[----:B------:R-:W-:-:S03]  /*0350*/  ISETP.NE.AND.EX P0, PT, R5, RZ, PT, P0 ;  /* 0x000000ff0500720c */ /* 0x000fc60003f05300 */
[----:B----4-:R-:W3:Y:S10]  /*0360*/  MUFU.RCP R0, R0 ;  /* 0x0000000000007308 */ /* 0x010ef40000001000 */
[----:B-1----:R-:W1:Y:S01]  /*0370*/  @P0 LDC.64 R2, c[0x0][0x2f0] ;  /* 0x0000bc00ff020b82 */ /* 0x002e620000000a00 */
[----:B------:R-:W-:Y:S01]  /*0380*/  @!P2 VIADD R17, R17, 0x1 ;  /* 0x000000011111a836 */ /* 0x000fe20000000000 */
[----:B------:R-:W-:-:S03]  /*0390*/  ISETP.NE.AND P2, PT, R11, RZ, PT ;  /* 0x000000ff0b00720c */ /* 0x000fc60003f45270 */
[----:B------:R-:W-:Y:S01]  /*03a0*/  @P1 VIADD R17, R17, 0x1 ;  /* 0x0000000111111836 */ /* 0x000fe20000000000 */
[----:B---3--:R-:W-:-:S04]  /*03b0*/  IADD3 R6, R0, 0xffffffe, RZ ;  /* 0x0ffffffe00067810 */ /* 0x008fc80007ffe0ff */
[----:B------:R-:W-:Y:S01]  /*03c0*/  @!P3 IADD3 R17, -R17, RZ, RZ ;  /* 0x000000ff1111b210 */ /* 0x000fe20007ffe1ff */
[----:B------:R-:W3:Y:S01]  /*03d0*/  S2UR UR45, SR_CTAID.X ;  /* 0x00000000002d79c3 */ /* 0x000ee20000002500 */
[----:B------:R4:W0:Y:S03]  /*03e0*/  F2I.FTZ.U32.TRUNC.NTZ R7, R6 ;  /* 0x0000000600077305 */ /* 0x000826000021f000 */
[----:B------:R-:W-:-:S05]  /*03f0*/  @!P2 LOP3.LUT R17, RZ, R11, RZ, 0x33, !PT ;  /* 0x0000000bff11a212 */ /* 0x000fca00078e33ff */
[----:B-1----:R-:W-:Y:S01]  /*0400*/  @P0 IMAD.WIDE R2, R17, 0x4, R2 ;  /* 0x0000000411020825 */ /* 0x002fe200078e0202 */
[----:B------:R-:W1:Y:S04]  /*0410*/  LDC R0, c[0x0][0x308] ;  /* 0x0000c200ff007b82 */ /* 0x000e680000000800 */
[----:B------:R0:W5:Y:S01]  /*0420*/  @P0 LDG.E R24, desc[UR36][R2.64] ;  /* 0x0000002402180981 */ /* 0x000162000c1e1900 */
[----:B----4-:R-:W-:Y:S02]  /*0430*/  IMAD.MOV.U32 R6, RZ, RZ, RZ ;  /* 0x000000ffff067224 */ /* 0x010fe400078e00ff */
[----:B0-----:R-:W-:-:S04]  /*0440*/  IMAD.MOV R3, RZ, RZ, -R7 ;  /* 0x000000ffff037224 */ /* 0x001fc800078e0a07 */
[----:B------:R-:W-:-:S04]  /*0450*/  IMAD R3, R3, R8, RZ ;  /* 0x0000000803037224 */ /* 0x000fc800078e02ff */
[----:B------:R-:W-:Y:S01]  /*0460*/  IMAD.HI.U32 R7, R7, R3, R6 ;  /* 0x0000000307077227 */ /* 0x000fe200078e0006 */
[----:B------:R-:W0:Y:S01]  /*0470*/  S2R R2, SR_TID.X ;  /* 0x0000000000027919 */ /* 0x000e220000002100 */
[----:B---3--:R-:W-:Y:S01]  /*0480*/  UIMAD UR40, UR6, UR7, UR45 ;  /* 0x00000007062872a4 */ /* 0x008fe2000f8e022d */
[----:B-1----:R-:W-:-:S03]  /*0490*/  ISETP.NE.AND P3, PT, R0, 0x2, PT ;  /* 0x000000020000780c */ /* 0x002fc60003f65270 */
[----:B------:R-:W-:Y:S02]  /*04a0*/  UIMAD UR40, UR40, 0x30, URZ ;  /* 0x00000030282878a4 */ /* 0x000fe4000f8e023f */
[----:B------:R-:W-:Y:S01]  /*04b0*/  UIMAD UR43, UR6, UR5, URZ ;  /* 0x00000005062b72a4 */ /* 0x000fe2000f8e023f */
[----:B------:R-:W-:Y:S03]  /*04c0*/  BSSY B0, `(.L_x_1943) ;  /* 0x000002e000007945 */ /* 0x000fe60003800000 */
[----:B------:R-:W-:Y:S01]  /*04d0*/  USHF.R.S32.HI UR44, URZ, 0x1f, UR43 ;  /* 0x0000001f3f2c7899 */ /* 0x000fe2000801142b */
[C---:B0-----:R-:W-:Y:S02]  /*04e0*/  ISETP.GE.AND P2, PT, R2.reuse, 0x18, PT ;  /* 0x000000180200780c */ /* 0x041fe40003f46270 */
[----:B------:R-:W-:Y:S02]  /*04f0*/  SHF.L.U32 R0, R2, 0x1, RZ ;  /* 0x0000000102007819 */ /* 0x000fe400000006ff */
[----:B--2---:R-:W-:-:S13]  /*0500*/  @P4 R2UR UR39, R10 ;  /* 0x000000000a2742ca */ /* 0x004fda00000e0000 */
        /* <DEDUP_REMOVED lines=14> */
[----:B------:R-:W-:Y:S01]  /*05f0*/  @!P0 IMAD.IADD R23, R23, 0x1, -R8 ;  /* 0x0000000117178824 */ /* 0x000fe200078e0a08 */
[----:B------:R-:W-:Y:S01]  /*0600*/  ISETP.NE.AND P0, PT, RZ, UR5, PT ;  /* 0x00000005ff007c0c */ /* 0x000fe2000bf05270 */
[----:B------:R-:W-:Y:S02]  /*0610*/  USEL UR41, UR40, UR41, !UP0 ;  /* 0x0000002928297287 */ /* 0x000fe4000c000000 */
[----:B------:R-:W-:Y:S01]  /*0620*/  UISETP.LT.AND UP0, UPT, URZ, UR42, UPT ;  /* 0x0000002a3f00728c */ /* 0x000fe2000bf01270 */
[----:B------:R-:W-:Y:S02]  /*0630*/  @!P1 IMAD.MOV R23, RZ, RZ, -R23 ;  /* 0x000000ffff179224 */ /* 0x000fe400078e0a17 */
[C---:B------:R-:W-:Y:S01]  /*0640*/  VIADD R3, R0.reuse, UR4 ;  /* 0x0000000400037c36 */ /* 0x040fe20008000000 */
[----:B------:R-:W-:Y:S01]  /*0650*/  USEL UR42, URZ, UR42, !UP0 ;  /* 0x0000002a3f2a7287 */ /* 0x000fe2000c000000 */
[----:B------:R-:W-:Y:S01]  /*0660*/  @P2 MOV R6, RZ ;  /* 0x000000ff00062202 */ /* 0x000fe20000000f00 */
[----:B------:R-:W-:-:S04]  /*0670*/  VIADD R7, R0, UR41 ;  /* 0x0000002900077c36 */ /* 0x000fc80008000000 */
        /* <DEDUP_REMOVED lines=18> */
.L_x_1944:
[----:B------:R-:W-:Y:S05]  /*07a0*/  BSYNC B0 ;  /* 0x0000000000007941 */ /* 0x000fea0003800000 */
.L_x_1943:
[----:B------:R-:W-:Y:S01]  /*07b0*/  BSSY B0, `(.L_x_1945) ;  /* 0x0000015000007945 */ /* 0x000fe20003800000 */
[----:B------:R-:W-:-:S03]  /*07c0*/  IMAD R17, R17, UR7, RZ ;  /* 0x0000000711117c24 */ /* 0x000fc6000f8e02ff */
[----:B------:R-:W-:Y:S05]  /*07d0*/  @!P3 BRA `(.L_x_1946) ;  /* 0x00000000001cb947 */ /* 0x000fea0003800000 */
[----:B------:R-:W-:Y:S01]  /*07e0*/  ISETP.GT.AND P0, PT, R2, 0x17, PT ;  /* 0x000000170200780c */ /* 0x000fe20003f04270 */
[----:B------:R-:W-:-:S12]  /*07f0*/  IMAD.MOV.U32 R16, RZ, RZ, RZ ;  /* 0x000000ffff107224 */ /* 0x000fd800078e00ff */
[----:B------:R-:W-:Y:S05]  /*0800*/  @P0 BRA `(.L_x_1947) ;  /* 0x00000000003c0947 */ /* 0x000fea0003800000 */
[----:B------:R-:W0:Y:S02]  /*0810*/  LDC.64 R8, c[0x0][0x228] ;  /* 0x00008a00ff087b82 */ /* 0x000e240000000a00 */
[----:B0-----:R-:W-:-:S05]  /*0820*/  IMAD.WIDE R8, R7, 0x2, R8 ;  /* 0x0000000207087825 */ /* 0x001fca00078e0208 */
[----:B------:R0:W5:Y:S01]  /*0830*/  LDG.E R16, desc[UR36][R8.64] ;  /* 0x0000002408107981 */ /* 0x000162000c1e1900 */
[----:B------:R-:W-:Y:S05]  /*0840*/  BRA `(.L_x_1947) ;  /* 0x00000000002c7947 */ /* 0x000fea0003800000 */
.L_x_1946:
        /* <DEDUP_REMOVED lines=11> */
.L_x_1947:
[----:B------:R-:W-:Y:S05]  /*0900*/  BSYNC B0 ;  /* 0x0000000000007941 */ /* 0x000fea0003800000 */
.L_x_1945:
[----:B------:R-:W-:Y:S01]  /*0910*/  ULDC.64 UR4, c[0x0][0x220] ;  /* 0x0000880000047ab9 */ /* 0x000fe20000000a00 */
[----:B------:R-:W-:Y:S01]  /*0920*/  ULDC.64 UR8, c[0x0][0x230] ;  /* 0x00008c0000087ab9 */ /* 0x000fe20000000a00 */
[----:B------:R-:W-:Y:S02]  /*0930*/  ISETP.GT.AND P4, PT, R2, 0x17, PT ;  /* 0x000000170200780c */ /* 0x000fe40003f84270 */
        /* <DEDUP_REMOVED lines=11> */
[----:B------:R-:W-:Y:S02]  /*09f0*/  P2R R4, PR, RZ, 0x8 ;  /* 0x00000008ff047803 */ /* 0x000fe40000000000 */
[----:B------:R-:W-:Y:S02]  /*0a00*/  PLOP3.LUT P3, PT, PT, PT, UP0, 0x80, 0x0 ;  /* 0x000000000000781c */ /* 0x000fe40003f6f008 */
[----:B------:R-:W-:-:S02]  /*0a10*/  MOV R15, UR7 ;  /* 0x00000007000f7c02 */ /* 0x000fc40008000f00 */
[----:B------:R-:W1:Y:S01]  /*0a20*/  @!P2 LDC.64 R4, c[0x0][0x220] ;  /* 0x00008800ff04ab82 */ /* 0x000e620000000a00 */
[----:B------:R-:W-:Y:S02]  /*0a30*/  @UP0 ULDC.64 UR4, c[0x0][0x2a8] ;  /* 0x0000aa0000040ab9 */ /* 0x000fe40000000a00 */
[----:B------:R-:W-:Y:S01]  /*0a40*/  @UP0 UIMAD.WIDE UR4, UR6, 0x4, UR4 ;  /* 0x00000004060408a5 */ /* 0x000fe2000f8e0204 */
[----:B-----5:R-:W-:-:S04]  /*0a50*/  @!P1 IMAD R15, R24, R15, UR45 ;  /* 0x0000002d180f9e24 */ /* 0x020fc8000f8e020f */
[----:B0-----:R-:W0:Y:S01]  /*0a60*/  @!P0 LDC.64 R8, c[0x0][0x230] ;  /* 0x00008c00ff088b82 */ /* 0x001e220000000a00 */
[----:B------:R-:W-:Y:S01]  /*0a70*/  IMAD.U32 R12, RZ, RZ, UR4 ;  /* 0x00000004ff0c7e24 */ /* 0x000fe2000f8e00ff */
[----:B------:R-:W-:Y:S01]  /*0a80*/  HFMA2.MMA R7, -RZ, RZ, 0, 0 ;  /* 0x00000000ff077435 */ /* 0x000fe200000001ff */
[----:B------:R-:W-:Y:S02]  /*0a90*/  IMAD.U32 R13, RZ, RZ, UR5 ;  /* 0x00000005ff0d7e24 */ /* 0x000fe4000f8e00ff */
[----:B------:R-:W-:Y:S01]  /*0aa0*/  IMAD.MOV.U32 R19, RZ, RZ, RZ ;  /* 0x000000ffff137224 */ /* 0x000fe200078e00ff */
[----:B------:R-:W-:Y:S02]  /*0ab0*/  UMOV UR38, URZ ;  /* 0x0000003f00267c82 */ /* 0x000fe40008000000 */
[----:B------:R-:W2:Y:S01]  /*0ac0*/  @!P1 LDC.64 R10, c[0x0][0x2e0] ;  /* 0x0000b800ff0a9b82 */ /* 0x000ea20000000a00 */
[----:B------:R-:W3:Y:S01]  /*0ad0*/  @P3 LDG.E R12, desc[UR36][R12.64] ;  /* 0x000000240c0c3981 */ /* 0x000ee2000c1e1900 */
[----:B------:R-:W-:Y:S01]  /*0ae0*/  @!P1 IMAD R15, R15, 0x30, R0 ;  /* 0x000000300f0f9824 */ /* 0x000fe200078e0200 */
[----:B------:R-:W-:Y:S01]  /*0af0*/  ULDC.U8 UR4, c[0x0][0x294] ;  /* 0x0000a50000047ab9 */ /* 0x000fe20000000000 */
[----:B-1----:R-:W-:-:S05]  /*0b00*/  @!P2 IMAD.WIDE R4, R3, 0x2, R4 ;  /* 0x000000020304a825 */ /* 0x002fca00078e0204 */
[----:B------:R-:W4:Y:S01]  /*0b10*/  @!P2 LDG.E R19, desc[UR36][R4.64] ;  /* 0x000000240413a981 */ /* 0x000f22000c1e1900 */
[----:B0-----:R-:W-:-:S05]  /*0b20*/  @!P0 IMAD.WIDE R8, R3, 0x2, R8 ;  /* 0x0000000203088825 */ /* 0x001fca00078e0208 */
[----:B------:R-:W4:Y:S01]  /*0b30*/  @!P0 LDG.E R7, desc[UR36][R8.64] ;  /* 0x0000002408078981 */ /* 0x000f22000c1e1900 */
[----:B--2---:R-:W-:Y:S02]  /*0b40*/  @!P1 IMAD.WIDE R10, R15, 0x2, R10 ;  /* 0x000000020f0a9825 */ /* 0x004fe400078e020a */
[----:B------:R-:W0:Y:S04]  /*0b50*/  LDC R15, c[0x0][0x290] ;  /* 0x0000a400ff0f7b82 */ /* 0x000e280000000800 */
[----:B------:R-:W2:Y:S01]  /*0b60*/  @!P1 LDG.E R11, desc[UR36][R10.64] ;  /* 0x000000240a0b9981 */ /* 0x000ea2000c1e1900 */
[----:B------:R-:W-:Y:S02]  /*0b70*/  ISETP.NE.AND P2, PT, RZ, UR4, PT ;  /* 0x00000004ff007c0c */ /* 0x000fe4000bf45270 */
[----:B------:R-:W-:-:S02]  /*0b80*/  ISETP.GE.AND P0, PT, R2, 0x20, PT ;  /* 0x000000200200780c */ /* 0x000fc40003f06270 */
[----:B---3--:R-:W-:Y:S02]  /*0b90*/  @P3 R2UR UR38, R12 ;  /* 0x000000000c2632ca */ /* 0x008fe400000e0000 */
[----:B0-----:R-:W-:Y:S01]  /*0ba0*/  ISETP.GT.AND P3, PT, R15, RZ, PT ;  /* 0x000000ff0f00720c */ /* 0x001fe20003f64270 */
[----:B----4-:R-:W-:Y:S01]  /*0bb0*/  HFMA2.MMA R19, R6, 1, 1, R19 ;  /* 0x3c003c0006137835 */ /* 0x010fe20000000013 */
[----:B------:R-:W-:-:S04]  /*0bc0*/  HADD2 R16, R16, R7 ;  /* 0x0000000710107230 */ /* 0x000fc80000000000 */
[----:B--2---:R-:W-:-:S07]  /*0bd0*/  @!P1 HMUL2 R16, R16, R11 ;  /* 0x0000000b10109232 */ /* 0x004fce0000000000 */
        /* <DEDUP_REMOVED lines=51> */
[----:B0-----:R-:W-:Y:S05]  /*0f10*/  CALL.ABS.NOINC R14 ;  /* 0x000000000e007343 */ /* 0x001fea0003c00000 */
.L_x_1950:
[----:B------:R-:W0:Y:S01]  /*0f20*/  S2R R4, SR_CgaCtaId ;  /* 0x0000000000047919 */ /* 0x000e220000008800 */
[----:B------:R-:W1:Y:S01]  /*0f30*/  LDC R9, c[0x0][0x290] ;  /* 0x0000a400ff097b82 */ /* 0x000e620000000800 */
[----:B------:R-:W-:Y:S01]  /*0f40*/  MOV R0, 0x400 ;  /* 0x0000040000007802 */ /* 0x000fe20000000f00 */
[----:B------:R-:W-:Y:S05]  /*0f50*/  WARPSYNC.ALL ;  /* 0x0000000000007948 */ /* 0x000fea0003800000 */
[----:B------:R-:W-:Y:S01]  /*0f60*/  VIADD R3, R0, 0x90 ;  /* 0x0000009000037836 */ /* 0x000fe20000000000 */
[----:B------:R-:W-:Y:S01]  /*0f70*/  ISETP.NE.AND P6, PT, R26, RZ, PT ;  /* 0x000000ff1a00720c */ /* 0x000fe20003fc5270 */
[----:B------:R-:W-:-:S03]  /*0f80*/  IMAD R0, R25, R18, R22 ;  /* 0x0000001219007224 */ /* 0x000fc600078e0216 */
[----:B0-----:R-:W-:-:S04]  /*0f90*/  LEA R5, R4, R3, 0x18 ;  /* 0x0000000304057211 */ /* 0x001fc800078ec0ff */
[----:B------:R-:W-:-:S05]  /*0fa0*/  LEA R0, R0, R5, 0x1 ;  /* 0x0000000500007211 */ /* 0x000fca00078e08ff */
[----:B-1----:R-:W-:Y:S01]  /*0fb0*/  IMAD R3, R9, 0x2, R0 ;  /* 0x0000000209037824 */ /* 0x002fe200078e0200 */
        /* <DEDUP_REMOVED lines=15> */
[----:B------:R-:W-:-:S03]  /*10b0*/  ISETP.GE.AND P0, PT, R6, R9, PT ;  /* 0x000000090600720c */ /* 0x000fc60003f06270 */
[--C-:B------:R-:W-:Y:S01]  /*10c0*/  IMAD R25, R25, 0x2, R12.reuse ;  /* 0x0000000219197824 */ /* 0x100fe200078e020c */
[----:B0-----:R-:W-:Y:S01]  /*10d0*/  LDS.U16 R19, [R12] ;  /* 0x000000000c137984 */ /* 0x001fe20000000400 */
[----:B------:R-:W-:-:S03]  /*10e0*/  IMAD R11, R9, 0x2, R12 ;  /* 0x00000002090b7824 */ /* 0x000fc600078e020c */
[----:B------:R-:W-:Y:S01]  /*10f0*/  LEA R13, R9, R25, 0x1 ;  /* 0x00000019090d7211 */ /* 0x000fe200078e08ff */
        /* <DEDUP_REMOVED lines=33> */
.L_x_1954:
[----:B------:R-:W-:Y:S05]  /*1310*/  BSYNC B1 ;  /* 0x0000000000017941 */ /* 0x000fea0003800000 */
.L_x_1953:
[----:B------:R-:W-:Y:S01]  /*1320*/  PRMT R4, R16, 0x7632, R4 ;  /* 0x0000763210047816 */ /* 0x000fe20000000004 */
[----:B------:R1:W-:Y:S01]  /*1330*/  STS.U16 [R11], R16 ;  /* 0x000000100b007388 */ /* 0x0003e20000000400 */
[----:B------:R-:W-:-:S03]  /*1340*/  PRMT R5, R19, 0x7632, R5 ;  /* 0x0000763213057816 */ /* 0x000fc60000000005 */
[----:B------:R1:W-:Y:S04]  /*1350*/  STS.U16 [R13], R4 ;  /* 0x000000040d007388 */ /* 0x0003e80000000400 */
[----:B------:R1:W-:Y:S04]  /*1360*/  STS.U16 [R12], R19 ;  /* 0x000000130c007388 */ /* 0x0003e80000000400 */
[----:B------:R1:W-:Y:S02]  /*1370*/  STS.U16 [R25], R5 ;  /* 0x0000000519007388 */ /* 0x0003e40000000400 */
.L_x_1952:
[----:B------:R-:W-:Y:S05]  /*1380*/  BSYNC B0 ;  /* 0x0000000000007941 */ /* 0x000fea0003800000 */
.L_x_1951:
[----:B------:R-:W-:Y:S06]  /*1390*/  BAR.SYNC.DEFER_BLOCKING 0x0 ;  /* 0x0000000000007b1d */ /* 0x000fec0000010000 */
[----:B01----:R0:W1:Y:S04]  /*13a0*/  @P6 LDS R19, [R0] ;  /* 0x0000000000136984 */ /* 0x0030680000000800 */
[----:B------:R0:W2:Y:S01]  /*13b0*/  @P6 LDS R16, [R3] ;  /* 0x0000000003106984 */ /* 0x0000a20000000800 */
[----:B------:R-:W-:Y:S06]  /*13c0*/  BAR.SYNC.DEFER_BLOCKING 0x0 ;  /* 0x0000000000007b1d */ /* 0x000fec0000010000 */
[----:B------:R-:W-:Y:S05]  /*13d0*/  BRA `(.L_x_1949) ;  /* 0x00000000007c7947 */ /* 0x000fea0003800000 */
.L_x_1948:
        /* <DEDUP_REMOVED lines=30> */
.L_x_1955:
[----:B------:R-:W-:Y:S05]  /*15c0*/  BSYNC B0 ;  /* 0x0000000000007941 */ /* 0x000fea0003800000 */
.L_x_1949:
        /* <DEDUP_REMOVED lines=8> */
[----:B012---:R-:W-:Y:S01]  /*1650*/  HMUL2 R3, R19, R16 ;  /* 0x0000001013037232 */ /* 0x007fe20000000000 */
        /* <DEDUP_REMOVED lines=8> */
[----:B------:R-:W1:Y:S01]  /*16e0*/  LDC.64 R4, c[0x0][0x248] ;  /* 0x00009200ff047b82 */ /* 0x000e620000000a00 */
[----:B------:R-:W-:Y:S02]  /*16f0*/  ULDC UR4, c[0x0][0x284] ;  /* 0x0000a10000047ab9 */ /* 0x000fe40000000800 */
[----:B------:R-:W-:-:S04]  /*1700*/  LEA.HI R3, R3, R2, RZ, 0x2 ;  /* 0x0000000203037211 */ /* 0x000fc800078f10ff */
[C---:B------:R-:W-:Y:S01]  /*1710*/  LOP3.LUT R7, R3.reuse, 0x7ffffffc, RZ, 0xc0, !PT ;  /* 0x7ffffffc03077812 */ /* 0x040fe200078ec0ff */
[----:B------:R-:W-:-:S03]  /*1720*/  IMAD.SHL.U32 R3, R3, 0x2, RZ ;  /* 0x0000000203037824 */ /* 0x000fc600078e00ff */
[----:B0-----:R-:W-:Y:S02]  /*1730*/  IADD3 R0, -R7, R2, RZ ;  /* 0x0000000207007210 */ /* 0x001fe40007ffe1ff */
[----:B------:R-:W-:-:S03]  /*1740*/  LOP3.LUT R3, R3, 0xfffffff8, RZ, 0xc0, !PT ;  /* 0xfffffff803037812 */ /* 0x000fc600078ec0ff */
[----:B------:R-:W-:Y:S02]  /*1750*/  IMAD R0, R23, 0x4, R0 ;  /* 0x0000000417007824 */ /* 0x000fe400078e0200 */
[----:B------:R-:W-:-:S03]  /*1760*/  VIADD R3, R3, UR40 ;  /* 0x0000002803037c36 */ /* 0x000fc60008000000 */
[----:B------:R-:W-:-:S05]  /*1770*/  SHF.L.U32 R0, R0, 0x1, RZ ;  /* 0x0000000100007819 */ /* 0x000fca00000006ff */
[----:B------:R-:W-:-:S04]  /*1780*/  IMAD R3, R3, UR4, R0 ;  /* 0x0000000403037c24 */ /* 0x000fc8000f8e0200 */
[----:B-1----:R-:W-:-:S05]  /*1790*/  IMAD.WIDE R4, R3, 0x2, R4 ;  /* 0x0000000203047825 */ /* 0x002fca00078e0204 */
[----:B------:R1:W-:Y:S02]  /*17a0*/  STG.E desc[UR36][R4.64], R16 ;  /* 0x0000001004007986 */ /* 0x0003e4000c101924 */
.L_x_1959:
[----:B------:R-:W-:Y:S05]  /*17b0*/  BSYNC B1 ;  /* 0x0000000000017941 */ /* 0x000fea0003800000 */
.L_x_1958:
[----:B------:R-:W-:Y:S01]  /*17c0*/  UMOV UR4, 0xffffffff ;  /* 0xffffffff00047882 */ /* 0x000fe20000000000 */
[----:B------:R-:W-:Y:S02]  /*17d0*/  FADD.FTZ R13, R13, R6 ;  /* 0x000000060d0d7221 */ /* 0x000fe40000010000 */
        /* <DEDUP_REMOVED lines=10> */
.L_x_2017:
[----:B-1----:R-:W-:-:S07]  /*1880*/  FADD.FTZ R14, R5, R14 ;  /* 0x0000000e050e7221 */ /* 0x002fce0000010000 */
.L_x_1957:
[----:B------:R-:W-:Y:S05]  /*1890*/  BSYNC B0 ;  /* 0x0000000000007941 */ /* 0x000fea0003800000 */
.L_x_1956:
        /* <DEDUP_REMOVED lines=15> */
[----:B0-----:R-:W-:-:S05]  /*1990*/  MOV R5, UR5 ;  /* 0x0000000500057c02 */ /* 0x001fca0008000f00 */
[----:B------:R-:W3:Y:S01]  /*19a0*/  @P0 LDG.E.U16 R4, desc[UR36][R4.64] ;  /* 0x0000002404040981 */ /* 0x000ee2000c1e1500 */
[----:B------:R-:W0:Y:S01]  /*19b0*/  S2UR UR6, SR_CgaCtaId ;  /* 0x00000000000679c3 */ /* 0x000e220000008800 */
[----:B------:R-:W-:Y:S01]  /*19c0*/  UMOV UR4, 0x400 ;  /* 0x0000040000047882 */ /* 0x000fe20000000000 */
[----:B------:R-:W-:Y:S01]  /*19d0*/  FMUL.FTZ R36, R14, UR7 ;  /* 0x000000070e247c20 */ /* 0x000fe20008410000 */
[----:B------:R-:W-:Y:S02]  /*19e0*/  UIADD3 UR5, UR4, 0x90, URZ ;  /* 0x0000009004057890 */ /* 0x000fe4000fffe03f */
[----:B------:R-:W-:Y:S02]  /*19f0*/  UIADD3 UR4, -UR42, UR39, URZ ;  /* 0x000000272a047290 */ /* 0x000fe4000fffe13f */
[----:B0-----:R-:W-:-:S04]  /*1a00*/  ULEA UR5, UR6, UR5, 0x18 ;  /* 0x0000000506057291 */ /* 0x001fc8000f8ec03f */
[----:B------:R-:W-:Y:S01]  /*1a10*/  ULEA UR4, UR4, UR5, 0x2 ;  /* 0x0000000504047291 */ /* 0x000fe2000f8e103f */
[----:B---3--:R-:W-:-:S05]  /*1a20*/  @P0 HADD2.F32 R3, -RZ, R4.H0_H0 ;  /* 0x20000004ff030230 */ /* 0x008fca0000004100 */
[----:B------:R-:W-:-:S05]  /*1a30*/  @P0 FADD.FTZ R36, R36, R3 ;  /* 0x0000000324240221 */ /* 0x000fca0000010000 */
[----:B------:R3:W-:Y:S02]  /*1a40*/  STS [UR4], R36 ;  /* 0x00000024ff007988 */ /* 0x0007e40008000804 */
.L_x_1961:
[----:B------:R-:W-:Y:S05]  /*1a50*/  WARPSYNC.ALL ;  /* 0x0000000000007948 */ /* 0x000fea0003800000 */
[----:B------:R-:W-:Y:S01]  /*1a60*/  UIADD3 UR4, UR39, 0x7, -UR42 ;  /* 0x0000000727047890 */ /* 0x000fe2000fffe82a */
[----:B------:R-:W4:Y:S01]  /*1a70*/  LDC.64 R10, c[0x0][0x280] ;  /* 0x0000a000ff0a7b82 */ /* 0x000f220000000a00 */
[----:B0-----:R-:W-:Y:S01]  /*1a80*/  SHF.R.S32.HI R3, RZ, 0x1f, R2 ;  /* 0x0000001fff037819 */ /* 0x001fe20000011402 */
[----:B------:R-:W-:Y:S01]  /*1a90*/  ULDC UR7, c[0x0][0x284] ;  /* 0x0000a10000077ab9 */ /* 0x000fe20000000800 */
[----:B------:R-:W-:Y:S01]  /*1aa0*/  USHF.R.S32.HI UR5, URZ, 0x1f, UR4 ;  /* 0x0000001f3f057899 */ /* 0x000fe20008011404 */
[----:B------:R-:W-:Y:S01]  /*1ab0*/  BSSY B0, `(.L_x_1962) ;  /* 0x00000fe000007945 */ /* 0x000fe20003800000 */
[----:B------:R-:W-:Y:S01]  /*1ac0*/  LEA.HI R3, R3, R2, RZ, 0x2 ;  /* 0x0000000203037211 */ /* 0x000fe200078f10ff */
[----:B------:R-:W-:Y:S01]  /*1ad0*/  ULDC UR14, c[0x0][0x2a0] ;  /* 0x0000a800000e7ab9 */ /* 0x000fe20000000800 */
[----:B------:R-:W-:-:S02]  /*1ae0*/  ULEA.HI UR5, UR5, UR4, URZ, 0x3 ;  /* 0x0000000405057291 */ /* 0x000fc4000f8f183f */
[----:B------:R-:W-:Y:S01]  /*1af0*/  LEA.HI.SX32 R35, R3, UR42, 0x1e ;  /* 0x0000002a03237c11 */ /* 0x000fe2000f8ff2ff */
[----:B------:R-:W-:Y:S01]  /*1b00*/  ULDC.64 UR10, c[0x0][0x258] ;  /* 0x00009600000a7ab9 */ /* 0x000fe20000000a00 */
[----:B------:R-:W-:Y:S01]  /*1b10*/  ULOP3.LUT UR5, UR5, 0xfffffff8, URZ, 0xc0, !UPT ;  /* 0xfffffff805057892 */ /* 0x000fe2000f8ec03f */
[----:B------:R-:W-:Y:S01]  /*1b20*/  ULDC.64 UR8, c[0x0][0x2b0] ;  /* 0x0000ac0000087ab9 */ /* 0x000fe20000000a00 */
[----:B------:R-:W-:Y:S02]  /*1b30*/  ULDC.64 UR16, c[0x0][0x2c8] ;  /* 0x0000b20000107ab9 */ /* 0x000fe40000000a00 */
[----:B------:R-:W-:Y:S01]  /*1b40*/  UIADD3 UR5, UR42, UR5, URZ ;  /* 0x000000052a057290 */ /* 0x000fe2000fffe03f */
[----:B------:R-:W-:Y:S01]  /*1b50*/  ULDC.64 UR12, c[0x0][0x2d8] ;  /* 0x0000b600000c7ab9 */ /* 0x000fe20000000a00 */
[----:B------:R-:W-:Y:S04]  /*1b60*/  BAR.SYNC.DEFER_BLOCKING 0x0 ;  /* 0x0000000000007b1d */ /* 0x000fe80000010000 */
[----:B------:R-:W-:Y:S01]  /*1b70*/  ISETP.GE.AND P0, PT, R35, UR5, PT ;  /* 0x0000000523007c0c */ /* 0x000fe2000bf06270 */
[----:B----4-:R-:W-:-:S04]  /*1b80*/  IMAD R10, R17, R10, UR45 ;  /* 0x0000002d110a7e24 */ /* 0x010fc8000f8e020a */
[----:B--2---:R-:W-:-:S08]  /*1b90*/  IMAD R16, R10, 0x30, RZ ;  /* 0x000000300a107824 */ /* 0x004fd000078e02ff */
[----:B------:R-:W-:Y:S05]  /*1ba0*/  @P0 BRA `(.L_x_1963) ;  /* 0x0000000c00b80947 */ /* 0x000fea0003800000 */
[----:B------:R-:W-:Y:S01]  /*1bb0*/  IABS R0, R11 ;  /* 0x0000000b00007213 */ /* 0x000fe20000000000 */
[----:B------:R-:W0:Y:S01]  /*1bc0*/  S2UR UR6, SR_CgaCtaId ;  /* 0x00000000000679c3 */ /* 0x000e220000008800 */
[----:B------:R-:W-:Y:S01]  /*1bd0*/  UMOV UR4, 0x400 ;  /* 0x0000040000047882 */ /* 0x000fe20000000000 */
[----:B------:R-:W-:Y:S01]  /*1be0*/  LOP3.LUT R3, R3, 0x7ffffffc, RZ, 0xc0, !PT ;  /* 0x7ffffffc03037812 */ /* 0x000fe200078ec0ff */
[----:B------:R-:W2:Y:S01]  /*1bf0*/  I2F.RP R4, R0 ;  /* 0x0000000000047306 */ /* 0x000ea20000209400 */
[----:B------:R-:W-:Y:S01]  /*1c00*/  UIADD3 UR4, UR4, 0x10, URZ ;  /* 0x0000001004047890 */ /* 0x000fe2000fffe03f */
[----:B------:R-:W-:Y:S01]  /*1c10*/  MOV R17, UR45 ;  /* 0x0000002d00117c02 */ /* 0x000fe20008000f00 */
[----:B------:R-:W-:Y:S02]  /*1c20*/  IMAD.U32 R15, RZ, RZ, UR45 ;  /* 0x0000002dff0f7e24 */ /* 0x000fe4000f8e00ff */
[----:B------:R-:W4:Y:S01]  /*1c30*/  LDC.64 R38, c[0x0][0x2d8] ;  /* 0x0000b600ff267b82 */ /* 0x000f220000000a00 */
[----:B------:R-:W-:-:S07]  /*1c40*/  IMAD.IADD R10, R2, 0x1, -R3 ;  /* 0x00000001020a7824 */ /* 0x000fce00078e0a03 */
[----:B------:R-:W5:Y:S01]  /*1c50*/  LDC R18, c[0x0][0x2c0] ;  /* 0x0000b000ff127b82 */ /* 0x000f620000000800 */
[----:B--2---:R-:W2:Y:S01]  /*1c60*/  MUFU.RCP R4, R4 ;  /* 0x0000000400047308 */ /* 0x004ea20000001000 */
[----:B0-----:R-:W-:-:S06]  /*1c70*/  ULEA UR4, UR6, UR4, 0x18 ;  /* 0x0000000406047291 */ /* 0x001fcc000f8ec03f */
[C---:B------:R-:W-:Y:S01]  /*1c80*/  LEA R8, R10.reuse, UR4, 0x2 ;  /* 0x000000040a087c11 */ /* 0x040fe2000f8e10ff */
[----:B------:R-:W-:Y:S01]  /*1c90*/  IMAD.SHL.U32 R10, R10, 0x2, RZ ;  /* 0x000000020a0a7824 */ /* 0x000fe200078e00ff */
[----:B------:R-:W-:Y:S01]  /*1ca0*/  ULDC UR4, c[0x0][0x2d0] ;  /* 0x0000b40000047ab9 */ /* 0x000fe20000000800 */
[----:B----4-:R-:W-:Y:S02]  /*1cb0*/  IMAD.WIDE R38, R17, 0x2, R38 ;  /* 0x0000000211267825 */ /* 0x010fe400078e0226 */
[----:B------:R-:W0:Y:S02]  /*1cc0*/  LDS R33, [R8] ;  /* 0x0000000008217984 */ /* 0x000e240000000800 */
[----:B--2---:R-:W-:Y:S02]  /*1cd0*/  VIADD R12, R4, 0xffffffe ;  /* 0x0ffffffe040c7836 */ /* 0x004fe40000000000 */
[----:B------:R-:W-:Y:S01]  /*1ce0*/  IMAD R10, R16, R11, R10 ;  /* 0x0000000b100a7224 */ /* 0x000fe200078e020a */
[----:B------:R-:W2:Y:S01]  /*1cf0*/  LDS R34, [R8+0x10] ;  /* 0x0000100008227984 */ /* 0x000ea20000000800 */
[----:B------:R4:W3:Y:S01]  /*1d00*/  F2I.FTZ.U32.TRUNC.NTZ R13, R12 ;  /* 0x0000000c000d7305 */ /* 0x0008e2000021f000 */
[----:B------:R-:W-:Y:S01]  /*1d10*/  IMAD.U32 R14, RZ, RZ, UR4 ;  /* 0x00000004ff0e7e24 */ /* 0x000fe2000f8e00ff */
[----:B------:R-:W-:Y:S01]  /*1d20*/  ULDC UR4, c[0x0][0x298] ;  /* 0x0000a60000047ab9 */ /* 0x000fe20000000800 */
[----:B------:R-:W0:Y:S01]  /*1d30*/  LDS R31, [R8+0x20] ;  /* 0x00002000081f7984 */ /* 0x000e220000000800 */
[----:B------:R-:W-:Y:S01]  /*1d40*/  IMAD R17, R11, 0x30, RZ ;  /* 0x000000300b117824 */ /* 0x000fe200078e02ff */
[----:B-----5:R-:W-:-:S02]  /*1d50*/  IADD3 R18, R18, UR4, RZ ;  /* 0x0000000412127c10 */ /* 0x020fc4000fffe0ff */
[----:B------:R-:W0:Y:S01]  /*1d60*/  LDS R3, [R8+0x30] ;  /* 0x0000300008037984 */ /* 0x000e220000000800 */
[----:B-1----:R-:W-:Y:S01]  /*1d70*/  SHF.R.S32.HI R19, RZ, 0x1f, R10 ;  /* 0x0000001fff137819 */ /* 0x002fe2000001140a */
[----:B----4-:R-:W-:Y:S02]  /*1d80*/  IMAD.MOV.U32 R12, RZ, RZ, RZ ;  /* 0x000000ffff0c7224 */ /* 0x010fe400078e00ff */
[----:B------:R-:W1:Y:S01]  /*1d90*/  LDS R4, [R8+0x40] ;  /* 0x0000400008047984 */ /* 0x000e620000000800 */
[----:B---3--:R-:W-:-:S03]  /*1da0*/  IADD3 R9, RZ, -R13, RZ ;  /* 0x8000000dff097210 */ /* 0x008fc60007ffe0ff */
[----:B------:R-:W3:Y:S02]  /*1db0*/  LDS R5, [R8+0x50] ;  /* 0x0000500008057984 */ /* 0x000ee40000000800 */
[----:B------:R-:W-:Y:S02]  /*1dc0*/  IMAD R9, R9, R0, RZ ;  /* 0x0000000009097224 */ /* 0x000fe400078e02ff */
[----:B------:R-:W4:Y:S02]  /*1dd0*/  LDS R6, [R8+0x60] ;  /* 0x0000600008067984 */ /* 0x000f240000000800 */
[----:B------:R-:W-:Y:S02]  /*1de0*/  IMAD.HI.U32 R9, R13, R9, R12 ;  /* 0x000000090d097227 */ /* 0x000fe400078e000c */
[----:B------:R5:W0:Y:S02]  /*1df0*/  LDS R7, [R8+0x70] ;  /* 0x0000700008077984 */ /* 0x000a240000000800 */
[----:B-----5:R-:W-:-:S07]  /*1e00*/  IMAD R8, R14, R15, UR39 ;  /* 0x000000270e087e24 */ /* 0x020fce000f8e020f */
.L_x_1967:
[----:B------:R-:W-:Y:S02]  /*1e10*/  IABS R12, R35 ;  /* 0x00000023000c7213 */ /* 0x000fe40000000000 */
[----:B-1----:R-:W-:Y:S02]  /*1e20*/  IABS R14, UR7 ;  /* 0x00000007000e7c13 */ /* 0x002fe40008000000 */
        /* <DEDUP_REMOVED lines=14> */
[C---:B------:R-:W-:Y:S02]  /*1f10*/  IADD3 R11, P1, R29.reuse, UR43, RZ ;  /* 0x0000002b1d0b7c10 */ /* 0x040fe4000ff3e0ff */
[----:B------:R-:W-:Y:S02]  /*1f20*/  ISETP.GE.OR P3, PT, R14, R17, P0 ;  /* 0x000000110e00720c */ /* 0x000fe40000766670 */
[----:B------:R-:W-:Y:S02]  /*1f30*/  LEA.HI.X.SX32 R28, R29, UR44, 0x1, P1 ;  /* 0x0000002c1d1c7c11 */ /* 0x000fe400088f0eff */
[----:B------:R-:W-:-:S04]  /*1f40*/  LEA R12, P1, R11, UR10, 0x2 ;  /* 0x0000000a0b0c7c11 */ /* 0x000fc8000f8210ff */
[----:B0-----:R-:W-:-:S05]  /*1f50*/  LEA.HI.X R13, R11, UR11, R28, 0x2, P1 ;  /* 0x0000000b0b0d7c11 */ /* 0x001fca00088f141c */
[----:B------:R-:W5:Y:S01]  /*1f60*/  @!P3 LDG.E R15, desc[UR36][R12.64] ;  /* 0x000000240c0fb981 */ /* 0x000f62000c1e1900 */
[----:B------:R-:W-:Y:S01]  /*1f70*/  VIADD R29, R29, UR7 ;  /* 0x000000071d1d7c36 */ /* 0x000fe20008000000 */
[----:B------:R-:W5:Y:S03]  /*1f80*/  @!P3 LDC R44, c[0x0][0x288] ;  /* 0x0000a200ff2cbb82 */ /* 0x000f660000000800 */
[----:B------:R-:W-:-:S05]  /*1f90*/  IMAD.SHL.U32 R42, R29, 0x8, RZ ;  /* 0x000000081d2a7824 */ /* 0x000fca00078e00ff */
[----:B------:R-:W-:-:S13]  /*1fa0*/  ISETP.GE.OR P4, PT, R42, R17, P0 ;  /* 0x000000112a00720c */ /* 0x000fda0000786670 */
[----:B------:R-:W2:Y:S01]  /*1fb0*/  @!P4 LDG.E R41, desc[UR36][R12.64] ;  /* 0x000000240c29c981 */ /* 0x000ea2000c1e1900 */
[----:B------:R-:W-:-:S05]  /*1fc0*/  IADD3 R11, R29, UR7, RZ ;  /* 0x000000071d0b7c10 */ /* 0x000fca000fffe0ff */
[----:B------:R-:W-:-:S05]  /*1fd0*/  IMAD.SHL.U32 R40, R11, 0x8, RZ ;  /* 0x000000080b287824 */ /* 0x000fca00078e00ff */
[----:B------:R-:W-:-:S13]  /*1fe0*/  ISETP.GE.OR P5, PT, R40, R17, P0 ;  /* 0x000000112800720c */ /* 0x000fda00007a6670 */
[----:B------:R-:W3:Y:S01]  /*1ff0*/  @!P5 LDG.E R37, desc[UR36][R12.64] ;  /* 0x000000240c25d981 */ /* 0x000ee2000c1e1900 */
[----:B------:R-:W-:-:S05]  /*2000*/  VIADD R11, R11, UR7 ;  /* 0x000000070b0b7c36 */ /* 0x000fca0008000000 */
[----:B------:R-:W-:-:S04]  /*2010*/  SHF.L.U32 R28, R11, 0x3, RZ ;  /* 0x000000030b1c7819 */ /* 0x000fc800000006ff */
[----:B------:R-:W-:-:S13]  /*2020*/  ISETP.GE.OR P1, PT, R28, R17, P0 ;  /* 0x000000111c00720c */ /* 0x000fda0000726670 */
[----:B------:R-:W4:Y:S01]  /*2030*/  @!P1 LDG.E R29, desc[UR36][R12.64] ;  /* 0x000000240c1d9981 */ /* 0x000f22000c1e1900 */
[----:B-----5:R-:W-:-:S04]  /*2040*/  @!P3 IMAD R15, R15, R44, RZ ;  /* 0x0000002c0f0fb224 */ /* 0x020fc800078e02ff */
[----:B------:R-:W-:-:S04]  /*2050*/  @!P3 IMAD R15, R15, 0x30, RZ ;  /* 0x000000300f0fb824 */ /* 0x000fc800078e02ff */
[----:B------:R-:W-:Y:S02]  /*2060*/  @!P3 IMAD R44, R15, UR7, R14 ;  /* 0x000000070f2cbc24 */ /* 0x000fe4000f8e020e */
[----:B------:R-:W5:Y:S03]  /*2070*/  @!P3 LDC.64 R14, c[0x0][0x248] ;  /* 0x00009200ff0ebb82 */ /* 0x000f660000000a00 */
[----:B------:R-:W-:-:S04]  /*2080*/  @!P3 IADD3 R43, P2, R10, R44, RZ ;  /* 0x0000002c0a2bb210 */ /* 0x000fc80007f5e0ff */
[----:B------:R-:W-:Y:S02]  /*2090*/  @!P3 LEA.HI.X.SX32 R44, R44, R19, 0x1, P2 ;  /* 0x000000132c2cb211 */ /* 0x000fe400010f0eff */
[----:B-----5:R-:W-:-:S04]  /*20a0*/  @!P3 LEA R14, P2, R43, R14, 0x1 ;  /* 0x0000000e2b0eb211 */ /* 0x020fc800078408ff */
[----:B------:R-:W-:Y:S02]  /*20b0*/  @!P3 LEA.HI.X R15, R43, R15, R44, 0x1, P2 ;  /* 0x0000000f2b0fb211 */ /* 0x000fe400010f0c2c */
[----:B------:R-:W2:Y:S01]  /*20c0*/  @!P4 LDC R44, c[0x0][0x288] ;  /* 0x0000a200ff2ccb82 */ /* 0x000ea20000000800 */
[----:B------:R-:W-:-:S04]  /*20d0*/  ISETP.GE.AND P2, PT, R35, UR39, PT ;  /* 0x0000002723007c0c */ /* 0x000fc8000bf46270 */
[----:B------:R-:W-:-:S06]  /*20e0*/  SEL R20, R20, RZ, P2 ;  /* 0x000000ff14147207 */ /* 0x000fcc0001000000 */
[----:B------:R5:W0:Y:S01]  /*20f0*/  @!P3 LDG.E R20, desc[UR36][R14.64] ;  /* 0x000000240e14b981 */ /* 0x000a22000c1e1900 */
[----:B------:R-:W-:Y:S01]  /*2100*/  SEL R21, R21, RZ, P2 ;  /* 0x000000ff15157207 */ /* 0x000fe20001000000 */
[----:B-----5:R-:W5:Y:S01]  /*2110*/  @!P4 LDC.64 R14, c[0x0][0x248] ;  /* 0x00009200ff0ecb82 */ /* 0x020f620000000a00 */
[----:B--2---:R-:W-:-:S04]  /*2120*/  @!P4 IMAD R41, R41, R44, RZ ;  /* 0x0000002c2929c224 */ /* 0x004fc800078e02ff */
[----:B------:R-:W-:-:S04]  /*2130*/  @!P4 IMAD R41, R41, 0x30, RZ ;  /* 0x000000302929c824 */ /* 0x000fc800078e02ff */
[----:B------:R-:W-:-:S05]  /*2140*/  @!P4 IMAD R42, R41, UR7, R42 ;  /* 0x00000007292acc24 */ /* 0x000fca000f8e022a */
[----:B------:R-:W-:-:S04]  /*2150*/  @!P4 IADD3 R41, P3, R10, R42, RZ ;  /* 0x0000002a0a29c210 */ /* 0x000fc80007f7e0ff */
[----:B------:R-:W-:Y:S02]  /*2160*/  @!P4 LEA.HI.X.SX32 R44, R42, R19, 0x1, P3 ;  /* 0x000000132a2cc211 */ /* 0x000fe400018f0eff */
[----:B-----5:R-:W-:-:S04]  /*2170*/  @!P4 LEA R42, P3, R41, R14, 0x1 ;  /* 0x0000000e292ac211 */ /* 0x020fc800078608ff */
[----:B------:R-:W-:Y:S02]  /*2180*/  @!P4 LEA.HI.X R43, R41, R15, R44, 0x1, P3 ;  /* 0x0000000f292bc211 */ /* 0x000fe400018f0c2c */
[----:B------:R-:W3:Y:S03]  /*2190*/  @!P5 LDC R44, c[0x0][0x288] ;  /* 0x0000a200ff2cdb82 */ /* 0x000ee60000000800 */
[----:B------:R2:W5:Y:S05]  /*21a0*/  @!P4 LDG.E R21, desc[UR36][R42.64] ;  /* 0x000000242a15c981 */ /* 0x00056a000c1e1900 */
[----:B------:R-:W1:Y:S01]  /*21b0*/  @!P5 LDC.64 R14, c[0x0][0x248] ;  /* 0x00009200ff0edb82 */ /* 0x000e620000000a00 */
[----:B--2---:R-:W-:-:S07]  /*21c0*/  VIADD R42, R11, UR7 ;  /* 0x000000070b2a7c36 */ /* 0x004fce0008000000 */
[----:B------:R-:W4:Y:S01]  /*21d0*/  @!P1 LDC R41, c[0x0][0x288] ;  /* 0x0000a200ff299b82 */ /* 0x000f220000000800 */
[----:B------:R-:W-:Y:S02]  /*21e0*/  IMAD.SHL.U32 R11, R42, 0x8, RZ ;  /* 0x000000082a0b7824 */ /* 0x000fe400078e00ff */
[----:B---3--:R-:W-:-:S04]  /*21f0*/  @!P5 IMAD R37, R37, R44, RZ ;  /* 0x0000002c2525d224 */ /* 0x008fc800078e02ff */
[----:B------:R-:W-:Y:S01]  /*2200*/  @!P5 IMAD R37, R37, 0x30, RZ ;  /* 0x000000302525d824 */ /* 0x000fe200078e02ff */
[----:B------:R-:W-:-:S03]  /*2210*/  ISETP.GE.OR P4, PT, R11, R17, P0 ;  /* 0x000000110b00720c */ /* 0x000fc60000786670 */
[----:B------:R-:W-:-:S05]  /*2220*/  @!P5 IMAD R40, R37, UR7, R40 ;  /* 0x000000072528dc24 */ /* 0x000fca000f8e0228 */
[----:B------:R-:W-:-:S04]  /*2230*/  @!P5 IADD3 R37, P3, R10, R40, RZ ;  /* 0x000000280a25d210 */ /* 0x000fc80007f7e0ff */
[----:B------:R-:W-:Y:S02]  /*2240*/  @!P5 LEA.HI.X.SX32 R40, R40, R19, 0x1, P3 ;  /* 0x000000132828d211 */ /* 0x000fe400018f0eff */
[----:B------:R-:W-:Y:S01]  /*2250*/  SEL R22, R22, RZ, P2 ;  /* 0x000000ff16167207 */ /* 0x000fe20001000000 */
[----:B----4-:R-:W-:Y:S01]  /*2260*/  @!P1 IMAD R29, R29, R41, RZ ;  /* 0x000000291d1d9224 */ /* 0x010fe200078e02ff */
[C---:B-1----:R-:W-:Y:S01]  /*2270*/  @!P5 LEA R44, P3, R37.reuse, R14, 0x1 ;  /* 0x0000000e252cd211 */ /* 0x042fe200078608ff */
[----:B------:R-:W1:Y:S03]  /*2280*/  @!P4 LDC R43, c[0x0][0x288] ;  /* 0x0000a200ff2bcb82 */ /* 0x000e660000000800 */
[----:B------:R-:W-:Y:S02]  /*2290*/  @!P5 LEA.HI.X R45, R37, R15, R40, 0x1, P3 ;  /* 0x0000000f252dd211 */ /* 0x000fe400018f0c28 */
[----:B------:R-:W1:Y:S01]  /*22a0*/  @!P4 LDG.E R37, desc[UR36][R12.64] ;  /* 0x000000240c25c981 */ /* 0x000e62000c1e1900 */
[----:B------:R-:W-:Y:S01]  /*22b0*/  IADD3 R42, R42, UR7, RZ ;  /* 0x000000072a2a7c10 */ /* 0x000fe2000fffe0ff */
[----:B------:R-:W-:Y:S01]  /*22c0*/  @!P1 IMAD R29, R29, 0x30, RZ ;  /* 0x000000301d1d9824 */ /* 0x000fe200078e02ff */
[----:B------:R-:W2:Y:S01]  /*22d0*/  @!P1 LDC.64 R14, c[0x0][0x248] ;  /* 0x00009200ff0e9b82 */ /* 0x000ea20000000a00 */
[----:B------:R3:W4:Y:S02]  /*22e0*/  @!P5 LDG.E R22, desc[UR36][R44.64] ;  /* 0x000000242c16d981 */ /* 0x000724000c1e1900 */
[----:B------:R-:W-:-:S05]  /*22f0*/  IMAD.SHL.U32 R40, R42, 0x8, RZ ;  /* 0x000000082a287824 */ /* 0x000fca00078e00ff */
[----:B------:R-:W-:Y:S01]  /*2300*/  ISETP.GE.OR P5, PT, R40, R17, P0 ;  /* 0x000000112800720c */ /* 0x000fe200007a6670 */
[----:B------:R-:W-:-:S12]  /*2310*/  @!P1 IMAD R29, R29, UR7, R28 ;  /* 0x000000071d1d9c24 */ /* 0x000fd8000f8e021c */
[----:B------:R-:W5:Y:S01]  /*2320*/  @!P5 LDG.E R28, desc[UR36][R12.64] ;  /* 0x000000240c1cd981 */ /* 0x000f62000c1e1900 */
[----:B------:R-:W-:Y:S01]  /*2330*/  VIADD R42, R42, UR7 ;  /* 0x000000072a2a7c36 */ /* 0x000fe20008000000 */
[----:B------:R-:W-:-:S04]  /*2340*/  @!P1 IADD3 R41, P3, R10, R29, RZ ;  /* 0x0000001d0a299210 */ /* 0x000fc80007f7e0ff */
[C---:B---3--:R-:W-:Y:S01]  /*2350*/  IADD3 R44, R42.reuse, UR7, RZ ;  /* 0x000000072a2c7c10 */ /* 0x048fe2000fffe0ff */
[----:B------:R-:W-:Y:S01]  /*2360*/  IMAD.SHL.U32 R42, R42, 0x8, RZ ;  /* 0x000000082a2a7824 */ /* 0x000fe200078e00ff */
[----:B------:R-:W-:Y:S02]  /*2370*/  @!P1 LEA.HI.X.SX32 R29, R29, R19, 0x1, P3 ;  /* 0x000000131d1d9211 */ /* 0x000fe400018f0eff */
[----:B--2---:R-:W-:Y:S01]  /*2380*/  @!P1 LEA R14, P3, R41, R14, 0x1 ;  /* 0x0000000e290e9211 */ /* 0x004fe200078608ff */
[----:B------:R-:W-:-:S03]  /*2390*/  IMAD.SHL.U32 R44, R44, 0x8, RZ ;  /* 0x000000082c2c7824 */ /* 0x000fc600078e00ff */
[----:B------:R-:W-:Y:S02]  /*23a0*/  @!P1 LEA.HI.X R15, R41, R15, R29, 0x1, P3 ;  /* 0x0000000f290f9211 */ /* 0x000fe400018f0c1d */
[-C--:B------:R-:W-:Y:S02]  /*23b0*/  ISETP.GE.OR P3, PT, R42, R17.reuse, P0 ;  /* 0x000000112a00720c */ /* 0x080fe40000766670 */
[----:B------:R-:W-:-:S11]  /*23c0*/  ISETP.GE.OR P0, PT, R44, R17, P0 ;  /* 0x000000112c00720c */ /* 0x000fd60000706670 */
[----:B------:R-:W2:Y:S04]  /*23d0*/  @!P3 LDG.E R29, desc[UR36][R12.64] ;  /* 0x000000240c1db981 */ /* 0x000ea8000c1e1900 */
[----:B------:R-:W3:Y:S01]  /*23e0*/  @!P0 LDG.E R41, desc[UR36][R12.64] ;  /* 0x000000240c298981 */ /* 0x000ee2000c1e1900 */
[----:B------:R-:W-:-:S06]  /*23f0*/  SEL R26, R26, RZ, P2 ;  /* 0x000000ff1a1a7207 */ /* 0x000fcc0001000000 */
[----:B------:R0:W4:Y:S02]  /*2400*/  @!P1 LDG.E R26, desc[UR36][R14.64] ;  /* 0x000000240e1a9981 */ /* 0x000124000c1e1900 */
[----:B0-----:R-:W0:Y:S01]  /*2410*/  @!P4 LDC.64 R14, c[0x0][0x248] ;  /* 0x00009200ff0ecb82 */ /* 0x001e220000000a00 */
[----:B------:R-:W-:Y:S02]  /*2420*/  SEL R25, R25, RZ, P2 ;  /* 0x000000ff19197207 */ /* 0x000fe40001000000 */
[----:B------:R-:W-:Y:S02]  /*2430*/  SEL R30, R30, RZ, P2 ;  /* 0x000000ff1e1e7207 */ /* 0x000fe40001000000 */
[----:B------:R-:W-:Y:S02]  /*2440*/  SEL R27, R27, RZ, P2 ;  /* 0x000000ff1b1b7207 */ /* 0x000fe40001000000 */
[----:B------:R-:W-:Y:S01]  /*2450*/  SEL R32, R32, RZ, P2 ;  /* 0x000000ff20207207 */ /* 0x000fe20001000000 */
[----:B-1----:R-:W-:-:S02]  /*2460*/  @!P4 IMAD R37, R37, R43, RZ ;  /* 0x0000002b2525c224 */ /* 0x002fc400078e02ff */
[----:B------:R-:W5:Y:S02]  /*2470*/  @!P5 LDC R43, c[0x0][0x288] ;  /* 0x0000a200ff2bdb82 */ /* 0x000f640000000800 */
[----:B------:R-:W-:-:S04]  /*2480*/  @!P4 IMAD R37, R37, 0x30, RZ ;  /* 0x000000302525c824 */ /* 0x000fc800078e02ff */
[----:B------:R-:W-:Y:S02]  /*2490*/  @!P4 IMAD R11, R37, UR7, R11 ;  /* 0x00000007250bcc24 */ /* 0x000fe4000f8e020b */
[----:B-----5:R-:W-:-:S03]  /*24a0*/  @!P5 IMAD R43, R28, R43, RZ ;  /* 0x0000002b1c2bd224 */ /* 0x020fc600078e02ff */
[----:B------:R-:W-:-:S04]  /*24b0*/  @!P4 IADD3 R28, P1, R10, R11, RZ ;  /* 0x0000000b0a1cc210 */ /* 0x000fc80007f3e0ff */
[----:B------:R-:W-:Y:S02]  /*24c0*/  @!P4 LEA.HI.X.SX32 R11, R11, R19, 0x1, P1 ;  /* 0x000000130b0bc211 */ /* 0x000fe400008f0eff */
[----:B0-----:R-:W-:-:S04]  /*24d0*/  @!P4 LEA R12, P1, R28, R14, 0x1 ;  /* 0x0000000e1c0cc211 */ /* 0x001fc800078208ff */
[----:B------:R-:W-:Y:S02]  /*24e0*/  @!P4 LEA.HI.X R13, R28, R15, R11, 0x1, P1 ;  /* 0x0000000f1c0dc211 */ /* 0x000fe400008f0c0b */
[----:B------:R-:W0:Y:S01]  /*24f0*/  @!P5 LDC.64 R14, c[0x0][0x248] ;  /* 0x00009200ff0edb82 */ /* 0x000e220000000a00 */
[----:B------:R-:W-:Y:S02]  /*2500*/  @!P5 IMAD R11, R43, 0x30, RZ ;  /* 0x000000302b0bd824 */ /* 0x000fe400078e02ff */
[----:B------:R0:W5:Y:S02]  /*2510*/  @!P4 LDG.E R25, desc[UR36][R12.64] ;  /* 0x000000240c19c981 */ /* 0x000164000c1e1900 */
[----:B------:R-:W-:-:S03]  /*2520*/  @!P5 IMAD R11, R11, UR7, R40 ;  /* 0x000000070b0bdc24 */ /* 0x000fc6000f8e0228 */
[----:B------:R-:W2:Y:S08]  /*2530*/  @!P3 LDC R40, c[0x0][0x288] ;  /* 0x0000a200ff28bb82 */ /* 0x000eb00000000800 */
[----:B------:R-:W3:Y:S01]  /*2540*/  @!P0 LDC R28, c[0x0][0x288] ;  /* 0x0000a200ff1c8b82 */ /* 0x000ee20000000800 */
[----:B------:R-:W-:-:S04]  /*2550*/  @!P5 IADD3 R37, P1, R10, R11, RZ ;  /* 0x0000000b0a25d210 */ /* 0x000fc80007f3e0ff */
[----:B------:R-:W-:Y:S02]  /*2560*/  @!P5 LEA.HI.X.SX32 R11, R11, R19, 0x1, P1 ;  /* 0x000000130b0bd211 */ /* 0x000fe400008f0eff */
[----:B0-----:R-:W-:-:S04]  /*2570*/  @!P5 LEA R12, P1, R37, R14, 0x1 ;  /* 0x0000000e250cd211 */ /* 0x001fc800078208ff */
[----:B------:R-:W-:Y:S02]  /*2580*/  @!P5 LEA.HI.X R13, R37, R15, R11, 0x1, P1 ;  /* 0x0000000f250dd211 */ /* 0x000fe400008f0c0b */
[----:B------:R-:W0:Y:S01]  /*2590*/  @!P3 LDC.64 R14, c[0x0][0x248] ;  /* 0x00009200ff0ebb82 */ /* 0x000e220000000a00 */
[----:B--2---:R-:W-:Y:S02]  /*25a0*/  @!P3 IMAD R40, R29, R40, RZ ;  /* 0x000000281d28b224 */ /* 0x004fe400078e02ff */
[----:B------:R1:W2:Y:S01]  /*25b0*/  @!P5 LDG.E R30, desc[UR36][R12.64] ;  /* 0x000000240c1ed981 */ /* 0x0002a2000c1e1900 */
[----:B---3--:R-:W-:-:S04]  /*25c0*/  @!P0 IMAD R41, R41, R28, RZ ;  /* 0x0000001c29298224 */ /* 0x008fc800078e02ff */
[----:B------:R-:W3:Y:S01]  /*25d0*/  @!P0 LDC.64 R28, c[0x0][0x248] ;  /* 0x00009200ff1c8b82 */ /* 0x000ee20000000a00 */
[----:B------:R-:W-:Y:S02]  /*25e0*/  @!P3 IMAD R11, R40, 0x30, RZ ;  /* 0x00000030280bb824 */ /* 0x000fe400078e02ff */
[----:B------:R-:W-:Y:S02]  /*25f0*/  @!P0 IMAD R41, R41, 0x30, RZ ;  /* 0x0000003029298824 */ /* 0x000fe400078e02ff */
[----:B------:R-:W-:Y:S02]  /*2600*/  @!P3 IMAD R42, R11, UR7, R42 ;  /* 0x000000070b2abc24 */ /* 0x000fe4000f8e022a */
[----:B------:R-:W-:-:S03]  /*2610*/  @!P0 IMAD R44, R41, UR7, R44 ;  /* 0x00000007292c8c24 */ /* 0x000fc6000f8e022c */
[----:B------:R-:W-:Y:S02]  /*2620*/  @!P3 IADD3 R37, P5, R10, R42, RZ ;  /* 0x0000002a0a25b210 */ /* 0x000fe40007fbe0ff */
[----:B------:R-:W-:Y:S02]  /*2630*/  ISETP.NE.U32.AND P1, PT, RZ, UR8, PT ;  /* 0x00000008ff007c0c */ /* 0x000fe4000bf25070 */
[----:B------:R-:W-:Y:S02]  /*2640*/  @!P3 LEA.HI.X.SX32 R42, R42, R19, 0x1, P5 ;  /* 0x000000132a2ab211 */ /* 0x000fe400028f0eff */
[----:B0-----:R-:W-:Y:S02]  /*2650*/  @!P3 LEA R14, P5, R37, R14, 0x1 ;  /* 0x0000000e250eb211 */ /* 0x001fe400078a08ff */
[----:B------:R-:W-:Y:S02]  /*2660*/  @!P0 IADD3 R11, P4, R10, R44, RZ ;  /* 0x0000002c0a0b8210 */ /* 0x000fe40007f9e0ff */
[----:B------:R-:W-:-:S02]  /*2670*/  ISETP.NE.AND.EX P1, PT, RZ, UR9, PT, P1 ;  /* 0x00000009ff007c0c */ /* 0x000fc4000bf25310 */
[----:B------:R-:W-:Y:S02]  /*2680*/  @!P3 LEA.HI.X R15, R37, R15, R42, 0x1, P5 ;  /* 0x0000000f250fb211 */ /* 0x000fe400028f0c2a */
[----:B------:R-:W-:Y:S02]  /*2690*/  @!P0 LEA.HI.X.SX32 R44, R44, R19, 0x1, P4 ;  /* 0x000000132c2c8211 */ /* 0x000fe400020f0eff */
[C---:B---3--:R-:W-:Y:S01]  /*26a0*/  @!P0 LEA R28, P4, R11.reuse, R28, 0x1 ;  /* 0x0000001c0b1c8211 */ /* 0x048fe200078808ff */
[----:B------:R-:W3:Y:S01]  /*26b0*/  @!P3 LDG.E R27, desc[UR36][R14.64] ;  /* 0x000000240e1bb981 */ /* 0x000ee2000c1e1900 */
[----:B-1----:R-:W-:Y:S02]  /*26c0*/  MOV R12, UR8 ;  /* 0x00000008000c7c02 */ /* 0x002fe40008000f00 */
[----:B------:R-:W-:Y:S01]  /*26d0*/  @!P0 LEA.HI.X R29, R11, R29, R44, 0x1, P4 ;  /* 0x0000001d0b1d8211 */ /* 0x000fe200020f0c2c */
[----:B------:R-:W-:Y:S02]  /*26e0*/  IMAD.U32 R40, RZ, RZ, UR9 ;  /* 0x00000009ff287e24 */ /* 0x000fe4000f8e00ff */
[----:B------:R-:W-:-:S02]  /*26f0*/  @P1 IADD3 R12, P2, P4, R35, UR43, R12 ;  /* 0x0000002b230c1c10 */ /* 0x000fc4000fc5e00c */
[----:B------:R-:W-:Y:S01]  /*2700*/  @P1 SHF.R.S32.HI R11, RZ, 0x1f, R35 ;  /* 0x0000001fff0b1819 */ /* 0x000fe20000011423 */
[----:B------:R-:W3:Y:S03]  /*2710*/  @!P0 LDG.E R32, desc[UR36][R28.64] ;  /* 0x000000241c208981 */ /* 0x000ee6000c1e1900 */
[----:B------:R-:W-:-:S05]  /*2720*/  @P1 IADD3.X R13, R11, UR44, R40, P2, P4 ;  /* 0x0000002c0b0d1c10 */ /* 0x000fca00097e8428 */
[----:B------:R4:W3:Y:S01]  /*2730*/  @P1 LDG.E.U8 R12, desc[UR36][R12.64] ;  /* 0x000000240c0c1981 */ /* 0x0008e2000c1e1100 */
[----:B------:R-:W-:-:S08]  /*2740*/  HFMA2.MMA R11, R33, R20, -RZ ;  /* 0x00000014210b7235 */ /* 0x000fd000001000ff */
[----:B------:R-:W-:-:S10]  /*2750*/  HFMA2.MMA R11, R34, R21, R11 ;  /* 0x00000015220b7235 */ /* 0x000fd4000000000b */
[----:B----4-:R-:W-:-:S06]  /*2760*/  HFMA2 R13, R31, R22, R11 ;  /* 0x000000161f0d7231 */ /* 0x010fcc000000000b */
[----:B------:R-:W-:Y:S01]  /*2770*/  HFMA2.MMA R13, R3, R26, R13 ;  /* 0x0000001a030d7235 */ /* 0x000fe2000000000d */
[----:B------:R-:W-:-:S09]  /*2780*/  UMOV UR4, 0xffffffff ;  /* 0xffffffff00047882 */ /* 0x000fd20000000000 */
[----:B-----5:R-:W-:-:S06]  /*2790*/  HFMA2 R15, R4, R25, R13 ;  /* 0x00000019040f7231 */ /* 0x020fcc000000000d */
[----:B--2---:R-:W-:-:S10]  /*27a0*/  HFMA2.MMA R15, R5, R30, R15 ;  /* 0x0000001e050f7235 */ /* 0x004fd4000000000f */
[----:B---3--:R-:W-:-:S06]  /*27b0*/  HFMA2 R15, R6, R27, R15 ;  /* 0x0000001b060f7231 */ /* 0x008fcc000000000f */
[----:B------:R-:W-:Y:S01]  /*27c0*/  HFMA2.MMA R15, R7, R32, R15 ;  /* 0x00000020070f7235 */ /* 0x000fe2000000000f */
[----:B------:R-:W-:-:S09]  /*27d0*/  ISETP.NE.AND P0, PT, R12, RZ, P1 ;  /* 0x000000ff0c00720c */ /* 0x000fd20000f05270 */
[--C-:B------:R-:W-:Y:S02]  /*27e0*/  HADD2.F32 R11, -RZ, R15.reuse.H0_H0 ;  /* 0x2000000fff0b7230 */ /* 0x100fe40000004100 */
[----:B------:R-:W-:-:S05]  /*27f0*/  HADD2.F32 R12, -RZ, R15.H1_H1 ;  /* 0x3000000fff0c7230 */ /* 0x000fca0000004100 */
[----:B------:R-:W-:Y:S01]  /*2800*/  FADD.FTZ R13, R11, R12 ;  /* 0x0000000c0b0d7221 */ /* 0x000fe20000010000 */
[----:B------:R-:W-:Y:S06]  /*2810*/  BRA.DIV UR4, `(.L_x_1964) ;  /* 0x0000003604847947 */ /* 0x000fec000b800000 */
[----:B------:R-:W0:Y:S02]  /*2820*/  SHFL.BFLY PT, R14, R13, 0x2, 0x1f ;  /* 0x0c401f000d0e7f89 */ /* 0x000e2400000e0000 */
[----:B0-----:R-:W-:-:S05]  /*2830*/  FADD.FTZ R13, R13, R14 ;  /* 0x0000000e0d0d7221 */ /* 0x001fca0000010000 */
[----:B------:R0:W1:Y:S02]  /*2840*/  SHFL.BFLY PT, R14, R13, 0x1, 0x1f ;  /* 0x0c201f000d0e7f89 */ /* 0x00006400000e0000 */
.L_x_2021:
        /* <DEDUP_REMOVED lines=32> */
.L_x_1966:
[----:B------:R-:W-:Y:S05]  /*2a50*/  BSYNC B1 ;  /* 0x0000000000017941 */ /* 0x000fea0003800000 */
.L_x_1965:
[----:B------:R-:W-:-:S04]  /*2a60*/  IADD3 R35, R35, 0x10, RZ ;  /* 0x0000001023237810 */ /* 0x000fc80007ffe0ff */
[----:B------:R-:W-:-:S13]  /*2a70*/  ISETP.GE.AND P0, PT, R35, UR5, PT ;  /* 0x0000000523007c0c */ /* 0x000fda000bf06270 */
[----:B------:R-:W-:Y:S05]  /*2a80*/  @!P0 BRA `(.L_x_1967) ;  /* 0xfffffff000e08947 */ /* 0x000fea000383ffff */
.L_x_1963:
[----:B------:R-:W-:Y:S05]  /*2a90*/  BSYNC B0 ;  /* 0x0000000000007941 */ /* 0x000fea0003800000 */
.L_x_1962:
[----:B------:R-:W-:Y:S01]  /*2aa0*/  UMOV UR4, 0xffffffff ;  /* 0xffffffff00047882 */ /* 0x000fe20000000000 */
[----:B------:R-:W-:Y:S02]  /*2ab0*/  SHF.R.S32.HI R5, RZ, 0x1f, R2 ;  /* 0x0000001fff057819 */ /* 0x000fe40000011402 */
[----:B------:R-:W-:Y:S05]  /*2ac0*/  BRA.DIV UR4, `(.L_x_1968) ;  /* 0x0000003604187947 */ /* 0x000fea000b800000 */
[----:B-1----:R-:W0:Y:S02]  /*2ad0*/  SHFL.BFLY PT, R14, R36, 0x10, 0x1f ;  /* 0x0e001f00240e7f89 */ /* 0x002e2400000e0000 */
[----:B0-----:R-:W-:-:S05]  /*2ae0*/  FMNMX.FTZ R13, R14, R36, !PT ;  /* 0x000000240e0d7209 */ /* 0x001fca0007810000 */
[----:B------:R-:W0:Y:S02]  /*2af0*/  SHFL.BFLY PT, R14, R13, 0x8, 0x1f ;  /* 0x0d001f000d0e7f89 */ /* 0x000e2400000e0000 */
[----:B0-----:R-:W-:-:S05]  /*2b00*/  FMNMX.FTZ R3, R13, R14, !PT ;  /* 0x0000000e0d037209 */ /* 0x001fca0007810000 */
[----:B------:R0:W1:Y:S02]  /*2b10*/  SHFL.BFLY PT, R14, R3, 0x4, 0x1f ;  /* 0x0c801f00030e7f89 */ /* 0x00006400000e0000 */
.L_x_2026:
[----:B------:R-:W-:Y:S01]  /*2b20*/  LEA.HI R0, R5, R2, RZ, 0x5 ;  /* 0x0000000205007211 */ /* 0x000fe200078f28ff */
[----:B------:R-:W-:Y:S05]  /*2b30*/  WARPSYNC.ALL ;  /* 0x0000000000007948 */ /* 0x000fea0003800000 */
[----:B------:R-:W-:-:S05]  /*2b40*/  LOP3.LUT R5, R0, 0xffffffe0, RZ, 0xc0, !PT ;  /* 0xffffffe000057812 */ /* 0x000fca00078ec0ff */
[----:B------:R-:W-:-:S05]  /*2b50*/  IMAD.IADD R5, R2, 0x1, -R5 ;  /* 0x0000000102057824 */ /* 0x000fca00078e0a05 */
[----:B------:R-:W-:-:S13]  /*2b60*/  ISETP.NE.AND P0, PT, R5, RZ, PT ;  /* 0x000000ff0500720c */ /* 0x000fda0003f05270 */
[----:B------:R-:W2:Y:S01]  /*2b70*/  @!P0 S2R R4, SR_CgaCtaId ;  /* 0x0000000000048919 */ /* 0x000ea20000008800 */
[----:B------:R-:W-:Y:S02]  /*2b80*/  @!P0 MOV R7, 0x400 ;  /* 0x0000040000078802 */ /* 0x000fe40000000f00 */
[----:B------:R-:W-:Y:S02]  /*2b90*/  @!P0 SHF.R.S32.HI R0, RZ, 0x5, R0 ;  /* 0x00000005ff008819 */ /* 0x000fe40000011400 */
[----:B01----:R-:W-:Y:S02]  /*2ba0*/  @!P0 FMNMX.FTZ R3, R3, R14, !PT ;  /* 0x0000000e03038209 */ /* 0x003fe40007810000 */
[----:B--2---:R-:W-:-:S05]  /*2bb0*/  @!P0 LEA R7, R4, R7, 0x18 ;  /* 0x0000000704078211 */ /* 0x004fca00078ec0ff */
[----:B------:R-:W-:-:S05]  /*2bc0*/  @!P0 IMAD R0, R0, 0x4, R7 ;  /* 0x0000000400008824 */ /* 0x000fca00078e0207 */
        /* <DEDUP_REMOVED lines=8> */
[----:B0-----:R-:W-:Y:S02]  /*2c50*/  @!P0 LEA R0, R3, R0, 0x18 ;  /* 0x0000000003008211 */ /* 0x001fe400078ec0ff */
[----:B------:R-:W-:-:S03]  /*2c60*/  MOV R3, 0xff7fffff ;  /* 0xff7fffff00037802 */ /* 0x000fc60000000f00 */
[----:B------:R-:W-:-:S05]  /*2c70*/  @!P0 IMAD R5, R5, 0x4, R0 ;  /* 0x0000000405058824 */ /* 0x000fca00078e0200 */
[----:B------:R-:W0:Y:S04]  /*2c80*/  @!P0 LDS R3, [R5] ;  /* 0x0000000005038984 */ /* 0x000e280000000800 */
[----:B0-----:R-:W0:Y:S02]  /*2c90*/  SHFL.BFLY PT, R0, R3, 0x1, 0x1f ;  /* 0x0c201f0003007f89 */ /* 0x001e2400000e0000 */
[----:B0-----:R-:W-:Y:S01]  /*2ca0*/  FMNMX.FTZ R4, R0, R3, !PT ;  /* 0x0000000300047209 */ /* 0x001fe20007810000 */
[----:B------:R-:W-:-:S04]  /*2cb0*/  VIADD R0, R2, UR42 ;  /* 0x0000002a02007c36 */ /* 0x000fc80008000000 */
[----:B------:R0:W1:Y:S01]  /*2cc0*/  SHFL.IDX PT, R9, R4, RZ, 0x1f ;  /* 0x00001fff04097589 */ /* 0x00006200000e0000 */
[----:B------:R-:W-:-:S13]  /*2cd0*/  ISETP.GT.AND P1, PT, R0, UR39, PT ;  /* 0x0000002700007c0c */ /* 0x000fda000bf24270 */
[----:B0-----:R-:W-:Y:S05]  /*2ce0*/  @P1 BRA `(.L_x_1970) ;  /* 0x0000000000801947 */ /* 0x001fea0003800000 */
[----:B------:R-:W0:Y:S01]  /*2cf0*/  S2R R4, SR_CgaCtaId ;  /* 0x0000000000047919 */ /* 0x000e220000008800 */
[----:B------:R-:W-:Y:S01]  /*2d00*/  MOV R3, 0x400 ;  /* 0x0000040000037802 */ /* 0x000fe20000000f00 */
[----:B------:R-:W-:Y:S01]  /*2d10*/  ULDC.64 UR4, c[0x0][0x2b0] ;  /* 0x0000ac0000047ab9 */ /* 0x000fe20000000a00 */
[----:B------:R-:W-:Y:S01]  /*2d20*/  IMAD.MOV.U32 R6, RZ, RZ, RZ ;  /* 0x000000ffff067224 */ /* 0x000fe200078e00ff */
[----:B------:R-:W-:Y:S02]  /*2d30*/  ISETP.NE.U32.AND P0, PT, RZ, UR4, PT ;  /* 0x00000004ff007c0c */ /* 0x000fe4000bf05070 */
[----:B------:R-:W-:Y:S02]  /*2d40*/  VIADD R3, R3, 0x90 ;  /* 0x0000009003037836 */ /* 0x000fe40000000000 */
[----:B------:R-:W-:-:S03]  /*2d50*/  ISETP.NE.AND.EX P0, PT, RZ, UR5, PT, P0 ;  /* 0x00000005ff007c0c */ /* 0x000fc6000bf05300 */
[----:B0-----:R-:W-:Y:S02]  /*2d60*/  LEA R11, R4, R3, 0x18 ;  /* 0x00000003040b7211 */ /* 0x001fe400078ec0ff */
[----:B------:R-:W-:-:S08]  /*2d70*/  MOV R3, R0 ;  /* 0x0000000000037202 */ /* 0x000fd00000000f00 */
.L_x_1974:
[----:B0-----:R-:W-:Y:S01]  /*2d80*/  VIADD R4, R3, -UR42 ;  /* 0x8000002a03047c36 */ /* 0x001fe20008000000 */
[----:B------:R-:W-:Y:S03]  /*2d90*/  BSSY B1, `(.L_x_1971) ;  /* 0x0000010000017945 */ /* 0x000fe60003800000 */
        /* <DEDUP_REMOVED lines=9> */
[----:B------:R-:W-:Y:S01]  /*2e30*/  @P2 IMAD.MOV.U32 R7, RZ, RZ, RZ ;  /* 0x000000ffff072224 */ /* 0x000fe200078e00ff */
[----:B------:R-:W-:Y:S06]  /*2e40*/  @P2 BRA `(.L_x_1973) ;  /* 0x0000000000102947 */ /* 0x000fec0003800000 */
.L_x_1972:
[----:B------:R-:W1:Y:S02]  /*2e50*/  LDS R4, [R8] ;  /* 0x0000000008047984 */ /* 0x000e640000000800 */
[----:B-1----:R-:W-:-:S04]  /*2e60*/  FADD.FTZ R4, -R9, R4 ;  /* 0x0000000409047221 */ /* 0x002fc80000010100 */
[----:B------:R-:W-:-:S04]  /*2e70*/  FMUL.FTZ R4, R4, 1.4426950216293334961 ;  /* 0x3fb8aa3b04047820 */ /* 0x000fc80000410000 */
[----:B------:R0:W2:Y:S03]  /*2e80*/  MUFU.EX2 R7, R4 ;  /* 0x0000000400077308 */ /* 0x0000a60000000800 */
.L_x_1973:
[----:B------:R-:W-:Y:S05]  /*2e90*/  BSYNC B1 ;  /* 0x0000000000017941 */ /* 0x000fea0003800000 */
.L_x_1971:
[----:B--2---:R2:W-:Y:S01]  /*2ea0*/  STS [R8], R7 ;  /* 0x0000000708007388 */ /* 0x0045e20000000800 */
[----:B------:R-:W-:Y:S01]  /*2eb0*/  IADD3 R3, R3, 0x40, RZ ;  /* 0x0000004003037810 */ /* 0x000fe20007ffe0ff */
[----:B------:R-:W-:-:S03]  /*2ec0*/  FADD.FTZ R6, R7, R6 ;  /* 0x0000000607067221 */ /* 0x000fc60000010000 */
[----:B------:R-:W-:-:S13]  /*2ed0*/  ISETP.GT.AND P2, PT, R3, UR39, PT ;  /* 0x0000002703007c0c */ /* 0x000fda000bf44270 */
[----:B--2---:R-:W-:Y:S05]  /*2ee0*/  @!P2 BRA `(.L_x_1974) ;  /* 0xfffffffc00a4a947 */ /* 0x004fea000383ffff */
.L_x_1970:
[----:B------:R-:W-:Y:S05]  /*2ef0*/  BSYNC B0 ;  /* 0x0000000000007941 */ /* 0x000fea0003800000 */
.L_x_1969:
[----:B------:R-:W2:Y:S01]  /*2f00*/  SHFL.BFLY PT, R3, R6, 0x10, 0x1f ;  /* 0x0e001f0006037f89 */ /* 0x000ea200000e0000 */
        /* <DEDUP_REMOVED lines=14> */
[----:B--2---:R-:W-:Y:S01]  /*2ff0*/  FADD.FTZ R3, R3, R6 ;  /* 0x0000000603037221 */ /* 0x004fe20000010000 */
        /* <DEDUP_REMOVED lines=29> */
[----:B------:R0:W1:Y:S01]  /*31d0*/  SHFL.IDX PT, R3, R6, RZ, 0x1f ;  /* 0x00001fff06037589 */ /* 0x00006200000e0000 */
[----:B------:R-:W-:Y:S05]  /*31e0*/  @!P0 BRA `(.L_x_1975) ;  /* 0x0000000000208947 */ /* 0x000fea0003800000 */
[----:B------:R-:W-:Y:S01]  /*31f0*/  S2UR UR4, SR_CTAID.X ;  /* 0x00000000000479c3 */ /* 0x000fe20000002500 */
[----:B------:R-:W-:-:S07]  /*3200*/  ULDC UR10, c[0x0][0x288] ;  /* 0x0000a200000a7ab9 */ /* 0x000fce0000000800 */
[----:B------:R-:W2:Y:S02]  /*3210*/  S2UR UR5, SR_CTAID.Y ;  /* 0x00000000000579c3 */ /* 0x000ea40000002600 */
[----:B--2---:R-:W-:-:S03]  /*3220*/  UIMAD UR5, UR5, UR10, UR4 ;  /* 0x0000000a050572a4 */ /* 0x004fc6000f8e0204 */
[----:B------:R-:W-:Y:S02]  /*3230*/  ULDC UR4, c[0x0][0x318] ;  /* 0x0000c60000047ab9 */ /* 0x000fe40000000800 */
[----:B------:R-:W-:-:S04]  /*3240*/  UIMAD UR4, UR5, UR4, UR8 ;  /* 0x00000004050472a4 */ /* 0x000fc8000f8e0208 */
[----:B------:R-:W-:-:S04]  /*3250*/  UIMAD UR4, UR4, UR9, URZ ;  /* 0x00000009040472a4 */ /* 0x000fc8000f8e023f */
[----:B------:R-:W-:-:S12]  /*3260*/  USHF.R.S32.HI UR5, URZ, 0x1f, UR4 ;  /* 0x0000001f3f057899 */ /* 0x000fd80008011404 */
.L_x_1975:
[----:B------:R-:W-:Y:S01]  /*3270*/  ULDC.64 UR8, c[0x0][0x310] ;  /* 0x0000c40000087ab9 */ /* 0x000fe20000000a00 */
[----:B------:R-:W-:Y:S04]  /*3280*/  BSSY B0, `(.L_x_1976) ;  /* 0x0000014000007945 */ /* 0x000fe80003800000 */
[----:B------:R-:W-:Y:S05]  /*3290*/  @P1 BRA `(.L_x_1977) ;  /* 0x0000000000481947 */ /* 0x000fea0003800000 */
[----:B-1----:R-:W-:-:S04]  /*32a0*/  FADD.FTZ R3, R3, 9.9999999747524270788e-07 ;  /* 0x358637bd03037421 */ /* 0x002fc80000010000 */
[----:B------:R1:W2:Y:S03]  /*32b0*/  MUFU.RCP R8, R3 ;  /* 0x0000000300087308 */ /* 0x0002a60000001000 */
.L_x_1979:
[----:B-12---:R-:W-:-:S05]  /*32c0*/  VIADD R4, R0, -UR42 ;  /* 0x8000002a00047c36 */ /* 0x006fca0008000000 */
[C---:B-1----:R-:W-:Y:S02]  /*32d0*/  LEA R3, R4.reuse, UR6, 0x2 ;  /* 0x0000000604037c11 */ /* 0x042fe4000f8e10ff */
[----:B------:R-:W-:-:S04]  /*32e0*/  LEA R4, R4, UR11, 0x1 ;  /* 0x0000000b04047c11 */ /* 0x000fc8000f8e08ff */
[----:B------:R-:W2:Y:S02]  /*32f0*/  LDS R3, [R3] ;  /* 0x0000000003037984 */ /* 0x000ea40000000800 */
[----:B--2---:R-:W-:-:S05]  /*3300*/  FMUL.FTZ R7, R3, R8 ;  /* 0x0000000803077220 */ /* 0x004fca0000410000 */
[----:B------:R-:W-:-:S05]  /*3310*/  F2FP.F16.F32.PACK_AB R5, RZ, R7 ;  /* 0x00000007ff05723e */ /* 0x000fca00000000ff */
[----:B------:R1:W-:Y:S01]  /*3320*/  STS.U16 [R4], R5 ;  /* 0x0000000504007388 */ /* 0x0003e20000000400 */
[----:B------:R-:W-:Y:S05]  /*3330*/  @!P0 BRA `(.L_x_1978) ;  /* 0x0000000000148947 */ /* 0x000fea0003800000 */
[----:B------:R-:W-:-:S04]  /*3340*/  IADD3 R3, P1, R0, UR4, RZ ;  /* 0x0000000400037c10 */ /* 0x000fc8000ff3e0ff */
[----:B0-----:R-:W-:Y:S02]  /*3350*/  LEA.HI.X.SX32 R6, R0, UR5, 0x1, P1 ;  /* 0x0000000500067c11 */ /* 0x001fe400088f0eff */
[----:B-1----:R-:W-:-:S04]  /*3360*/  LEA R4, P1, R3, UR8, 0x2 ;  /* 0x0000000803047c11 */ /* 0x002fc8000f8210ff */
[----:B------:R-:W-:-:S05]  /*3370*/  LEA.HI.X R5, R3, UR9, R6, 0x2, P1 ;  /* 0x0000000903057c11 */ /* 0x000fca00088f1406 */
[----:B------:R2:W-:Y:S04]  /*3380*/  STG.E desc[UR36][R4.64], R7 ;  /* 0x0000000704007986 */ /* 0x0005e8000c101924 */
.L_x_1978:
[----:B------:R-:W-:-:S04]  /*3390*/  IADD3 R0, R0, 0x40, RZ ;  /* 0x0000004000007810 */ /* 0x000fc80007ffe0ff */
[----:B------:R-:W-:-:S13]  /*33a0*/  ISETP.GT.AND P1, PT, R0, UR39, PT ;  /* 0x0000002700007c0c */ /* 0x000fda000bf24270 */
[----:B------:R-:W-:Y:S05]  /*33b0*/  @!P1 BRA `(.L_x_1979) ;  /* 0xfffffffc00c09947 */ /* 0x000fea000383ffff */
.L_x_1977:
[----:B------:R-:W-:Y:S05]  /*33c0*/  BSYNC B0 ;  /* 0x0000000000007941 */ /* 0x000fea0003800000 */
.L_x_1976:
[----:B------:R-:W-:Y:S01]  /*33d0*/  SHF.R.S32.HI R25, RZ, 0x1f, R2 ;  /* 0x0000001fff197819 */ /* 0x000fe20000011402 */
[----:B------:R-:W-:Y:S01]  /*33e0*/  USHF.R.S32.HI UR4, URZ, 0x1f, UR39 ;  /* 0x0000001f3f047899 */ /* 0x000fe20008011427 */
[----:B------:R-:W-:Y:S01]  /*33f0*/  CS2R R10, SRZ ;  /* 0x00000000000a7805 */ /* 0x000fe2000001ff00 */
[----:B------:R-:W-:Y:S01]  /*3400*/  ULDC.64 UR8, c[0x0][0x240] ;  /* 0x0000900000087ab9 */ /* 0x000fe20000000a00 */
[----:B------:R-:W-:Y:S01]  /*3410*/  LEA.HI R25, R25, R2, RZ, 0x3 ;  /* 0x0000000219197211 */ /* 0x000fe200078f18ff */
[----:B------:R-:W-:Y:S01]  /*3420*/  ULEA.HI UR4, UR4, UR39, URZ, 0x3 ;  /* 0x0000002704047291 */ /* 0x000fe2000f8f183f */
[----:B------:R-:W-:Y:S02]  /*3430*/  ISETP.EQ.U32.AND P1, PT, RZ, UR8, PT ;  /* 0x00000008ff007c0c */ /* 0x000fe4000bf22070 */
[----:B------:R-:W-:Y:S02]  /*3440*/  CS2R R8, SRZ ;  /* 0x0000000000087805 */ /* 0x000fe4000001ff00 */
[----:B-1----:R-:W-:Y:S01]  /*3450*/  LOP3.LUT R3, R25, 0xfffffff8, RZ, 0xc0, !PT ;  /* 0xfffffff819037812 */ /* 0x002fe200078ec0ff */
[----:B------:R-:W-:Y:S01]  /*3460*/  ULOP3.LUT UR4, UR4, 0xfffffff8, URZ, 0xc0, !UPT ;  /* 0xfffffff804047892 */ /* 0x000fe2000f8ec03f */
[----:B------:R-:W-:Y:S01]  /*3470*/  SHF.R.S32.HI R25, RZ, 0x3, R25 ;  /* 0x00000003ff197819 */ /* 0x000fe20000011419 */
[----:B------:R-:W-:-:S02]  /*3480*/  ULDC.64 UR12, c[0x0][0x250] ;  /* 0x00009400000c7ab9 */ /* 0x000fc40000000a00 */
[----:B------:R-:W-:Y:S01]  /*3490*/  IMAD.IADD R3, R2, 0x1, -R3 ;  /* 0x0000000102037824 */ /* 0x000fe200078e0a03 */
[----:B------:R-:W-:-:S04]  /*34a0*/  UIADD3 UR4, -UR4, UR39, URZ ;  /* 0x0000002704047290 */ /* 0x000fc8000fffe13f */
[C---:B------:R-:W-:Y:S02]  /*34b0*/  ISETP.GT.AND P0, PT, R3.reuse, 0x5, PT ;  /* 0x000000050300780c */ /* 0x040fe40003f04270 */
[----:B------:R-:W-:Y:S02]  /*34c0*/  SHF.L.U32 R22, R3, 0x3, RZ ;  /* 0x0000000303167819 */ /* 0x000fe400000006ff */
[----:B------:R-:W-:Y:S01]  /*34d0*/  ISETP.NE.OR P2, PT, R25, UR4, P0 ;  /* 0x0000000419007c0c */ /* 0x000fe20008745670 */
[----:B------:R-:W-:-:S03]  /*34e0*/  ULDC UR4, c[0x0][0x284] ;  /* 0x0000a10000047ab9 */ /* 0x000fc60000000800 */
[----:B------:R-:W-:-:S13]  /*34f0*/  ISETP.EQ.OR.EX P1, PT, RZ, UR9, P2, P1 ;  /* 0x00000009ff007c0c */ /* 0x000fda0009722710 */
[----:B--2---:R-:W1:Y:S01]  /*3500*/  @!P1 S2R R5, SR_CTAID.X ;  /* 0x0000000000059919 */ /* 0x004e620000002500 */
[----:B------:R-:W2:Y:S01]  /*3510*/  @!P1 LDC.64 R12, c[0x0][0x240] ;  /* 0x00009000ff0c9b82 */ /* 0x000ea20000000a00 */
[----:B------:R-:W-:Y:S01]  /*3520*/  IMAD.U32 R27, RZ, RZ, UR4 ;  /* 0x00000004ff1b7e24 */ /* 0x000fe2000f8e00ff */
[----:B------:R-:W-:Y:S01]  /*3530*/  BSSY B0, `(.L_x_1980) ;  /* 0x0000162000007945 */ /* 0x000fe20003800000 */
[----:B------:R-:W-:Y:S01]  /*3540*/  IMAD.MOV.U32 R0, RZ, RZ, RZ ;  /* 0x000000ffff007224 */ /* 0x000fe200078e00ff */
[----:B0-----:R-:W-:Y:S02]  /*3550*/  CS2R R6, SRZ ;  /* 0x0000000000067805 */ /* 0x001fe4000001ff00 */
[----:B------:R-:W-:Y:S01]  /*3560*/  CS2R R20, SRZ ;  /* 0x0000000000147805 */ /* 0x000fe2000001ff00 */
[----:B-1----:R-:W-:-:S04]  /*3570*/  @!P1 IMAD R3, R5, 0x30, R22 ;  /* 0x0000003005039824 */ /* 0x002fc800078e0216 */
[----:B--2---:R-:W-:Y:S01]  /*3580*/  @!P1 IMAD.WIDE R12, R3, 0x2, R12 ;  /* 0x00000002030c9825 */ /* 0x004fe200078e020c */
[----:B------:R-:W-:-:S04]  /*3590*/  HFMA2.MMA R3, -RZ, RZ, 0, 0 ;  /* 0x00000000ff037435 */ /* 0x000fc800000001ff */
[----:B------:R0:W5:Y:S01]  /*35a0*/  @!P1 LDG.E.128 R8, desc[UR36][R12.64] ;  /* 0x000000240c089981 */ /* 0x000162000c1e1d00 */
[----:B------:R-:W-:Y:S01]  /*35b0*/  CS2R R4, SRZ ;  /* 0x0000000000047805 */ /* 0x000fe2000001ff00 */
[----:B------:R-:W-:Y:S06]  /*35c0*/  BAR.SYNC.DEFER_BLOCKING 0x0 ;  /* 0x0000000000007b1d */ /* 0x000fec0000010000 */
[----:B------:R-:W-:Y:S05]  /*35d0*/  @P0 BRA `(.L_x_1981) ;  /* 0x00000014005c0947 */ /* 0x000fea0003800000 */
[----:B------:R-:W-:Y:S01]  /*35e0*/  VIMNMX R33, R27, UR39, PT ;  /* 0x000000271b217c48 */ /* 0x000fe2000bfe0100 */
[----:B------:R-:W-:Y:S01]  /*35f0*/  IMAD R28, R16, R27, R22 ;  /* 0x0000001b101c7224 */ /* 0x000fe200078e0216 */
        /* <DEDUP_REMOVED lines=9> */
[----:B------:R-:W-:Y:S02]  /*3690*/  LOP3.LUT R3, RZ, R33, RZ, 0x33, !PT ;  /* 0x00000021ff037212 */ /* 0x000fe400078e33ff */
[----:B------:R-:W-:Y:S02]  /*36a0*/  CS2R R20, SRZ ;  /* 0x0000000000147805 */ /* 0x000fe4000001ff00 */
[----:B------:R-:W-:Y:S02]  /*36b0*/  IADD3 R0, -R0, -0x2, -R25 ;  /* 0xfffffffe00007810 */ /* 0x000fe40007ffe919 */
[----:B------:R-:W-:Y:S02]  /*36c0*/  CS2R R6, SRZ ;  /* 0x0000000000067805 */ /* 0x000fe4000001ff00 */
[----:B------:R-:W-:-:S02]  /*36d0*/  MOV R40, R26 ;  /* 0x0000001a00287202 */ /* 0x000fc40000000f00 */
[----:B------:R-:W-:Y:S01]  /*36e0*/  CS2R R4, SRZ ;  /* 0x0000000000047805 */ /* 0x000fe2000001ff00 */
[----:B------:R-:W-:Y:S02]  /*36f0*/  IMAD.IADD R0, R0, 0x1, -R3 ;  /* 0x0000000100007824 */ /* 0x000fe400078e0a03 */
[----:B------:R-:W-:-:S03]  /*3700*/  IMAD.MOV.U32 R3, RZ, RZ, RZ ;  /* 0x000000ffff037224 */ /* 0x000fc600078e00ff */
        /* <DEDUP_REMOVED lines=21> */
[----:B------:R-:W-:Y:S02]  /*3860*/  VIADD R40, R26, 0x8 ;  /* 0x000000081a287836 */ /* 0x000fe40000000000 */
[----:B0-----:R-:W-:Y:S02]  /*3870*/  HADD2.F32 R0, -RZ, R0.H0_H0 ;  /* 0x20000000ff007230 */ /* 0x001fe40000004100 */
[----:B--2---:R-:W-:-:S02]  /*3880*/  HADD2.F32 R13, -RZ, R5.H0_H0 ;  /* 0x20000005ff0d7230 */ /* 0x004fc40000004100 */
[--C-:B------:R-:W-:Y:S02]  /*3890*/  HADD2.F32 R3, -RZ, R4.reuse.H1_H1 ;  /* 0x30000004ff037230 */ /* 0x100fe40000004100 */
[----:B------:R-:W-:Y:S02]  /*38a0*/  HADD2.F32 R5, -RZ, R5.H1_H1 ;  /* 0x30000005ff057230 */ /* 0x000fe40000004100 */
[----:B------:R-:W-:Y:S02]  /*38b0*/  HADD2.F32 R21, -RZ, R4.H0_H0 ;  /* 0x20000004ff157230 */ /* 0x000fe40000004100 */
[C---:B------:R-:W-:Y:S01]  /*38c0*/  FFMA.FTZ R20, R0.reuse, R3, RZ ;  /* 0x0000000300147223 */ /* 0x040fe200000100ff */
[--C-:B------:R-:W-:Y:S02]  /*38d0*/  HADD2.F32 R15, -RZ, R6.reuse.H0_H0 ;  /* 0x20000006ff0f7230 */ /* 0x100fe40000004100 */
        /* <DEDUP_REMOVED lines=8> */
[C---:B------:R-:W-:Y:S01]  /*3960*/  FFMA.FTZ R3, R0.reuse, R19, RZ ;  /* 0x0000001300037223 */ /* 0x040fe200000100ff */
[----:B------:R-:W-:-:S07]  /*3970*/  FFMA.FTZ R0, R0, R31, RZ ;  /* 0x0000001f00007223 */ /* 0x000fce00000100ff */
.L_x_1985:
[----:B------:R-:W-:Y:S05]  /*3980*/  BSYNC B2 ;  /* 0x0000000000027941 */ /* 0x000fea0003800000 */
.L_x_1984:
[----:B------:R-:W-:Y:S05]  /*3990*/  @!P1 BRA `(.L_x_1983) ;  /* 0x00000004002c9947 */ /* 0x000fea0003800000 */
[C---:B0-----:R-:W-:Y:S01]  /*39a0*/  LEA R12, R40.reuse, UR7, 0x1 ;  /* 0x00000007280c7c11 */ /* 0x041fe2000f8e08ff */
[----:B------:R-:W-:Y:S01]  /*39b0*/  ULDC UR8, c[0x0][0x288] ;  /* 0x0000a20000087ab9 */ /* 0x000fe20000000800 */
[----:B------:R-:W-:Y:S01]  /*39c0*/  MOV R13, UR42 ;  /* 0x0000002a000d7c02 */ /* 0x000fe20008000f00 */
[----:B------:R-:W-:Y:S01]  /*39d0*/  ULDC.64 UR4, c[0x0][0x258] ;  /* 0x0000960000047ab9 */ /* 0x000fe20000000a00 */
[----:B------:R-:W-:Y:S01]  /*39e0*/  IADD3 R31, P1, R40, UR43, RZ ;  /* 0x0000002b281f7c10 */ /* 0x000fe2000ff3e0ff */
[----:B------:R-:W-:Y:S01]  /*39f0*/  VIADD R12, R12, 0x10 ;  /* 0x000000100c0c7836 */ /* 0x000fe20000000000 */
[----:B---3--:R-:W-:Y:S01]  /*3a00*/  MOV R36, RZ ;  /* 0x000000ff00247202 */ /* 0x008fe20000000f00 */
        /* <DEDUP_REMOVED lines=9> */
.L_x_1986:
[----:B------:R-:W2:Y:S04]  /*3aa0*/  LDG.E R12, desc[UR36][R30.64] ;  /* 0x000000241e0c7981 */ /* 0x000ea8000c1e1900 */
[----:B------:R-:W3:Y:S04]  /*3ab0*/  LDG.E R16, desc[UR36][R30.64+0x20] ;  /* 0x000020241e107981 */ /* 0x000ee8000c1e1900 */
[----:B------:R-:W0:Y:S04]  /*3ac0*/  LDS.U16 R39, [R34+-0x10] ;  /* 0xfffff00022277984 */ /* 0x000e280000000400 */
[----:B------:R1:W4:Y:S01]  /*3ad0*/  LDS.U16 R41, [R34] ;  /* 0x0000000022297984 */ /* 0x0003220000000400 */
[----:B--2---:R-:W-:-:S04]  /*3ae0*/  IMAD R13, R38, R12, R35 ;  /* 0x0000000c260d7224 */ /* 0x004fc800078e0223 */
[----:B------:R-:W-:-:S05]  /*3af0*/  IMAD.IADD R13, R13, 0x1, R36 ;  /* 0x000000010d0d7824 */ /* 0x000fca00078e0224 */
[----:B------:R-:W-:-:S04]  /*3b00*/  IADD3 R14, P1, R28, R13, RZ ;  /* 0x0000000d1c0e7210 */ /* 0x000fc80007f3e0ff */
[----:B------:R-:W-:Y:S02]  /*3b10*/  LEA.HI.X.SX32 R13, R13, R29, 0x1, P1 ;  /* 0x0000001d0d0d7211 */ /* 0x000fe400008f0eff */
[----:B------:R-:W-:Y:S01]  /*3b20*/  LEA R12, P1, R14, UR12, 0x1 ;  /* 0x0000000c0e0c7c11 */ /* 0x000fe2000f8208ff */
[----:B---3--:R-:W-:-:S03]  /*3b30*/  IMAD R17, R38, R16, R37 ;  /* 0x0000001026117224 */ /* 0x008fc600078e0225 */
[----:B------:R-:W-:Y:S02]  /*3b40*/  LEA.HI.X R13, R14, UR13, R13, 0x1, P1 ;  /* 0x0000000d0e0d7c11 */ /* 0x000fe400088f0c0d */
[----:B------:R-:W-:-:S04]  /*3b50*/  IADD3 R17, R17, R36, RZ ;  /* 0x0000002411117210 */ /* 0x000fc80007ffe0ff */
[----:B------:R-:W2:Y:S01]  /*3b60*/  LDG.E.128 R12, desc[UR36][R12.64] ;  /* 0x000000240c0c7981 */ /* 0x000ea2000c1e1d00 */
[----:B------:R-:W-:-:S04]  /*3b70*/  IADD3 R18, P1, R28, R17, RZ ;  /* 0x000000111c127210 */ /* 0x000fc80007f3e0ff */
[----:B------:R-:W-:Y:S02]  /*3b80*/  LEA.HI.X.SX32 R17, R17, R29, 0x1, P1 ;  /* 0x0000001d11117211 */ /* 0x000fe400008f0eff */
[----:B------:R-:W-:-:S04]  /*3b90*/  LEA R16, P1, R18, UR12, 0x1 ;  /* 0x0000000c12107c11 */ /* 0x000fc8000f8208ff */
[----:B------:R-:W-:-:S06]  /*3ba0*/  LEA.HI.X R17, R18, UR13, R17, 0x1, P1 ;  /* 0x0000000d12117c11 */ /* 0x000fcc00088f0c11 */
[----:B------:R-:W3:Y:S01]  /*3bb0*/  LDG.E.128 R16, desc[UR36][R16.64] ;  /* 0x0000002410107981 */ /* 0x000ee2000c1e1d00 */
[----:B0-----:R-:W-:Y:S01]  /*3bc0*/  HADD2.F32 R39, -RZ, R39.H0_H0 ;  /* 0x20000027ff277230 */ /* 0x001fe20000004100 */
[----:B------:R-:W-:Y:S01]  /*3bd0*/  IADD3 R30, P1, R30, 0x40, RZ ;  /* 0x000000401e1e7810 */ /* 0x000fe20007f3e0ff */
[----:B-1----:R-:W-:Y:S01]  /*3be0*/  VIADD R34, R34, 0x20 ;  /* 0x0000002022227836 */ /* 0x002fe20000000000 */
[----:B------:R-:W-:Y:S02]  /*3bf0*/  IADD3 R40, R40, 0x10, RZ ;  /* 0x0000001028287810 */ /* 0x000fe40007ffe0ff */
[----:B------:R-:W-:Y:S01]  /*3c00*/  IADD3 R36, R36, 0x300, RZ ;  /* 0x0000030024247810 */ /* 0x000fe20007ffe0ff */
[----:B------:R-:W-:Y:S01]  /*3c10*/  IMAD.X R31, RZ, RZ, R31, P1 ;  /* 0x000000ffff1f7224 */ /* 0x000fe200008e061f */
[----:B------:R-:W-:Y:S01]  /*3c20*/  ISETP.GE.AND P1, PT, R40, R33, PT ;  /* 0x000000212800720c */ /* 0x000fe20003f26270 */
[--C-:B--2---:R-:W-:Y:S02]  /*3c30*/  HADD2.F32 R42, -RZ, R12.reuse.H0_H0 ;  /* 0x2000000cff2a7230 */ /* 0x104fe40000004100 */
[----:B------:R-:W-:-:S02]  /*3c40*/  HADD2.F32 R43, -RZ, R12.H1_H1 ;  /* 0x3000000cff2b7230 */ /* 0x000fc40000004100 */
[--C-:B------:R-:W-:Y:S02]  /*3c50*/  HADD2.F32 R12, -RZ, R13.reuse.H0_H0 ;  /* 0x2000000dff0c7230 */ /* 0x100fe40000004100 */
[C---:B------:R-:W-:Y:S01]  /*3c60*/  FFMA.FTZ R21, R39.reuse, R42, R21 ;  /* 0x0000002a27157223 */ /* 0x040fe20000010015 */
        /* <DEDUP_REMOVED lines=10> */
[----:B---3--:R-:W-:Y:S02]  /*3d10*/  HADD2.F32 R13, -RZ, R16.H0_H0 ;  /* 0x20000010ff0d7230 */ /* 0x008fe40000004100 */
[C---:B------:R-:W-:Y:S01]  /*3d20*/  FFMA.FTZ R3, R39.reuse, R12, R3 ;  /* 0x0000000c27037223 */ /* 0x040fe20000010003 */
[----:B----4-:R-:W-:Y:S02]  /*3d30*/  HADD2.F32 R12, -RZ, R41.H0_H0 ;  /* 0x20000029ff0c7230 */ /* 0x010fe40000004100 */
[----:B------:R-:W-:Y:S01]  /*3d40*/  FFMA.FTZ R39, R39, R15, R0 ;  /* 0x0000000f27277223 */ /* 0x000fe20000010000 */
[----:B------:R-:W-:-:S02]  /*3d50*/  HADD2.F32 R0, -RZ, R17.H0_H0 ;  /* 0x20000011ff007230 */ /* 0x000fc40000004100 */
[----:B------:R-:W-:Y:S02]  /*3d60*/  HADD2.F32 R14, -RZ, R18.H0_H0 ;  /* 0x20000012ff0e7230 */ /* 0x000fe40000004100 */
[C---:B------:R-:W-:Y:S01]  /*3d70*/  FFMA.FTZ R21, R12.reuse, R13, R21 ;  /* 0x0000000d0c157223 */ /* 0x040fe20000010015 */
[----:B------:R-:W-:Y:S02]  /*3d80*/  HADD2.F32 R13, -RZ, R16.H1_H1 ;  /* 0x30000010ff0d7230 */ /* 0x000fe40000004100 */
[C---:B------:R-:W-:Y:S01]  /*3d90*/  FFMA.FTZ R7, R12.reuse, R0, R7 ;  /* 0x000000000c077223 */ /* 0x040fe20000010007 */
[----:B------:R-:W-:Y:S02]  /*3da0*/  HADD2.F32 R15, -RZ, R18.H1_H1 ;  /* 0x30000012ff0f7230 */ /* 0x000fe40000004100 */
[C---:B------:R-:W-:Y:S01]  /*3db0*/  FFMA.FTZ R5, R12.reuse, R14, R5 ;  /* 0x0000000e0c057223 */ /* 0x040fe20000010005 */
[----:B------:R-:W-:Y:S02]  /*3dc0*/  HADD2.F32 R17, -RZ, R17.H1_H1 ;  /* 0x30000011ff117230 */ /* 0x000fe40000004100 */
[----:B------:R-:W-:Y:S01]  /*3dd0*/  FFMA.FTZ R20, R12, R13, R20 ;  /* 0x0000000d0c147223 */ /* 0x000fe20000010014 */
[----:B------:R-:W-:-:S02]  /*3de0*/  HADD2.F32 R16, -RZ, R19.H0_H0 ;  /* 0x20000013ff107230 */ /* 0x000fc40000004100 */
[C---:B------:R-:W-:Y:S01]  /*3df0*/  FFMA.FTZ R4, R12.reuse, R15, R4 ;  /* 0x0000000f0c047223 */ /* 0x040fe20000010004 */
[----:B------:R-:W-:Y:S02]  /*3e00*/  HADD2.F32 R18, -RZ, R19.H1_H1 ;  /* 0x30000013ff127230 */ /* 0x000fe40000004100 */
[C---:B------:R-:W-:Y:S01]  /*3e10*/  FFMA.FTZ R6, R12.reuse, R17, R6 ;  /* 0x000000110c067223 */ /* 0x040fe20000010006 */
[C---:B------:R-:W-:Y:S02]  /*3e20*/  FFMA.FTZ R3, R12.reuse, R16, R3 ;  /* 0x000000100c037223 */ /* 0x040fe40000010003 */
[----:B------:R-:W-:Y:S01]  /*3e30*/  FFMA.FTZ R0, R12, R18, R39 ;  /* 0x000000120c007223 */ /* 0x000fe20000010027 */
[----:B------:R-:W-:Y:S06]  /*3e40*/  @!P1 BRA `(.L_x_1986) ;  /* 0xfffffffc00149947 */ /* 0x000fec000383ffff */
.L_x_1983:
[----:B------:R-:W-:Y:S05]  /*3e50*/  BSYNC B1 ;  /* 0x0000000000017941 */ /* 0x000fea0003800000 */
.L_x_1982:
[----:B------:R-:W-:-:S13]  /*3e60*/  ISETP.GE.AND P1, PT, R26, UR39, PT ;  /* 0x000000271a007c0c */ /* 0x000fda000bf26270 */
[----:B------:R-:W-:Y:S05]  /*3e70*/  @P1 BRA `(.L_x_1981) ;  /* 0x0000000c00341947 */ /* 0x000fea0003800000 */
[----:B0-----:R-:W-:Y:S01]  /*3e80*/  IMAD.U32 R13, RZ, RZ, UR42 ;  /* 0x0000002aff0d7e24 */ /* 0x001fe2000f8e00ff */
[----:B------:R-:W-:Y:S01]  /*3e90*/  LOP3.LUT R18, RZ, R25, RZ, 0x33, !PT ;  /* 0x00000019ff127212 */ /* 0x000fe200078e33ff */
        /* <DEDUP_REMOVED lines=48> */
[--C-:B--2---:R-:W-:Y:S02]  /*41a0*/  HADD2.F32 R34, -RZ, R14.reuse.H0_H0 ;  /* 0x2000000eff227230 */ /* 0x104fe40000004100 */
[----:B------:R-:W-:Y:S02]  /*41b0*/  HADD2.F32 R33, -RZ, R14.H1_H1 ;  /* 0x3000000eff217230 */ /* 0x000fe40000004100 */
[----:B------:R-:W-:Y:S02]  /*41c0*/  HADD2.F32 R14, -RZ, R15.H0_H0 ;  /* 0x2000000fff0e7230 */ /* 0x000fe40000004100 */
        /* <DEDUP_REMOVED lines=8> */
[----:B------:R-:W-:Y:S01]  /*4250*/  FFMA.FTZ R20, R16, R19, R20 ;  /* 0x0000001310147223 */ /* 0x000fe20000010014 */
[----:B------:R-:W-:-:S02]  /*4260*/  HADD2.F32 R15, -RZ, R15.H1_H1 ;  /* 0x3000000fff0f7230 */ /* 0x000fc40000004100 */
[C---:B------:R-:W-:Y:S01]  /*4270*/  FFMA.FTZ R7, R16.reuse, R30, R7 ;  /* 0x0000001e10077223 */ /* 0x040fe20000010007 */
[C---:B------:R-:W-:Y:S02]  /*4280*/  FFMA.FTZ R6, R16.reuse, R31, R6 ;  /* 0x0000001f10067223 */ /* 0x040fe40000010006 */
[----:B------:R-:W-:-:S07]  /*4290*/  FFMA.FTZ R0, R16, R15, R0 ;  /* 0x0000000f10007223 */ /* 0x000fce0000010000 */
.L_x_1990:
[----:B------:R-:W-:Y:S05]  /*42a0*/  BSYNC B2 ;  /* 0x0000000000027941 */ /* 0x000fea0003800000 */
.L_x_1989:
[----:B------:R-:W-:-:S07]  /*42b0*/  IADD3 R26, R26, 0x8, RZ ;  /* 0x000000081a1a7810 */ /* 0x000fce0007ffe0ff */
.L_x_1988:
[----:B------:R-:W-:Y:S05]  /*42c0*/  BSYNC B1 ;  /* 0x0000000000017941 */ /* 0x000fea0003800000 */
.L_x_1987:
[----:B------:R-:W-:-:S13]  /*42d0*/  LOP3.LUT P1, RZ, R18, 0xfffffff8, RZ, 0xc0, !PT ;  /* 0xfffffff812ff7812 */ /* 0x000fda000782c0ff */
[----:B------:R-:W-:Y:S05]  /*42e0*/  @!P1 BRA `(.L_x_1981) ;  /* 0x0000000800189947 */ /* 0x000fea0003800000 */
[----:B------:R-:W0:Y:S01]  /*42f0*/  LDC R27, c[0x0][0x284] ;  /* 0x0000a100ff1b7b82 */ /* 0x000e220000000800 */
[----:B------:R-:W-:Y:S01]  /*4300*/  LEA R12, R26, UR7, 0x1 ;  /* 0x000000071a0c7c11 */ /* 0x000fe2000f8e08ff */
[----:B------:R-:W-:Y:S01]  /*4310*/  IMAD.U32 R13, RZ, RZ, UR42 ;  /* 0x0000002aff0d7e24 */ /* 0x000fe2000f8e00ff */
[----:B------:R-:W-:-:S03]  /*4320*/  MOV R19, RZ ;  /* 0x000000ff00137202 */ /* 0x000fc60000000f00 */
[----:B------:R-:W-:-:S04]  /*4330*/  IMAD R12, R13, -0x2, R12 ;  /* 0xfffffffe0d0c7824 */ /* 0x000fc800078e020c */
[----:B------:R-:W-:-:S07]  /*4340*/  VIADD R18, R12, UR6 ;  /* 0x000000060c127c36 */ /* 0x000fce0008000000 */
.L_x_1995:
[C---:B0-----:R-:W-:Y:S01]  /*4350*/  ISETP.GE.AND P3, PT, R26.reuse, R27, PT ;  /* 0x0000001b1a00720c */ /* 0x041fe20003f66270 */
[----:B------:R-:W-:Y:S01]  /*4360*/  BSSY B1, `(.L_x_1991) ;  /* 0x000003e000017945 */ /* 0x000fe20003800000 */
[----:B------:R-:W-:Y:S01]  /*4370*/  IADD3 R32, R26, 0x8, RZ ;  /* 0x000000081a207810 */ /* 0x000fe20007ffe0ff */
[----:B------:R-:W-:-:S03]  /*4380*/  IMAD.IADD R30, R18, 0x1, R19 ;  /* 0x00000001121e7824 */ /* 0x000fc600078e0213 */
[----:B------:R-:W-:-:S07]  /*4390*/  ISETP.GE.AND P1, PT, R32, R27, PT ;  /* 0x0000001b2000720c */ /* 0x000fce0003f26270 */
[----:B------:R-:W-:Y:S06]  /*43a0*/  @!P3 BRA `(.L_x_1992) ;  /* 0x0000000000e4b947 */ /* 0x000fec0003800000 */
        /* <DEDUP_REMOVED lines=8> */
[----:B------:R-:W0:Y:S02]  /*4430*/  F2I.FTZ.U32.TRUNC.NTZ R13, R16 ;  /* 0x00000010000d7305 */ /* 0x000e24000021f000 */
[----:B0-----:R-:W-:-:S04]  /*4440*/  IMAD.MOV R12, RZ, RZ, -R13 ;  /* 0x000000ffff0c7224 */ /* 0x001fc800078e0a0d */
        /* <DEDUP_REMOVED lines=21> */
[----:B------:R-:W-:Y:S01]  /*45a0*/  ULDC.64 UR4, c[0x0][0x250] ;  /* 0x0000940000047ab9 */ /* 0x000fe20000000a00 */
[----:B------:R-:W0:Y:S02]  /*45b0*/  LDS.U16 R16, [R30] ;  /* 0x000000001e107984 */ /* 0x000e240000000400 */
[----:B------:R-:W-:-:S04]  /*45c0*/  IMAD R13, R13, R27, R12 ;  /* 0x0000001b0d0d7224 */ /* 0x000fc800078e020c */
[----:B------:R-:W-:-:S05]  /*45d0*/  IMAD R13, R13, 0x30, RZ ;  /* 0x000000300d0d7824 */ /* 0x000fca00078e02ff */
[----:B------:R-:W-:-:S04]  /*45e0*/  IADD3 R14, P3, R28, R13, RZ ;  /* 0x0000000d1c0e7210 */ /* 0x000fc80007f7e0ff */
[----:B------:R-:W-:Y:S02]  /*45f0*/  LEA.HI.X.SX32 R13, R13, R29, 0x1, P3 ;  /* 0x0000001d0d0d7211 */ /* 0x000fe400018f0eff */
[----:B------:R-:W-:-:S04]  /*4600*/  LEA R12, P3, R14, UR4, 0x1 ;  /* 0x000000040e0c7c11 */ /* 0x000fc8000f8608ff */
[----:B------:R-:W-:-:S06]  /*4610*/  LEA.HI.X R13, R14, UR5, R13, 0x1, P3 ;  /* 0x000000050e0d7c11 */ /* 0x000fcc00098f0c0d */
[----:B------:R-:W3:Y:S01]  /*4620*/  LDG.E.128 R12, desc[UR36][R12.64] ;  /* 0x000000240c0c7981 */ /* 0x000ee2000c1e1d00 */
[----:B0-----:R-:W-:Y:S02]  /*4630*/  HADD2.F32 R16, -RZ, R16.H0_H0 ;  /* 0x20000010ff107230 */ /* 0x001fe40000004100 */
[--C-:B---3--:R-:W-:Y:S02]  /*4640*/  HADD2.F32 R36, -RZ, R14.reuse.H0_H0 ;  /* 0x2000000eff247230 */ /* 0x108fe40000004100 */
        /* <DEDUP_REMOVED lines=15> */
.L_x_1992:
[----:B------:R-:W-:Y:S05]  /*4740*/  BSYNC B1 ;  /* 0x0000000000017941 */ /* 0x000fea0003800000 */
.L_x_1991:
        /* <DEDUP_REMOVED lines=59> */
.L_x_1994:
[----:B------:R-:W-:Y:S05]  /*4b00*/  BSYNC B1 ;  /* 0x0000000000017941 */ /* 0x000fea0003800000 */
.L_x_1993:
[----:B------:R-:W-:Y:S01]  /*4b10*/  IADD3 R26, R26, 0x10, RZ ;  /* 0x000000101a1a7810 */ /* 0x000fe20007ffe0ff */
[----:B------:R-:W-:-:S03]  /*4b20*/  VIADD R19, R19, 0x20 ;  /* 0x0000002013137836 */ /* 0x000fc60000000000 */
[----:B------:R-:W-:-:S13]  /*4b30*/  ISETP.GE.AND P1, PT, R26, UR39, PT ;  /* 0x000000271a007c0c */ /* 0x000fda000bf26270 */
[----:B------:R-:W-:Y:S05]  /*4b40*/  @!P1 BRA `(.L_x_1995) ;  /* 0xfffffff800009947 */ /* 0x000fea000383ffff */
.L_x_1981:
[----:B------:R-:W-:Y:S05]  /*4b50*/  BSYNC B0 ;  /* 0x0000000000007941 */ /* 0x000fea0003800000 */
.L_x_1980:
        /* <DEDUP_REMOVED lines=33> */
[----:B------:R-:W1:Y:S05]  /*4d70*/  LDC.64 R30, c[0x0][0x2f8] ;  /* 0x0000be00ff1e7b82 */ /* 0x000e6a0000000a00 */
[----:B------:R-:W2:Y:S04]  /*4d80*/  LDG.E.64 R16, desc[UR36][R16.64] ;  /* 0x0000002410107981 */ /* 0x000ea8000c1e1b00 */
[----:B-1----:R1:W4:Y:S01]  /*4d90*/  LDG.E R18, desc[UR36][R30.64+0x8] ;  /* 0x000008241e127981 */ /* 0x002322000c1e1900 */
[C---:B--2---:R-:W-:Y:S01]  /*4da0*/  PRMT R28, R16.reuse, 0x9910, RZ ;  /* 0x00009910101c7816 */ /* 0x044fe200000000ff */
[----:B------:R2:W4:Y:S01]  /*4db0*/  I2F.S8 R33, R16 ;  /* 0x0000001000217306 */ /* 0x0005220000001400 */
[----:B------:R-:W-:-:S02]  /*4dc0*/  SHF.R.U64 R32, R16, 0x10, R17 ;  /* 0x0000001010207819 */ /* 0x000fc40000001211 */
[----:B-1----:R-:W-:Y:S02]  /*4dd0*/  PRMT R30, R17, 0x9910, RZ ;  /* 0x00009910111e7816 */ /* 0x002fe400000000ff */
[--C-:B------:R-:W-:Y:S02]  /*4de0*/  SHF.R.U32.HI R19, RZ, 0x10, R17.reuse ;  /* 0x00000010ff137819 */ /* 0x100fe40000011611 */
[----:B------:R-:W-:Y:S01]  /*4df0*/  SHF.R.S32.HI R23, RZ, 0x18, R17 ;  /* 0x00000018ff177819 */ /* 0x000fe20000011411 */
[----:B------:R-:W1:Y:S01]  /*4e00*/  I2F.S8 R29, R17 ;  /* 0x00000011001d7306 */ /* 0x000e620000001400 */
[----:B--2---:R-:W-:Y:S02]  /*4e10*/  SHF.R.S32.HI R16, RZ, 0x8, R28 ;  /* 0x00000008ff107819 */ /* 0x004fe4000001141c */
[----:B------:R-:W-:Y:S02]  /*4e20*/  PRMT R28, R32, 0x9910, RZ ;  /* 0x00009910201c7816 */ /* 0x000fe400000000ff */
[----:B------:R-:W-:-:S02]  /*4e30*/  SHF.R.S32.HI R30, RZ, 0x8, R30 ;  /* 0x00000008ff1e7819 */ /* 0x000fc4000001141e */
[----:B------:R-:W-:Y:S01]  /*4e40*/  SHF.R.S32.HI R28, RZ, 0x8, R28 ;  /* 0x00000008ff1c7819 */ /* 0x000fe2000001141c */
[----:B------:R-:W2:Y:S01]  /*4e50*/  I2F.S8 R19, R19 ;  /* 0x0000001300137306 */ /* 0x000ea20000001400 */
[-C--:B----4-:R-:W-:Y:S01]  /*4e60*/  FMUL.FTZ R33, R33, R18.reuse ;  /* 0x0000001221217220 */ /* 0x090fe20000410000 */
[----:B-1----:R-:W-:-:S06]  /*4e70*/  FMUL.FTZ R29, R29, R18 ;  /* 0x000000121d1d7220 */ /* 0x002fcc0000410000 */
[----:B------:R-:W3:Y:S01]  /*4e80*/  I2F.S16 R23, R23 ;  /* 0x0000001700177306 */ /* 0x000ee20000101400 */
[----:B--2---:R-:W-:-:S07]  /*4e90*/  FMUL.FTZ R19, R19, R18 ;  /* 0x0000001213137220 */ /* 0x004fce0000410000 */
[----:B------:R-:W1:Y:S01]  /*4ea0*/  I2F.S8 R35, R32 ;  /* 0x0000002000237306 */ /* 0x000e620000001400 */
[----:B---3--:R-:W-:-:S07]  /*4eb0*/  FMUL.FTZ R36, R23, R18 ;  /* 0x0000001217247220 */ /* 0x008fce0000410000 */
[----:B------:R-:W2:Y:S01]  /*4ec0*/  I2F.S16 R17, R16 ;  /* 0x0000001000117306 */ /* 0x000ea20000101400 */
[----:B------:R-:W-:Y:S01]  /*4ed0*/  F2FP.F16.F32.PACK_AB R19, R36, R19 ;  /* 0x000000132413723e */ /* 0x000fe200000000ff */
[----:B-1----:R-:W-:-:S06]  /*4ee0*/  FMUL.FTZ R35, R35, R18 ;  /* 0x0000001223237220 */ /* 0x002fcc0000410000 */
[----:B------:R-:W1:Y:S01]  /*4ef0*/  I2F.S16 R37, R30 ;  /* 0x0000001e00257306 */ /* 0x000e620000101400 */
[----:B--2---:R-:W-:-:S07]  /*4f00*/  FMUL.FTZ R16, R17, R18 ;  /* 0x0000001211107220 */ /* 0x004fce0000410000 */
[----:B------:R-:W2:Y:S01]  /*4f10*/  I2F.S16 R31, R28 ;  /* 0x0000001c001f7306 */ /* 0x000ea20000101400 */
[----:B------:R-:W-:Y:S01]  /*4f20*/  F2FP.F16.F32.PACK_AB R16, R16, R33 ;  /* 0x000000211010723e */ /* 0x000fe200000000ff */
[-C--:B-1----:R-:W-:Y:S01]  /*4f30*/  FMUL.FTZ R34, R37, R18.reuse ;  /* 0x0000001225227220 */ /* 0x082fe20000410000 */
[----:B--2---:R-:W-:-:S04]  /*4f40*/  FMUL.FTZ R32, R31, R18 ;  /* 0x000000121f207220 */ /* 0x004fc80000410000 */
[----:B------:R-:W-:Y:S02]  /*4f50*/  F2FP.F16.F32.PACK_AB R18, R34, R29 ;  /* 0x0000001d2212723e */ /* 0x000fe400000000ff */
[----:B------:R-:W-:-:S07]  /*4f60*/  F2FP.F16.F32.PACK_AB R17, R32, R35 ;  /* 0x000000232011723e */ /* 0x000fce00000000ff */
.L_x_1998:
        /* <DEDUP_REMOVED lines=26> */
.L_x_1997:
[----:B------:R-:W-:Y:S05]  /*5110*/  BSYNC B0 ;  /* 0x0000000000007941 */ /* 0x000fea0003800000 */
.L_x_1996:
[----:B------:R-:W-:Y:S06]  /*5120*/  BAR.SYNC.DEFER_BLOCKING 0x0 ;  /* 0x0000000000007b1d */ /* 0x000fec0000010000 */
[----:B------:R-:W-:Y:S05]  /*5130*/  @P0 BRA `(.L_x_1999) ;  /* 0x0000000400900947 */ /* 0x000fea0003800000 */
[C---:B-----5:R-:W-:Y:S01]  /*5140*/  LOP3.LUT R8, R2.reuse, 0xffffffe0, RZ, 0xc0, !PT ;  /* 0xffffffe002087812 */ /* 0x060fe200078ec0ff */
[----:B0-----:R-:W-:Y:S01]  /*5150*/  IMAD R12, R25, 0x30, R22 ;  /* 0x00000030190c7824 */ /* 0x001fe200078e0216 */
        /* <DEDUP_REMOVED lines=15> */
.L_x_2000:
[----:B------:R-:W-:Y:S05]  /*5250*/  WARPSYNC.ALL ;  /* 0x0000000000007948 */ /* 0x000fea0003800000 */
[----:B------:R-:W-:Y:S06]  /*5260*/  BAR.SYNC.DEFER_BLOCKING 0x0 ;  /* 0x0000000000007b1d */ /* 0x000fec0000010000 */
[----:B------:R-:W-:Y:S04]  /*5270*/  BSSY B0, `(.L_x_2001) ;  /* 0x0000013000007945 */ /* 0x000fe80003800000 */
[----:B------:R-:W-:Y:S05]  /*5280*/  @P6 BRA `(.L_x_2002) ;  /* 0x0000000000446947 */ /* 0x000fea0003800000 */
[----:B0-----:R-:W0:Y:S02]  /*5290*/  LDS.128 R8, [R12] ;  /* 0x000000000c087984 */ /* 0x001e240000000c00 */
        /* <DEDUP_REMOVED lines=16> */
.L_x_2002:
[----:B------:R-:W-:Y:S05]  /*53a0*/  BSYNC B0 ;  /* 0x0000000000007941 */ /* 0x000fea0003800000 */
.L_x_2001:
        /* <DEDUP_REMOVED lines=8> */
.L_x_2004:
[----:B------:R-:W-:Y:S05]  /*5430*/  BSYNC B0 ;  /* 0x0000000000007941 */ /* 0x000fea0003800000 */
.L_x_2003:
[----:B------:R-:W-:Y:S06]  /*5440*/  BAR.SYNC.DEFER_BLOCKING 0x0 ;  /* 0x0000000000007b1d */ /* 0x000fec0000010000 */
[----:B------:R-:W-:Y:S04]  /*5450*/  BSSY B0, `(.L_x_2005) ;  /* 0x0000013000007945 */ /* 0x000fe80003800000 */
[----:B------:R-:W-:Y:S05]  /*5460*/  @P3 BRA `(.L_x_2006) ;  /* 0x0000000000443947 */ /* 0x000fea0003800000 */
[----:B01----:R-:W0:Y:S02]  /*5470*/  LDS.128 R8, [R12] ;  /* 0x000000000c087984 */ /* 0x003e240000000c00 */
        /* <DEDUP_REMOVED lines=16> */
.L_x_2006:
[----:B------:R-:W-:Y:S05]  /*5580*/  BSYNC B0 ;  /* 0x0000000000007941 */ /* 0x000fea0003800000 */
.L_x_2005:
        /* <DEDUP_REMOVED lines=8> */
.L_x_2008:
[----:B------:R-:W-:Y:S05]  /*5610*/  BSYNC B0 ;  /* 0x0000000000007941 */ /* 0x000fea0003800000 */
.L_x_2007:
[----:B------:R-:W-:Y:S06]  /*5620*/  BAR.SYNC.DEFER_BLOCKING 0x0 ;  /* 0x0000000000007b1d */ /* 0x000fec0000010000 */
[----:B------:R-:W-:Y:S04]  /*5630*/  BSSY B0, `(.L_x_2009) ;  /* 0x0000013000007945 */ /* 0x000fe80003800000 */
[----:B------:R-:W-:Y:S05]  /*5640*/  @P5 BRA `(.L_x_2010) ;  /* 0x0000000000445947 */ /* 0x000fea0003800000 */
[----:B012---:R-:W0:Y:S02]  /*5650*/  LDS.128 R8, [R12] ;  /* 0x000000000c087984 */ /* 0x007e240000000c00 */
        /* <DEDUP_REMOVED lines=16> */
.L_x_2010:
[----:B------:R-:W-:Y:S05]  /*5760*/  BSYNC B0 ;  /* 0x0000000000007941 */ /* 0x000fea0003800000 */
.L_x_2009:
[----:B------:R-:W-:Y:S06]  /*5770*/  BAR.SYNC.DEFER_BLOCKING 0x0 ;  /* 0x0000000000007b1d */ /* 0x000fec0000010000 */
.L_x_1999:
[----:B------:R-:W-:-:S05]  /*5780*/  VIADD R2, R2, 0x7 ;  /* 0x0000000702027836 */ /* 0x000fca0000000000 */
[----:B------:R-:W-:-:S13]  /*5790*/  ISETP.GT.U32.OR P0, PT, R2, 0xe, P0 ;  /* 0x0000000e0200780c */ /* 0x000fda0000704470 */
[----:B------:R-:W-:Y:S05]  /*57a0*/  @P0 EXIT ;  /* 0x000000000000094d */ /* 0x000fea0003800000 */
[----:B------:R-:W4:Y:S02]  /*57b0*/  LDC R2, c[0x0][0x308] ;  /* 0x0000c200ff027b82 */ /* 0x000f240000000800 */
[----:B----4-:R-:W-:-:S13]  /*57c0*/  ISETP.NE.AND P0, PT, R2, 0x2, PT ;  /* 0x000000020200780c */ /* 0x010fda0003f05270 */
[----:B------:R-:W-:Y:S05]  /*57d0*/  @!P0 BRA `(.L_x_2011) ;  /* 0x0000000000308947 */ /* 0x000fea0003800000 */
[----:B012--5:R-:W0:Y:S01]  /*57e0*/  LDC.64 R8, c[0x0][0x210] ;  /* 0x00008400ff087b82 */ /* 0x027e220000000a00 */
[----:B------:R-:W-:Y:S02]  /*57f0*/  IADD3 R11, R22, UR40, RZ ;  /* 0x00000028160b7c10 */ /* 0x000fe4000fffe0ff */
        /* <DEDUP_REMOVED lines=10> */
.L_x_2011:
[----:B012--5:R-:W0:Y:S01]  /*58a0*/  LDC.64 R8, c[0x0][0x300] ;  /* 0x0000c000ff087b82 */ /* 0x027e220000000a00 */
[----:B------:R-:W-:Y:S01]  /*58b0*/  IADD3 R22, R22, UR40, RZ ;  /* 0x0000002816167c10 */ /* 0x000fe2000fffe0ff */
        /* <DEDUP_REMOVED lines=18> */
[----:B0-----:R-:W-:-:S05]  /*59e0*/  PRMT R9, R6, 0x8880, RZ ;  /* 0x0000888006097816 */ /* 0x001fca00000000ff */
[----:B------:R0:W2:Y:S01]  /*59f0*/  F2I.S8.NTZ R10, R5 ;  /* 0x00000005000a7305 */ /* 0x0000a20000202100 */
[----:B------:R-:W-:Y:S02]  /*5a00*/  PRMT R6, R9, 0x7710, RZ ;  /* 0x0000771009067816 */ /* 0x000fe400000000ff */
[----:B-1----:R-:W-:-:S05]  /*5a10*/  PRMT R21, R21, 0x8880, RZ ;  /* 0x0000888015157816 */ /* 0x002fca00000000ff */
[----:B------:R-:W1:Y:S01]  /*5a20*/  F2I.S8.NTZ R4, R4 ;  /* 0x0000000400047305 */ /* 0x000e620000202100 */
[----:B0-----:R-:W-:Y:S02]  /*5a30*/  PRMT R5, R8, 0x7710, RZ ;  /* 0x0000771008057816 */ /* 0x001fe400000000ff */
[----:B------:R-:W-:Y:S02]  /*5a40*/  LOP3.LUT R6, R6, 0xff, RZ, 0xc0, !PT ;  /* 0x000000ff06067812 */ /* 0x000fe400078ec0ff */
[----:B------:R-:W-:Y:S02]  /*5a50*/  LOP3.LUT R9, R5, 0xff, RZ, 0xc0, !PT ;  /* 0x000000ff05097812 */ /* 0x000fe400078ec0ff */
[----:B--2---:R-:W-:Y:S01]  /*5a60*/  PRMT R2, R10, 0x8880, RZ ;  /* 0x000088800a027816 */ /* 0x004fe200000000ff */
[----:B------:R-:W0:Y:S01]  /*5a70*/  F2I.S8.NTZ R3, R3 ;  /* 0x0000000300037305 */ /* 0x000e220000202100 */
[----:B------:R-:W-:Y:S02]  /*5a80*/  SHF.L.U64.HI R10, R11, 0x8, RZ ;  /* 0x000000080b0a7819 */ /* 0x000fe400000102ff */
[----:B------:R-:W-:-:S02]  /*5a90*/  SHF.L.U64.HI R8, R9, 0x10, RZ ;  /* 0x0000001009087819 */ /* 0x000fc400000102ff */
[----:B------:R-:W-:Y:S02]  /*5aa0*/  SHF.L.U64.HI R5, R6, 0x18, RZ ;  /* 0x0000001806057819 */ /* 0x000fe400000102ff */
[----:B-1----:R-:W-:Y:S01]  /*5ab0*/  PRMT R12, R4, 0x8880, RZ ;  /* 0x00008880040c7816 */ /* 0x002fe200000000ff */
[----:B------:R1:W2:Y:S01]  /*5ac0*/  F2I.S8.NTZ R7, R0 ;  /* 0x0000000000077305 */ /* 0x0002a20000202100 */
[----:B------:R-:W-:Y:S02]  /*5ad0*/  PRMT R2, R2, 0x7710, RZ ;  /* 0x0000771002027816 */ /* 0x000fe400000000ff */
[----:B------:R-:W-:Y:S02]  /*5ae0*/  LOP3.LUT R5, R5, R8, R10, 0xfe, !PT ;  /* 0x0000000805057212 */ /* 0x000fe400078efe0a */
[----:B------:R-:W-:Y:S02]  /*5af0*/  LOP3.LUT R2, R2, 0xff, RZ, 0xc0, !PT ;  /* 0x000000ff02027812 */ /* 0x000fe400078ec0ff */
[----:B0-----:R-:W-:-:S02]  /*5b00*/  PRMT R8, R3, 0x8880, RZ ;  /* 0x0000888003087816 */ /* 0x001fc400000000ff */
[----:B-1----:R-:W-:Y:S02]  /*5b10*/  PRMT R0, R21, 0x7710, RZ ;  /* 0x0000771015007816 */ /* 0x002fe400000000ff */
[----:B------:R-:W-:Y:S01]  /*5b20*/  LOP3.LUT R2, R2, 0xffffff00, R5, 0xf8, !PT ;  /* 0xffffff0002027812 */ /* 0x000fe200078ef805 */
[----:B------:R-:W-:Y:S01]  /*5b30*/  IMAD.U32 R5, R9, 0x10000, RZ ;  /* 0x0001000009057824 */ /* 0x000fe200078e00ff */
[----:B------:R-:W-:Y:S02]  /*5b40*/  PRMT R4, R0, 0x6540, R11 ;  /* 0x0000654000047816 */ /* 0x000fe4000000000b */
[----:B------:R-:W-:Y:S02]  /*5b50*/  PRMT R0, R12, 0x7710, RZ ;  /* 0x000077100c007816 */ /* 0x000fe400000000ff */
[----:B--2---:R-:W-:Y:S02]  /*5b60*/  PRMT R7, R7, 0x8880, RZ ;  /* 0x0000888007077816 */ /* 0x004fe400000000ff */
[----:B------:R-:W-:-:S02]  /*5b70*/  PRMT R3, R0, 0x7604, RZ ;  /* 0x0000760400037816 */ /* 0x000fc400000000ff */
[----:B------:R-:W-:Y:S02]  /*5b80*/  PRMT R0, R8, 0x7710, RZ ;  /* 0x0000771008007816 */ /* 0x000fe400000000ff */
[----:B------:R-:W-:Y:S02]  /*5b90*/  LOP3.LUT R3, R3, 0xffff00ff, R2, 0xf8, !PT ;  /* 0xffff00ff03037812 */ /* 0x000fe400078ef802 */
[----:B------:R-:W-:Y:S02]  /*5ba0*/  PRMT R0, R0, 0x7054, RZ ;  /* 0x0000705400007816 */ /* 0x000fe400000000ff */
[----:B------:R-:W-:Y:S02]  /*5bb0*/  LOP3.LUT R5, R5, 0xff00ffff, R4, 0xf8, !PT ;  /* 0xff00ffff05057812 */ /* 0x000fe400078ef804 */
        /* <DEDUP_REMOVED lines=8> */
.L_x_1960:
[----:B------:R-:W-:Y:S01]  /*5c40*/  HFMA2.MMA R11, -RZ, RZ, 0, 1.847743988037109375e-06 ;  /* 0x0000001fff0b7435 */ /* 0x000fe200000001ff */
[----:B------:R-:W-:Y:S02]  /*5c50*/  IMAD.MOV.U32 R12, RZ, RZ, 0x10 ;  /* 0x00000010ff0c7424 */ /* 0x000fe400078e00ff */
[----:B------:R-:W-:-:S08]  /*5c60*/  IMAD.MOV.U32 R15, RZ, RZ, -0x1 ;  /* 0xffffffffff0f7424 */ /* 0x000fd000078e00ff */
[----:B01----:R-:W-:Y:S05]  /*5c70*/  WARPSYNC.COLLECTIVE R15, `(.L_x_2012) ;  /* 0x000000000f087348 */ /* 0x003fea0003c00000 */
[----:B------:R2:W3:Y:S02]  /*5c80*/  SHFL.BFLY P6, R14, R13, R12, R11 ;  /* 0x0c00000c0d0e7389 */ /* 0x0004e400000c000b */
[----:B0123--:R-:W-:Y:S01]  /*5c90*/  ENDCOLLECTIVE ;  /* 0x000000000000791b */ /* 0x00ffe20003800000 */
.L_x_2012:
[----:B------:R-:W-:Y:S02]  /*5ca0*/  IMAD.MOV.U32 R12, RZ, RZ, 0x8 ;  /* 0x00000008ff0c7424 */ /* 0x000fe400078e00ff */
[----:B------:R-:W-:-:S05]  /*5cb0*/  FADD.FTZ R0, R13, R14 ;  /* 0x0000000e0d007221 */ /* 0x000fca0000010000 */
[----:B------:R-:W-:-:S07]  /*5cc0*/  MOV R13, R0 ;  /* 0x00000000000d7202 */ /* 0x000fce0000000f00 */
[----:B------:R-:W-:Y:S05]  /*5cd0*/  WARPSYNC.COLLECTIVE R15, `(.L_x_2013) ;  /* 0x000000000f087348 */ /* 0x000fea0003c00000 */
[----:B------:R0:W1:Y:S02]  /*5ce0*/  SHFL.BFLY P6, R14, R13, R12, R11 ;  /* 0x0c00000c0d0e7389 */ /* 0x00006400000c000b */
[----:B01----:R-:W-:Y:S01]  /*5cf0*/  ENDCOLLECTIVE ;  /* 0x000000000000791b */ /* 0x003fe20003800000 */
.L_x_2013:
[----:B------:R-:W-:Y:S02]  /*5d00*/  IMAD.MOV.U32 R12, RZ, RZ, 0x4 ;  /* 0x00000004ff0c7424 */ /* 0x000fe400078e00ff */
[----:B------:R-:W-:-:S05]  /*5d10*/  FADD.FTZ R3, R0, R14 ;  /* 0x0000000e00037221 */ /* 0x000fca0000010000 */
[----:B------:R-:W-:-:S07]  /*5d20*/  MOV R13, R3 ;  /* 0x00000003000d7202 */ /* 0x000fce0000000f00 */
[----:B------:R-:W-:Y:S05]  /*5d30*/  WARPSYNC.COLLECTIVE R15, `(.L_x_2014) ;  /* 0x000000000f087348 */ /* 0x000fea0003c00000 */
[----:B------:R0:W1:Y:S02]  /*5d40*/  SHFL.BFLY P6, R14, R13, R12, R11 ;  /* 0x0c00000c0d0e7389 */ /* 0x00006400000c000b */
[----:B01----:R-:W-:Y:S01]  /*5d50*/  ENDCOLLECTIVE ;  /* 0x000000000000791b */ /* 0x003fe20003800000 */
.L_x_2014:
[----:B------:R-:W-:Y:S02]  /*5d60*/  IMAD.MOV.U32 R12, RZ, RZ, 0x2 ;  /* 0x00000002ff0c7424 */ /* 0x000fe400078e00ff */
[----:B------:R-:W-:-:S05]  /*5d70*/  FADD.FTZ R4, R3, R14 ;  /* 0x0000000e03047221 */ /* 0x000fca0000010000 */
[----:B------:R-:W-:-:S07]  /*5d80*/  MOV R13, R4 ;  /* 0x00000004000d7202 */ /* 0x000fce0000000f00 */
[----:B------:R-:W-:Y:S05]  /*5d90*/  WARPSYNC.COLLECTIVE R15, `(.L_x_2015) ;  /* 0x000000000f087348 */ /* 0x000fea0003c00000 */
[----:B------:R0:W1:Y:S02]  /*5da0*/  SHFL.BFLY P6, R14, R13, R12, R11 ;  /* 0x0c00000c0d0e7389 */ /* 0x00006400000c000b */
[----:B01----:R-:W-:Y:S01]  /*5db0*/  ENDCOLLECTIVE ;  /* 0x000000000000791b */ /* 0x003fe20003800000 */
.L_x_2015:
[----:B------:R-:W-:Y:S02]  /*5dc0*/  IMAD.MOV.U32 R12, RZ, RZ, 0x1 ;  /* 0x00000001ff0c7424 */ /* 0x000fe400078e00ff */
[----:B------:R-:W-:-:S05]  /*5dd0*/  FADD.FTZ R5, R4, R14 ;  /* 0x0000000e04057221 */ /* 0x000fca0000010000 */
[----:B------:R-:W-:-:S07]  /*5de0*/  MOV R13, R5 ;  /* 0x00000005000d7202 */ /* 0x000fce0000000f00 */
[----:B------:R-:W-:Y:S05]  /*5df0*/  WARPSYNC.COLLECTIVE R15, `(.L_x_2016) ;  /* 0x000000000f087348 */ /* 0x000fea0003c00000 */
[----:B------:R0:W1:Y:S02]  /*5e00*/  SHFL.BFLY P6, R14, R13, R12, R11 ;  /* 0x0c00000c0d0e7389 */ /* 0x00006400000c000b */
[----:B01----:R-:W-:Y:S01]  /*5e10*/  ENDCOLLECTIVE ;  /* 0x000000000000791b */ /* 0x003fe20003800000 */
.L_x_2016:
[----:B------:R-:W-:Y:S05]  /*5e20*/  BRA `(.L_x_2017) ;  /* 0xffffffb800947947 */ /* 0x000fea000383ffff */
.L_x_1964:
[----:B------:R-:W-:Y:S01]  /*5e30*/  BSSY B1, `(.L_x_2018) ;  /* 0x0000007000017945 */ /* 0x000fe20003800000 */
[----:B------:R-:W-:Y:S01]  /*5e40*/  MOV R12, 0x2 ;  /* 0x00000002000c7802 */ /* 0x000fe20000000f00 */
[----:B------:R-:W-:Y:S01]  /*5e50*/  IMAD.MOV.U32 R11, RZ, RZ, 0x1f ;  /* 0x0000001fff0b7424 */ /* 0x000fe200078e00ff */
[----:B------:R-:W-:-:S07]  /*5e60*/  MOV R15, 0xffffffff ;  /* 0xffffffff000f7802 */ /* 0x000fce0000000f00 */
[----:B------:R-:W-:Y:S05]  /*5e70*/  WARPSYNC.COLLECTIVE R15, `(.L_x_2019) ;  /* 0x000000000f087348 */ /* 0x000fea0003c00000 */
[----:B------:R0:W1:Y:S02]  /*5e80*/  SHFL.BFLY P6, R14, R13, R12, R11 ;  /* 0x0c00000c0d0e7389 */ /* 0x00006400000c000b */
[----:B01----:R-:W-:Y:S01]  /*5e90*/  ENDCOLLECTIVE ;  /* 0x000000000000791b */ /* 0x003fe20003800000 */
.L_x_2019:
[----:B------:R-:W-:Y:S05]  /*5ea0*/  BSYNC B1 ;  /* 0x0000000000017941 */ /* 0x000fea0003800000 */
.L_x_2018:
[----:B------:R-:W-:Y:S01]  /*5eb0*/  HFMA2.MMA R11, -RZ, RZ, 0, 1.847743988037109375e-06 ;  /* 0x0000001fff0b7435 */ /* 0x000fe200000001ff */
[----:B------:R-:W-:Y:S01]  /*5ec0*/  FADD.FTZ R13, R13, R14 ;  /* 0x0000000e0d0d7221 */ /* 0x000fe20000010000 */
[----:B------:R-:W-:Y:S02]  /*5ed0*/  IMAD.MOV.U32 R12, RZ, RZ, 0x1 ;  /* 0x00000001ff0c7424 */ /* 0x000fe400078e00ff */
[----:B------:R-:W-:-:S07]  /*5ee0*/  IMAD.MOV.U32 R15, RZ, RZ, -0x1 ;  /* 0xffffffffff0f7424 */ /* 0x000fce00078e00ff */
[----:B------:R-:W-:Y:S05]  /*5ef0*/  WARPSYNC.COLLECTIVE R15, `(.L_x_2020) ;  /* 0x000000000f087348 */ /* 0x000fea0003c00000 */
[----:B------:R0:W1:Y:S02]  /*5f00*/  SHFL.BFLY P6, R14, R13, R12, R11 ;  /* 0x0c00000c0d0e7389 */ /* 0x00006400000c000b */
[----:B01----:R-:W-:Y:S01]  /*5f10*/  ENDCOLLECTIVE ;  /* 0x000000000000791b */ /* 0x003fe20003800000 */
.L_x_2020:
[----:B------:R-:W-:Y:S05]  /*5f20*/  BRA `(.L_x_2021) ;  /* 0xffffffc800487947 */ /* 0x000fea000383ffff */
.L_x_1968:
[----:B------:R-:W-:Y:S01]  /*5f30*/  HFMA2.MMA R11, -RZ, RZ, 0, 1.847743988037109375e-06 ;  /* 0x0000001fff0b7435 */ /* 0x000fe200000001ff */
[----:B------:R-:W-:Y:S01]  /*5f40*/  BSSY B0, `(.L_x_2022) ;  /* 0x0000007000007945 */ /* 0x000fe20003800000 */
[----:B0-----:R-:W-:Y:S01]  /*5f50*/  MOV R13, R36 ;  /* 0x00000024000d7202 */ /* 0x001fe20000000f00 */
[----:B------:R-:W-:Y:S02]  /*5f60*/  IMAD.MOV.U32 R12, RZ, RZ, 0x10 ;  /* 0x00000010ff0c7424 */ /* 0x000fe400078e00ff */
[----:B------:R-:W-:-:S07]  /*5f70*/  IMAD.MOV.U32 R15, RZ, RZ, -0x1 ;  /* 0xffffffffff0f7424 */ /* 0x000fce00078e00ff */
[----:B-1-3--:R-:W-:Y:S05]  /*5f80*/  WARPSYNC.COLLECTIVE R15, `(.L_x_2023) ;  /* 0x000000000f087348 */ /* 0x00afea0003c00000 */
[----:B-1----:R0:W1:Y:S02]  /*5f90*/  SHFL.BFLY P6, R14, R13, R12, R11 ;  /* 0x0c00000c0d0e7389 */ /* 0x00206400000c000b */
[----:B01-3--:R-:W-:Y:S01]  /*5fa0*/  ENDCOLLECTIVE ;  /* 0x000000000000791b */ /* 0x00bfe20003800000 */
.L_x_2023:
[----:B------:R-:W-:Y:S05]  /*5fb0*/  BSYNC B0 ;  /* 0x0000000000007941 */ /* 0x000fea0003800000 */
.L_x_2022:
[----:B------:R-:W-:Y:S01]  /*5fc0*/  FMNMX.FTZ R13, R14, R36, !PT ;  /* 0x000000240e0d7209 */ /* 0x000fe20007810000 */
[----:B------:R-:W-:Y:S01]  /*5fd0*/  IMAD.MOV.U32 R11, RZ, RZ, 0x1f ;  /* 0x0000001fff0b7424 */ /* 0x000fe200078e00ff */
[----:B------:R-:W-:Y:S02]  /*5fe0*/  MOV R12, 0x8 ;  /* 0x00000008000c7802 */ /* 0x000fe40000000f00 */
[----:B------:R-:W-:-:S07]  /*5ff0*/  MOV R15, 0xffffffff ;  /* 0xffffffff000f7802 */ /* 0x000fce0000000f00 */
[----:B------:R-:W-:Y:S05]  /*6000*/  WARPSYNC.COLLECTIVE R15, `(.L_x_2024) ;  /* 0x000000000f087348 */ /* 0x000fea0003c00000 */
[----:B------:R0:W1:Y:S02]  /*6010*/  SHFL.BFLY P6, R14, R13, R12, R11 ;  /* 0x0c00000c0d0e7389 */ /* 0x00006400000c000b */
[----:B01----:R-:W-:Y:S01]  /*6020*/  ENDCOLLECTIVE ;  /* 0x000000000000791b */ /* 0x003fe20003800000 */
.L_x_2024:
[----:B------:R-:W-:Y:S01]  /*6030*/  HFMA2.MMA R12, -RZ, RZ, 0, 2.384185791015625e-07 ;  /* 0x00000004ff0c7435 */ /* 0x000fe200000001ff */
[----:B------:R-:W-:-:S05]  /*6040*/  FMNMX.FTZ R3, R13, R14, !PT ;  /* 0x0000000e0d037209 */ /* 0x000fca0007810000 */
[----:B------:R-:W-:-:S07]  /*6050*/  IMAD.MOV.U32 R13, RZ, RZ, R3 ;  /* 0x000000ffff0d7224 */ /* 0x000fce00078e0003 */
[----:B------:R-:W-:Y:S05]  /*6060*/  WARPSYNC.COLLECTIVE R15, `(.L_x_2025) ;  /* 0x000000000f087348 */ /* 0x000fea0003c00000 */
[----:B------:R0:W1:Y:S02]  /*6070*/  SHFL.BFLY P6, R14, R13, R12, R11 ;  /* 0x0c00000c0d0e7389 */ /* 0x00006400000c000b */
[----:B01----:R-:W-:Y:S01]  /*6080*/  ENDCOLLECTIVE ;  /* 0x000000000000791b */ /* 0x003fe20003800000 */
.L_x_2025:
[----:B------:R-:W-:Y:S05]  /*6090*/  BRA `(.L_x_2026) ;  /* 0xffffffc800a07947 */ /* 0x000fea000383ffff */
.L_x_2027:
        /* <DEDUP_REMOVED lines=14> */
.L_x_2853:


//--------------------- .text._ZN4mmha33masked_multihead_attention_kernelItLi48ELi64ELi1ELi8ELi256ELb0ELb0EEEv26Multihead_attention_paramsIT_XT5_EE --------------------------
	.section	.text._ZN4mmha33masked_multihead_attention_kernelItLi48ELi64ELi1ELi8ELi256ELb0ELb0EEEv26Multihead_attention_paramsIT_XT5_EE,"ax",@progbits
	.align	128
        .global         _ZN4mmha33masked_multihead_attention_kernelItLi48ELi64ELi1ELi8ELi256ELb0ELb0EEEv26Multihead_attention_paramsIT_XT5_EE
        .type           _ZN4mmha33masked_multihead_attention_kernelItLi48ELi64ELi1ELi8ELi256ELb0ELb0EEEv26Multihead_attention_paramsIT_XT5_EE,@function
        .size           _ZN4mmha33masked_multihead_attention_kernelItLi48ELi64ELi1ELi8ELi256ELb0ELb0EEEv26Multihead_attention_paramsIT_XT5_EE,(.L_x_2854 - _ZN4mmha33masked_multihead_attention_kernelItLi48ELi64ELi1ELi8ELi256ELb0ELb0EEEv26Multihead_attention_paramsIT_XT5_EE)
        .other          _ZN4mmha33masked_multihead_attention_kernelItLi48ELi64ELi1ELi8ELi256ELb0ELb0EEEv26Multihead_attention_paramsIT_XT5_EE,@"STO_CUDA_ENTRY STV_DEFAULT"
_ZN4mmha33masked_multihead_attention_kernelItLi48ELi64ELi1ELi8ELi256ELb0ELb0EEEv26Multihead_attention_paramsIT_XT5_EE:
.text._ZN4mmha33masked_multihead_attention_kernelItLi48ELi64ELi1ELi8ELi256ELb0ELb0EEEv26Multihead_attention_paramsIT_XT5_EE:
        /* <DEDUP_REMOVED lines=10> */
[----:B------:R-:W-:-:S05]  /*00a0*/  IMAD.U32 R3, RZ, RZ, UR5 ;  /* 0x00000005ff037e24 */ /* 0x000fca000f8e00ff */
[----:B------:R-:W2:Y:S02]  /*00b0*/  LDG.E.U8 R2, desc[UR36][R2.64] ;  /* 0x0000002402027981 */ /* 0x000ea4000c1e1100 */
[----:B--2---:R-:W-:-:S13]  /*00c0*/  ISETP.NE.AND P0, PT, R2, 0x1, PT ;  /* 0x000000010200780c */ /* 0x004fda0003f05270 */
[----:B------:R-:W-:Y:S05]  /*00d0*/  @!P0 EXIT ;  /* 0x000000000000894d */ /* 0x000fea0003800000 */
.L_x_2028:
        /* <DEDUP_REMOVED lines=20> */
[----:B0-----:R-:W-:-:S06]  /*0220*/  IADD3 R6, R0, 0xffffffe, RZ ;  /* 0x0ffffffe00067810 */ /* 0x001fcc0007ffe0ff */
[----:B------:R-:W0:Y:S02]  /*0230*/  F2I.FTZ.U32.TRUNC.NTZ R3, R6 ;  /* 0x0000000600037305 */ /* 0x000e24000021f000 */
[----:B0-----:R-:W-:-:S04]  /*0240*/  IMAD.MOV R8, RZ, RZ, -R3 ;  /* 0x000000ffff087224 */ /* 0x001fc800078e0a03 */
[----:B------:R-:W-:Y:S01]  /*0250*/  IMAD R9, R8, R7, RZ ;  /* 0x0000000708097224 */ /* 0x000fe200078e02ff */
[----:B---3--:R-:W-:Y:S01]  /*0260*/  IABS R8, R2 ;  /* 0x0000000200087213 */ /* 0x008fe20000000000 */
[----:B------:R-:W-:-:S10]  /*0270*/  HFMA2.MMA R2, -RZ, RZ, 0, 0 ;  /* 0x00000000ff027435 */ /* 0x000fd400000001ff */
        /* <DEDUP_REMOVED lines=9> */
[----:B------:R-:W-:-:S05]  /*0310*/  @P1 IADD3 R0, R0, 0x1, RZ ;  /* 0x0000000100001810 */ /* 0x000fca0007ffe0ff */
[----:B------:R-:W-:Y:S01]  /*0320*/  IMAD.MOV.U32 R23, RZ, RZ, R0 ;  /* 0x000000ffff177224 */ /* 0x000fe200078e0000 */
        /* <DEDUP_REMOVED lines=11> */
[----:B------:R-:W-:Y:S01]  /*03e0*/  @!P3 IADD3 R23, -R23, RZ, RZ ;  /* 0x000000ff1717b210 */ /* 0x000fe20007ffe1ff */
[----:B------:R-:W0:Y:S01]  /*03f0*/  S2UR UR44, SR_CTAID.X ;  /* 0x00000000002c79c3 */ /* 0x000e220000002500 */
[----:B------:R3:W4:Y:S01]  /*0400*/  F2I.FTZ.U32.TRUNC.NTZ R7, R6 ;  /* 0x0000000600077305 */ /* 0x000722000021f000 */
[----:B------:R-:W-:-:S05]  /*0410*/  @!P2 LOP3.LUT R23, RZ, R11, RZ, 0x33, !PT ;  /* 0x0000000bff17a212 */ /* 0x000fca00078e33ff */
[----:B-1----:R-:W-:Y:S01]  /*0420*/  @P0 IMAD.WIDE R4, R23, 0x4, R4 ;  /* 0x0000000417040825 */ /* 0x002fe200078e0204 */
[----:B------:R-:W1:Y:S04]  /*0430*/  LDC R0, c[0x0][0x308] ;  /* 0x0000c200ff007b82 */ /* 0x000e680000000800 */
[----:B------:R4:W5:Y:S01]  /*0440*/  @P0 LDG.E R17, desc[UR36][R4.64] ;  /* 0x0000002404110981 */ /* 0x000962000c1e1900 */
[----:B---3--:R-:W-:Y:S01]  /*0450*/  IMAD.MOV.U32 R6, RZ, RZ, RZ ;  /* 0x000000ffff067224 */ /* 0x008fe200078e00ff */
[----:B----4-:R-:W-:-:S05]  /*0460*/  IADD3 R4, RZ, -R7, RZ ;  /* 0x80000007ff047210 */ /* 0x010fca0007ffe0ff */
[----:B------:R-:W-:-:S04]  /*0470*/  IMAD R5, R4, R9, RZ ;  /* 0x0000000904057224 */ /* 0x000fc800078e02ff */
[----:B------:R-:W-:Y:S01]  /*0480*/  IMAD.HI.U32 R7, R7, R5, R6 ;  /* 0x0000000507077227 */ /* 0x000fe200078e0006 */
[----:B0-----:R-:W-:Y:S01]  /*0490*/  UIMAD UR42, UR6, UR7, UR44 ;  /* 0x00000007062a72a4 */ /* 0x001fe2000f8e022c */
[----:B------:R-:W-:-:S03]  /*04a0*/  ISETP.GE.AND P2, PT, R19, 0x18, PT ;  /* 0x000000181300780c */ /* 0x000fc60003f46270 */
[----:B------:R-:W-:Y:S01]  /*04b0*/  UIMAD UR43, UR42, 0x30, URZ ;  /* 0x000000302a2b78a4 */ /* 0x000fe2000f8e023f */
[----:B-1----:R-:W-:Y:S01]  /*04c0*/  ISETP.NE.AND P3, PT, R0, 0x2, PT ;  /* 0x000000020000780c */ /* 0x002fe20003f65270 */
[----:B------:R-:W-:Y:S01]  /*04d0*/  IMAD.SHL.U32 R0, R19, 0x2, RZ ;  /* 0x0000000213007824 */ /* 0x000fe200078e00ff */
[----:B------:R-:W-:Y:S01]  /*04e0*/  UIMAD UR45, UR6, UR5, URZ ;  /* 0x00000005062d72a4 */ /* 0x000fe2000f8e023f */
[----:B------:R-:W-:Y:S01]  /*04f0*/  BSSY B0, `(.L_x_2029) ;  /* 0x000002b000007945 */ /* 0x000fe20003800000 */
        /* <DEDUP_REMOVED lines=20> */
[C---:B------:R-:W-:Y:S02]  /*0640*/  IADD3 R13, R0.reuse, UR4, RZ ;  /* 0x00000004000d7c10 */ /* 0x040fe4000fffe0ff */
        /* <DEDUP_REMOVED lines=21> */
.L_x_2030:
[----:B------:R-:W-:Y:S05]  /*07a0*/  BSYNC B0 ;  /* 0x0000000000007941 */ /* 0x000fea0003800000 */
.L_x_2029:
[----:B------:R-:W-:Y:S01]  /*07b0*/  BSSY B0, `(.L_x_2031) ;  /* 0x0000015000007945 */ /* 0x000fe20003800000 */
[----:B------:R-:W-:-:S03]  /*07c0*/  IMAD R23, R23, UR7, RZ ;  /* 0x0000000717177c24 */ /* 0x000fc6000f8e02ff */
        /* <DEDUP_REMOVED lines=8> */
.L_x_2032:
        /* <DEDUP_REMOVED lines=11> */
.L_x_2033:
[----:B------:R-:W-:Y:S05]  /*0900*/  BSYNC B0 ;  /* 0x0000000000007941 */ /* 0x000fea0003800000 */
.L_x_2031:
        /* <DEDUP_REMOVED lines=16> */
[----:B------:R-:W-:-:S04]  /*0a10*/  PLOP3.LUT P3, PT, PT, PT, UP0, 0x80, 0x0 ;  /* 0x000000000000781c */ /* 0x000fc80003f6f008 */
[----:B------:R-:W2:Y:S01]  /*0a20*/  @!P2 LDC.64 R2, c[0x0][0x220] ;  /* 0x00008800ff02ab82 */ /* 0x000ea20000000a00 */
[----:B------:R-:W-:Y:S02]  /*0a30*/  @UP0 ULDC.64 UR4, c[0x0][0x2a8] ;  /* 0x0000aa0000040ab9 */ /* 0x000fe40000000a00 */
[----:B------:R-:W-:-:S05]  /*0a40*/  @UP0 UIMAD.WIDE UR4, UR6, 0x4, UR4 ;  /* 0x00000004060408a5 */ /* 0x000fca000f8e0204 */
[----:B0-----:R-:W0:Y:S01]  /*0a50*/  @!P0 LDC.64 R4, c[0x0][0x230] ;  /* 0x00008c00ff048b82 */ /* 0x001e220000000a00 */
[----:B------:R-:W-:Y:S01]  /*0a60*/  IMAD.U32 R8, RZ, RZ, UR4 ;  /* 0x00000004ff087e24 */ /* 0x000fe2000f8e00ff */
[----:B------:R-:W-:Y:S01]  /*0a70*/  MOV R9, UR5 ;  /* 0x0000000500097c02 */ /* 0x000fe20008000f00 */
[----:B-1---5:R-:W-:Y:S01]  /*0a80*/  @!P1 IMAD R15, R17, UR7, R40 ;  /* 0x00000007110f9c24 */ /* 0x022fe2000f8e0228 */
[----:B------:R-:W-:Y:S01]  /*0a90*/  CS2R R10, SRZ ;  /* 0x00000000000a7805 */ /* 0x000fe2000001ff00 */
[----:B------:R-:W-:Y:S01]  /*0aa0*/  UMOV UR38, URZ ;  /* 0x0000003f00267c82 */ /* 0x000fe20008000000 */
[----:B------:R-:W-:Y:S01]  /*0ab0*/  ULDC.U8 UR4, c[0x0][0x294] ;  /* 0x0000a50000047ab9 */ /* 0x000fe20000000000 */
[----:B------:R-:W3:Y:S01]  /*0ac0*/  @P3 LDG.E R8, desc[UR36][R8.64] ;  /* 0x0000002408083981 */ /* 0x000ee2000c1e1900 */
[----:B------:R-:W1:Y:S01]  /*0ad0*/  @!P1 LDC.64 R6, c[0x0][0x2e0] ;  /* 0x0000b800ff069b82 */ /* 0x000e620000000a00 */
[----:B------:R-:W-:Y:S02]  /*0ae0*/  @!P1 IMAD R15, R15, 0x30, R0 ;  /* 0x000000300f0f9824 */ /* 0x000fe400078e0200 */
        /* <DEDUP_REMOVED lines=27> */
[----:B0-----:R-:W-:Y:S02]  /*0ca0*/  MOV R2, RZ ;  /* 0x000000ff00027202 */ /* 0x001fe40000000f00 */
[----:B-1----:R-:W-:-:S05]  /*0cb0*/  IADD3 R6, RZ, -R3, RZ ;  /* 0x80000003ff067210 */ /* 0x002fca0007ffe0ff */
[----:B------:R-:W-:Y:S02]  /*0cc0*/  IMAD R7, R6, R5, RZ ;  /* 0x0000000506077224 */ /* 0x000fe400078e02ff */
[----:B------:R-:W-:Y:S02]  /*0cd0*/  IMAD.MOV.U32 R6, RZ, RZ, R8 ;  /* 0x000000ffff067224 */ /* 0x000fe400078e0008 */
        /* <DEDUP_REMOVED lines=36> */
[----:B-1----:R-:W-:Y:S05]  /*0f20*/  CALL.ABS.NOINC R2 ;  /* 0x0000000002007343 */ /* 0x002fea0003c00000 */
.L_x_2036:
        /* <DEDUP_REMOVED lines=27> */
[----:B------:R-:W-:Y:S01]  /*10e0*/  LEA R27, R27, R12, 0x1 ;  /* 0x0000000c1b1b7211 */ /* 0x000fe200078e08ff */
[----:B0-----:R-:W-:Y:S03]  /*10f0*/  LDS.U16 R25, [R12] ;  /* 0x000000000c197984 */ /* 0x001fe60000000400 */
        /* <DEDUP_REMOVED lines=11> */
[----:B------:R-:W0:Y:S01]  /*11b0*/  MUFU.RCP R3, R2 ;  /* 0x0000000200037308 */ /* 0x000e220000001000 */
[--C-:B------:R-:W-:Y:S02]  /*11c0*/  HADD2.F32 R5, -RZ, R25.reuse.H1_H1 ;  /* 0x30000019ff057230 */ /* 0x100fe40000004100 */
[--C-:B------:R-:W-:Y:S02]  /*11d0*/  HADD2.F32 R9, -RZ, R18.reuse.H1_H1 ;  /* 0x30000012ff097230 */ /* 0x100fe40000004100 */
[----:B------:R-:W-:Y:S02]  /*11e0*/  HADD2.F32 R25, -RZ, R25.H0_H0 ;  /* 0x20000019ff197230 */ /* 0x000fe40000004100 */
[----:B------:R-:W-:-:S02]  /*11f0*/  HADD2.F32 R7, -RZ, R18.H0_H0 ;  /* 0x20000012ff077230 */ /* 0x000fc40000004100 */
[----:B0-----:R-:W-:-:S04]  /*1200*/  FMUL.FTZ R0, R0, R3 ;  /* 0x0000000300007220 */ /* 0x001fc80000410000 */
[----:B------:R-:W-:Y:S01]  /*1210*/  FMUL.FTZ R3, R0, 13.28771209716796875 ;  /* 0x41549a7800037820 */ /* 0x000fe20000410000 */
[----:B------:R-:W-:-:S05]  /*1220*/  I2FP.F32.S32 R0, UR4 ;  /* 0x0000000400007c45 */ /* 0x000fca0008201400 */
[----:B------:R-:W0:Y:S02]  /*1230*/  MUFU.EX2 R3, -R3 ;  /* 0x8000000300037308 */ /* 0x000e240000000800 */
[----:B0-----:R-:W-:-:S04]  /*1240*/  FMUL.FTZ R0, R0, R3 ;  /* 0x0000000300007220 */ /* 0x001fc80000410000 */
[----:B------:R-:W-:-:S04]  /*1250*/  FMUL.RZ R8, R0, 0.15915493667125701904 ;  /* 0x3e22f98300087820 */ /* 0x000fc8000040c000 */
[----:B------:R-:W0:Y:S08]  /*1260*/  MUFU.SIN R4, R8 ;  /* 0x0000000800047308 */ /* 0x000e300000000400 */
[----:B------:R-:W1:Y:S01]  /*1270*/  MUFU.COS R0, R8 ;  /* 0x0000000800007308 */ /* 0x000e620000000000 */
[C---:B0-----:R-:W-:Y:S01]  /*1280*/  FMUL.FTZ R3, R4.reuse, R5 ;  /* 0x0000000504037220 */ /* 0x041fe20000410000 */
[----:B------:R-:W-:Y:S01]  /*1290*/  FMUL.FTZ R6, R4, R9 ;  /* 0x0000000904067220 */ /* 0x000fe20000410000 */
        /* <DEDUP_REMOVED lines=8> */
.L_x_2040:
[----:B------:R-:W-:Y:S05]  /*1320*/  BSYNC B1 ;  /* 0x0000000000017941 */ /* 0x000fea0003800000 */
.L_x_2039:
[----:B------:R-:W-:Y:S01]  /*1330*/  PRMT R7, R18, 0x7632, R7 ;  /* 0x0000763212077816 */ /* 0x000fe20000000007 */
[----:B------:R1:W-:Y:S01]  /*1340*/  STS.U16 [R13], R18 ;  /* 0x000000120d007388 */ /* 0x0003e20000000400 */
[----:B------:R-:W-:-:S03]  /*1350*/  PRMT R0, R25, 0x7632, R0 ;  /* 0x0000763219007816 */ /* 0x000fc60000000000 */
[----:B------:R1:W-:Y:S04]  /*1360*/  STS.U16 [R14], R7 ;  /* 0x000000070e007388 */ /* 0x0003e80000000400 */
[----:B------:R1:W-:Y:S04]  /*1370*/  STS.U16 [R12], R25 ;  /* 0x000000190c007388 */ /* 0x0003e80000000400 */
[----:B------:R1:W-:Y:S02]  /*1380*/  STS.U16 [R27], R0 ;  /* 0x000000001b007388 */ /* 0x0003e40000000400 */
.L_x_2038:
[----:B------:R-:W-:Y:S05]  /*1390*/  BSYNC B0 ;  /* 0x0000000000007941 */ /* 0x000fea0003800000 */
.L_x_2037:
[----:B------:R-:W-:Y:S06]  /*13a0*/  BAR.SYNC.DEFER_BLOCKING 0x0 ;  /* 0x0000000000007b1d */ /* 0x000fec0000010000 */
[----:B01----:R0:W1:Y:S04]  /*13b0*/  @P6 LDS R25, [R10] ;  /* 0x000000000a196984 */ /* 0x0030680000000800 */
[----:B------:R0:W2:Y:S01]  /*13c0*/  @P6 LDS R18, [R11] ;  /* 0x000000000b126984 */ /* 0x0000a20000000800 */
[----:B------:R-:W-:Y:S06]  /*13d0*/  BAR.SYNC.DEFER_BLOCKING 0x0 ;  /* 0x0000000000007b1d */ /* 0x000fec0000010000 */
[----:B------:R-:W-:Y:S05]  /*13e0*/  BRA `(.L_x_2035) ;  /* 0x00000000007c7947 */ /* 0x000fea0003800000 */
.L_x_2034:
        /* <DEDUP_REMOVED lines=30> */
.L_x_2041:
[----:B------:R-:W-:Y:S05]  /*15d0*/  BSYNC B0 ;  /* 0x0000000000007941 */ /* 0x000fea0003800000 */
.L_x_2035:
        /* <DEDUP_REMOVED lines=20> */
[C---:B------:R-:W-:Y:S02]  /*1720*/  LOP3.LUT R4, R0.reuse, 0x7ffffffc, RZ, 0xc0, !PT ;  /* 0x7ffffffc00047812 */ /* 0x040fe400078ec0ff */
[----:B------:R-:W-:-:S03]  /*1730*/  SHF.L.U32 R0, R0, 0x1, RZ ;  /* 0x0000000100007819 */ /* 0x000fc600000006ff */
[----:B------:R-:W-:Y:S01]  /*1740*/  IMAD.IADD R5, R19, 0x1, -R4 ;  /* 0x0000000113057824 */ /* 0x000fe200078e0a04 */
[----:B------:R-:W-:-:S04]  /*1750*/  LOP3.LUT R0, R0, 0xfffffff8, RZ, 0xc0, !PT ;  /* 0xfffffff800007812 */ /* 0x000fc800078ec0ff */
[----:B------:R-:W-:Y:S01]  /*1760*/  LEA R4, R16, R5, 0x2 ;  /* 0x0000000510047211 */ /* 0x000fe200078e10ff */
[----:B------:R-:W-:-:S03]  /*1770*/  VIADD R5, R0, UR43 ;  /* 0x0000002b00057c36 */ /* 0x000fc60008000000 */
[----:B------:R-:W-:-:S05]  /*1780*/  SHF.L.U32 R0, R4, 0x1, RZ ;  /* 0x0000000104007819 */ /* 0x000fca00000006ff */
[----:B------:R-:W-:-:S04]  /*1790*/  IMAD R5, R5, UR4, R0 ;  /* 0x0000000405057c24 */ /* 0x000fc8000f8e0200 */
[----:B-1----:R-:W-:-:S05]  /*17a0*/  IMAD.WIDE R2, R5, 0x2, R2 ;  /* 0x0000000205027825 */ /* 0x002fca00078e0202 */
[----:B------:R2:W-:Y:S02]  /*17b0*/  STG.E desc[UR36][R2.64], R18 ;  /* 0x0000001202007986 */ /* 0x0005e4000c101924 */
.L_x_2045:
[----:B------:R-:W-:Y:S05]  /*17c0*/  BSYNC B1 ;  /* 0x0000000000017941 */ /* 0x000fea0003800000 */
.L_x_2044:
[----:B------:R-:W-:Y:S01]  /*17d0*/  UMOV UR4, 0xffffffff ;  /* 0xffffffff00047882 */ /* 0x000fe20000000000 */
[----:B------:R-:W-:Y:S02]  /*17e0*/  FADD.FTZ R13, R13, R6 ;  /* 0x000000060d0d7221 */ /* 0x000fe40000010000 */
[----:B------:R-:W-:Y:S05]  /*17f0*/  BRA.DIV UR4, `(.L_x_2046) ;  /* 0x0000004a04407947 */ /* 0x000fea000b800000 */
[----:B------:R-:W1:Y:S02]  /*1800*/  SHFL.BFLY PT, R14, R13, 0x10, 0x1f ;  /* 0x0e001f000d0e7f89 */ /* 0x000e6400000e0000 */
[----:B-1----:R-:W-:-:S05]  /*1810*/  FADD.FTZ R0, R13, R14 ;  /* 0x0000000e0d007221 */ /* 0x002fca0000010000 */
[----:B------:R-:W2:Y:S02]  /*1820*/  SHFL.BFLY PT, R14, R0, 0x8, 0x1f ;  /* 0x0d001f00000e7f89 */ /* 0x000ea400000e0000 */
[----:B--2---:R-:W-:-:S05]  /*1830*/  FADD.FTZ R2, R0, R14 ;  /* 0x0000000e00027221 */ /* 0x004fca0000010000 */
[----:B------:R-:W1:Y:S02]  /*1840*/  SHFL.BFLY PT, R14, R2, 0x4, 0x1f ;  /* 0x0c801f00020e7f89 */ /* 0x000e6400000e0000 */
[----:B-1----:R-:W-:-:S05]  /*1850*/  FADD.FTZ R3, R2, R14 ;  /* 0x0000000e02037221 */ /* 0x002fca0000010000 */
[----:B------:R-:W1:Y:S02]  /*1860*/  SHFL.BFLY PT, R14, R3, 0x2, 0x1f ;  /* 0x0c401f00030e7f89 */ /* 0x000e6400000e0000 */
[----:B-1----:R-:W-:-:S05]  /*1870*/  FADD.FTZ R4, R3, R14 ;  /* 0x0000000e03047221 */ /* 0x002fca0000010000 */
[----:B------:R1:W2:Y:S02]  /*1880*/  SHFL.BFLY PT, R14, R4, 0x1, 0x1f ;  /* 0x0c201f00040e7f89 */ /* 0x0002a400000e0000 */
.L_x_2125:
[----:B-12---:R-:W-:-:S07]  /*1890*/  FADD.FTZ R4, R4, R14 ;  /* 0x0000000e04047221 */ /* 0x006fce0000010000 */
.L_x_2043:
[----:B------:R-:W-:Y:S05]  /*18a0*/  BSYNC B0 ;  /* 0x0000000000007941 */ /* 0x000fea0003800000 */
.L_x_2042:
[----:B------:R-:W-:-:S13]  /*18b0*/  ISETP.NE.AND P0, PT, R19, RZ, PT ;  /* 0x000000ff1300720c */ /* 0x000fda0003f05270 */
[----:B--2---:R-:W-:Y:S01]  /*18c0*/  @P0 IMAD.MOV.U32 R18, RZ, RZ, -0x800001 ;  /* 0xff7fffffff120424 */ /* 0x004fe200078e00ff */
        /* <DEDUP_REMOVED lines=13> */
[----:B------:R-:W-:-:S05]  /*19a0*/  IMAD.U32 R3, RZ, RZ, UR5 ;  /* 0x00000005ff037e24 */ /* 0x000fca000f8e00ff */
[----:B------:R-:W2:Y:S01]  /*19b0*/  @P0 LDG.E.U16 R2, desc[UR36][R2.64] ;  /* 0x0000002402020981 */ /* 0x000ea2000c1e1500 */
[----:B------:R-:W3:Y:S01]  /*19c0*/  S2UR UR6, SR_CgaCtaId ;  /* 0x00000000000679c3 */ /* 0x000ee20000008800 */
[----:B------:R-:W-:Y:S01]  /*19d0*/  UMOV UR4, 0x400 ;  /* 0x0000040000047882 */ /* 0x000fe20000000000 */
[----:B------:R-:W-:Y:S01]  /*19e0*/  FMUL.FTZ R18, R4, UR7 ;  /* 0x0000000704127c20 */ /* 0x000fe20008410000 */
[----:B------:R-:W-:Y:S02]  /*19f0*/  UIADD3 UR5, UR4, 0xc0, URZ ;  /* 0x000000c004057890 */ /* 0x000fe4000fffe03f */
[----:B------:R-:W-:Y:S02]  /*1a00*/  UIADD3 UR4, -UR41, UR39, URZ ;  /* 0x0000002729047290 */ /* 0x000fe4000fffe13f */
[----:B---3--:R-:W-:-:S04]  /*1a10*/  ULEA UR5, UR6, UR5, 0x18 ;  /* 0x0000000506057291 */ /* 0x008fc8000f8ec03f */
[----:B------:R-:W-:Y:S01]  /*1a20*/  ULEA UR4, UR4, UR5, 0x2 ;  /* 0x0000000504047291 */ /* 0x000fe2000f8e103f */
[----:B--2---:R-:W-:-:S05]  /*1a30*/  @P0 HADD2.F32 R5, -RZ, R2.H0_H0 ;  /* 0x20000002ff050230 */ /* 0x004fca0000004100 */
[----:B------:R-:W-:-:S05]  /*1a40*/  @P0 FADD.FTZ R18, R18, R5 ;  /* 0x0000000512120221 */ /* 0x000fca0000010000 */
[----:B------:R2:W-:Y:S02]  /*1a50*/  STS [UR4], R18 ;  /* 0x00000012ff007988 */ /* 0x0005e40008000804 */
.L_x_2047:
[----:B------:R-:W-:Y:S05]  /*1a60*/  WARPSYNC.ALL ;  /* 0x0000000000007948 */ /* 0x000fea0003800000 */
[----:B------:R-:W-:Y:S01]  /*1a70*/  UIADD3 UR4, UR39, 0x1f, -UR41 ;  /* 0x0000001f27047890 */ /* 0x000fe2000fffe829 */
[----:B------:R-:W3:Y:S01]  /*1a80*/  LDC.64 R74, c[0x0][0x280] ;  /* 0x0000a000ff4a7b82 */ /* 0x000ee20000000a00 */
[----:B------:R-:W-:Y:S01]  /*1a90*/  IADD3 R76, R19, UR41, RZ ;  /* 0x00000029134c7c10 */ /* 0x000fe2000fffe0ff */
[----:B------:R-:W-:Y:S01]  /*1aa0*/  ULDC UR14, c[0x0][0x2a0] ;  /* 0x0000a800000e7ab9 */ /* 0x000fe20000000800 */
[----:B------:R-:W-:Y:S01]  /*1ab0*/  USHF.R.S32.HI UR5, URZ, 0x1f, UR4 ;  /* 0x0000001f3f057899 */ /* 0x000fe20008011404 */
[----:B------:R-:W-:Y:S01]  /*1ac0*/  BSSY B0, `(.L_x_2048) ;  /* 0x00000ff000007945 */ /* 0x000fe20003800000 */
[----:B------:R-:W-:Y:S01]  /*1ad0*/  ULDC.64 UR10, c[0x0][0x248] ;  /* 0x00009200000a7ab9 */ /* 0x000fe20000000a00 */
[----:B------:R-:W-:Y:S01]  /*1ae0*/  ULDC.64 UR8, c[0x0][0x2b0] ;  /* 0x0000ac0000087ab9 */ /* 0x000fe20000000a00 */
[----:B------:R-:W-:Y:S01]  /*1af0*/  ULEA.HI UR5, UR5, UR4, URZ, 0x5 ;  /* 0x0000000405057291 */ /* 0x000fe2000f8f283f */
[----:B------:R-:W4:Y:S01]  /*1b00*/  S2UR UR6, SR_CgaCtaId ;  /* 0x00000000000679c3 */ /* 0x000f220000008800 */
[----:B------:R-:W-:Y:S01]  /*1b10*/  ULDC.64 UR16, c[0x0][0x2c8] ;  /* 0x0000b20000107ab9 */ /* 0x000fe20000000a00 */
[----:B------:R-:W-:Y:S01]  /*1b20*/  UMOV UR4, 0x400 ;  /* 0x0000040000047882 */ /* 0x000fe20000000000 */
[----:B------:R-:W-:Y:S01]  /*1b30*/  ULOP3.LUT UR5, UR5, 0xffffffe0, URZ, 0xc0, !UPT ;  /* 0xffffffe005057892 */ /* 0x000fe2000f8ec03f */
[----:B------:R-:W-:-:S03]  /*1b40*/  ULDC.64 UR12, c[0x0][0x2d8] ;  /* 0x0000b600000c7ab9 */ /* 0x000fc60000000a00 */
[----:B------:R-:W-:Y:S01]  /*1b50*/  UIADD3 UR5, UR41, UR5, URZ ;  /* 0x0000000529057290 */ /* 0x000fe2000fffe03f */
[----:B------:R-:W-:Y:S05]  /*1b60*/  BAR.SYNC.DEFER_BLOCKING 0x0 ;  /* 0x0000000000007b1d */ /* 0x000fea0000010000 */
[----:B------:R-:W-:Y:S01]  /*1b70*/  ISETP.GE.AND P0, PT, R76, UR5, PT ;  /* 0x000000054c007c0c */ /* 0x000fe2000bf06270 */
[----:B---3--:R-:W-:-:S04]  /*1b80*/  IMAD R0, R23, R74, UR44 ;  /* 0x0000002c17007e24 */ /* 0x008fc8000f8e024a */
[----:B------:R-:W-:Y:S01]  /*1b90*/  IMAD R0, R0, 0x30, RZ ;  /* 0x0000003000007824 */ /* 0x000fe200078e02ff */
[----:B----4-:R-:W-:-:S07]  /*1ba0*/  ULEA UR4, UR6, UR4, 0x18 ;  /* 0x0000000406047291 */ /* 0x010fce000f8ec03f */
[----:B------:R-:W-:Y:S05]  /*1bb0*/  @P0 BRA `(.L_x_2049) ;  /* 0x0000000c00bc0947 */ /* 0x000fea0003800000 */
[-C--:B------:R-:W-:Y:S01]  /*1bc0*/  IABS R74, R75.reuse ;  /* 0x0000004b004a7213 */ /* 0x080fe20000000000 */
[----:B------:R-:W3:Y:S01]  /*1bd0*/  LDS.128 R4, [UR4+0x70] ;  /* 0x00007004ff047984 */ /* 0x000ee20008000c00 */
[----:B------:R-:W4:Y:S01]  /*1be0*/  LDC R79, c[0x0][0x2c0] ;  /* 0x0000b000ff4f7b82 */ /* 0x000f220000000800 */
[----:B------:R-:W-:Y:S01]  /*1bf0*/  ULDC UR6, c[0x0][0x2d0] ;  /* 0x0000b40000067ab9 */ /* 0x000fe20000000800 */
[----:B------:R-:W5:Y:S01]  /*1c00*/  I2F.RP R2, R74 ;  /* 0x0000004a00027306 */ /* 0x000f620000209400 */
[----:B0-----:R-:W0:Y:S01]  /*1c10*/  LDS.128 R8, [UR4+0x40] ;  /* 0x00004004ff087984 */ /* 0x001e220008000c00 */
[----:B------:R-:W-:Y:S02]  /*1c20*/  IMAD R72, R0, R75, RZ ;  /* 0x0000004b00487224 */ /* 0x000fe400078e02ff */
[----:B------:R-:W-:Y:S01]  /*1c30*/  IMAD.U32 R19, RZ, RZ, UR6 ;  /* 0x00000006ff137e24 */ /* 0x000fe2000f8e00ff */
[----:B------:R-:W0:Y:S01]  /*1c40*/  LDS.128 R12, [UR4+0x50] ;  /* 0x00005004ff0c7984 */ /* 0x000e220008000c00 */
[----:B------:R-:W-:Y:S01]  /*1c50*/  ULDC UR6, c[0x0][0x298] ;  /* 0x0000a60000067ab9 */ /* 0x000fe20000000800 */
[----:B------:R-:W-:Y:S01]  /*1c60*/  IMAD R75, R75, 0x30, RZ ;  /* 0x000000304b4b7824 */ /* 0x000fe200078e02ff */
[----:B------:R-:W-:Y:S01]  /*1c70*/  SHF.R.S32.HI R77, RZ, 0x1f, R72 ;  /* 0x0000001fff4d7819 */ /* 0x000fe20000011448 */
[----:B------:R-:W0:Y:S01]  /*1c80*/  LDS.128 R20, [UR4+0x60] ;  /* 0x00006004ff147984 */ /* 0x000e220008000c00 */
[----:B------:R-:W-:-:S03]  /*1c90*/  IMAD R19, R40, R19, UR39 ;  /* 0x0000002728137e24 */ /* 0x000fc6000f8e0213 */
[----:B-1----:R-:W1:Y:S01]  /*1ca0*/  LDS.128 R24, [UR4+0x80] ;  /* 0x00008004ff187984 */ /* 0x002e620008000c00 */
[----:B-----5:R-:W5:Y:S03]  /*1cb0*/  MUFU.RCP R2, R2 ;  /* 0x0000000200027308 */ /* 0x020f660000001000 */
[----:B------:R-:W0:Y:S04]  /*1cc0*/  LDS.128 R28, [UR4+0x90] ;  /* 0x00009004ff1c7984 */ /* 0x000e280008000c00 */
[----:B------:R-:W0:Y:S01]  /*1cd0*/  LDS.128 R32, [UR4+0xa0] ;  /* 0x0000a004ff207984 */ /* 0x000e220008000c00 */
[----:B----4-:R-:W-:-:S03]  /*1ce0*/  VIADD R79, R79, UR6 ;  /* 0x000000064f4f7c36 */ /* 0x010fc60008000000 */
[----:B------:R-:W4:Y:S01]  /*1cf0*/  LDS.128 R36, [UR4+0xb0] ;  /* 0x0000b004ff247984 */ /* 0x000f220008000c00 */
[----:B-----5:R-:W-:Y:S02]  /*1d00*/  VIADD R42, R2, 0xffffffe ;  /* 0x0ffffffe022a7836 */ /* 0x020fe40000000000 */
[----:B------:R-:W5:Y:S02]  /*1d10*/  LDC.64 R2, c[0x0][0x2d8] ;  /* 0x0000b600ff027b82 */ /* 0x000f640000000a00 */
[----:B------:R2:W3:Y:S02]  /*1d20*/  F2I.FTZ.U32.TRUNC.NTZ R43, R42 ;  /* 0x0000002a002b7305 */ /* 0x0004e4000021f000 */
[----:B--2---:R-:W-:Y:S01]  /*1d30*/  HFMA2.MMA R42, -RZ, RZ, 0, 0 ;  /* 0x00000000ff2a7435 */ /* 0x004fe200000001ff */
[----:B---3--:R-:W-:-:S05]  /*1d40*/  IADD3 R73, RZ, -R43, RZ ;  /* 0x8000002bff497210 */ /* 0x008fca0007ffe0ff */
[----:B------:R-:W-:Y:S02]  /*1d50*/  IMAD R73, R73, R74, RZ ;  /* 0x0000004a49497224 */ /* 0x000fe400078e02ff */
[----:B-----5:R-:W-:-:S04]  /*1d60*/  IMAD.WIDE R2, R40, 0x2, R2 ;  /* 0x0000000228027825 */ /* 0x020fc800078e0202 */
[----:B01--4-:R-:W-:-:S07]  /*1d70*/  IMAD.HI.U32 R73, R43, R73, R42 ;  /* 0x000000492b497227 */ /* 0x013fce00078e002a */
.L_x_2068:
        /* <DEDUP_REMOVED lines=8> */
[----:B------:R-:W0:Y:S03]  /*1e00*/  LDC R81, c[0x0][0x284] ;  /* 0x0000a100ff517b82 */ /* 0x000e260000000800 */
[----:B------:R-:W2:Y:S01]  /*1e10*/  @P0 LDG.E.U8 R82, desc[UR36][R82.64] ;  /* 0x0000002452520981 */ /* 0x000ea2000c1e1100 */
[----:B------:R-:W-:Y:S01]  /*1e20*/  IABS R80, R76 ;  /* 0x0000004c00507213 */ /* 0x000fe20000000000 */
        /* <DEDUP_REMOVED lines=10> */
[----:B------:R-:W-:Y:S02]  /*1ed0*/  @!P1 IADD3 R85, R85, -R84, RZ ;  /* 0x8000005455559210 */ /* 0x000fe40007ffe0ff */
[----:B------:R-:W-:-:S03]  /*1ee0*/  ISETP.GE.AND P1, PT, R76, UR39, PT ;  /* 0x000000274c007c0c */ /* 0x000fc6000bf26270 */
[----:B------:R-:W-:Y:S01]  /*1ef0*/  @!P2 IMAD.MOV R85, RZ, RZ, -R85 ;  /* 0x000000ffff55a224 */ /* 0x000fe200078e0a55 */
[----:B------:R-:W-:-:S04]  /*1f00*/  @!P3 LOP3.LUT R85, RZ, R81, RZ, 0x33, !PT ;  /* 0x00000051ff55b212 */ /* 0x000fc800078e33ff */
[----:B------:R-:W-:-:S05]  /*1f10*/  IADD3 R84, R85, R81, RZ ;  /* 0x0000005155547210 */ /* 0x000fca0007ffe0ff */
[----:B------:R-:W-:-:S05]  /*1f20*/  IMAD.IADD R78, R84, 0x1, R81 ;  /* 0x00000001544e7824 */ /* 0x000fca00078e0251 */
[----:B------:R-:W-:-:S05]  /*1f30*/  IADD3 R78, R78, R81, RZ ;  /* 0x000000514e4e7210 */ /* 0x000fca0007ffe0ff */
[----:B------:R-:W-:Y:S01]  /*1f40*/  IMAD.IADD R78, R78, 0x1, R81 ;  /* 0x000000014e4e7824 */ /* 0x000fe200078e0251 */
[----:B--2---:R-:W-:-:S04]  /*1f50*/  ISETP.NE.AND P0, PT, R82, RZ, P0 ;  /* 0x000000ff5200720c */ /* 0x004fc80000705270 */
[----:B------:R-:W-:-:S05]  /*1f60*/  IADD3 R82, R78, R81, RZ ;  /* 0x000000514e527210 */ /* 0x000fca0007ffe0ff */
[----:B------:R-:W-:Y:S01]  /*1f70*/  IMAD.IADD R78, R82, 0x1, R81 ;  /* 0x00000001524e7824 */ /* 0x000fe200078e0251 */
[----:B-----5:R-:W-:Y:S06]  /*1f80*/  @P1 BRA `(.L_x_2051) ;  /* 0x0000000000281947 */ /* 0x020fec0003800000 */
[----:B------:R-:W-:Y:S02]  /*1f90*/  SHF.L.U32 R80, R85, 0x3, RZ ;  /* 0x0000000355507819 */ /* 0x000fe400000006ff */
[----:B------:R-:W-:Y:S02]  /*1fa0*/  CS2R R42, SRZ ;  /* 0x00000000002a7805 */ /* 0x000fe4000001ff00 */
[----:B------:R-:W-:Y:S02]  /*1fb0*/  CS2R R40, SRZ ;  /* 0x0000000000287805 */ /* 0x000fe4000001ff00 */
[----:B------:R-:W-:-:S13]  /*1fc0*/  ISETP.GE.AND P2, PT, R80, R75, PT ;  /* 0x0000004b5000720c */ /* 0x000fda0003f46270 */
[----:B------:R-:W-:Y:S05]  /*1fd0*/  @P2 BRA `(.L_x_2051) ;  /* 0x0000000000142947 */ /* 0x000fea0003800000 */
[----:B------:R-:W-:-:S04]  /*1fe0*/  IADD3 R41, P2, R72, R80, RZ ;  /* 0x0000005048297210 */ /* 0x000fc80007f5e0ff */
[----:B------:R-:W-:Y:S02]  /*1ff0*/  LEA.HI.X.SX32 R80, R80, R77, 0x1, P2 ;  /* 0x0000004d50507211 */ /* 0x000fe400010f0eff */
[----:B------:R-:W-:-:S04]  /*2000*/  LEA R40, P2, R41, UR10, 0x1 ;  /* 0x0000000a29287c11 */ /* 0x000fc8000f8408ff */
[----:B------:R-:W-:-:S06]  /*2010*/  LEA.HI.X R41, R41, UR11, R80, 0x1, P2 ;  /* 0x0000000b29297c11 */ /* 0x000fcc00090f0c50 */
[----:B------:R-:W5:Y:S03]  /*2020*/  LDG.E.128 R40, desc[UR36][R40.64] ;  /* 0x0000002428287981 */ /* 0x000f66000c1e1d00 */
.L_x_2051:
[----:B------:R-:W-:Y:S05]  /*2030*/  BSYNC B1 ;  /* 0x0000000000017941 */ /* 0x000fea0003800000 */
.L_x_2050:
[----:B------:R-:W-:Y:S01]  /*2040*/  BSSY B1, `(.L_x_2052) ;  /* 0x000000d000017945 */ /* 0x000fe20003800000 */
[----:B------:R-:W-:-:S03]  /*2050*/  IMAD.IADD R80, R78, 0x1, R81 ;  /* 0x000000014e507824 */ /* 0x000fc600078e0251 */
[----:B------:R-:W-:Y:S05]  /*2060*/  @P1 BRA `(.L_x_2053) ;  /* 0x0000000000281947 */ /* 0x000fea0003800000 */
        /* <DEDUP_REMOVED lines=10> */
.L_x_2053:
[----:B------:R-:W-:Y:S05]  /*2110*/  BSYNC B1 ;  /* 0x0000000000017941 */ /* 0x000fea0003800000 */
.L_x_2052:
[----:B------:R-:W-:Y:S04]  /*2120*/  BSSY B1, `(.L_x_2054) ;  /* 0x000000d000017945 */ /* 0x000fe80003800000 */
[----:B------:R-:W-:Y:S05]  /*2130*/  @P1 BRA `(.L_x_2055) ;  /* 0x00000000002c1947 */ /* 0x000fea0003800000 */
[----:B------:R-:W-:Y:S01]  /*2140*/  IMAD.IADD R68, R81, 0x1, R84 ;  /* 0x0000000151447824 */ /* 0x000fe200078e0254 */
[----:B------:R-:W-:-:S04]  /*2150*/  CS2R R70, SRZ ;  /* 0x0000000000467805 */ /* 0x000fc8000001ff00 */
[----:B------:R-:W-:Y:S02]  /*2160*/  SHF.L.U32 R86, R68, 0x3, RZ ;  /* 0x0000000344567819 */ /* 0x000fe400000006ff */
        /* <DEDUP_REMOVED lines=8> */
.L_x_2055:
[----:B------:R-:W-:Y:S05]  /*21f0*/  BSYNC B1 ;  /* 0x0000000000017941 */ /* 0x000fea0003800000 */
.L_x_2054:
[----:B------:R-:W-:Y:S04]  /*2200*/  BSSY B1, `(.L_x_2056) ;  /* 0x000000d000017945 */ /* 0x000fe80003800000 */
[----:B------:R-:W-:Y:S05]  /*2210*/  @P1 BRA `(.L_x_2057) ;  /* 0x00000000002c1947 */ /* 0x000fea0003800000 */
[----:B------:R-:W-:Y:S01]  /*2220*/  IMAD R48, R81, 0x2, R84 ;  /* 0x0000000251307824 */ /* 0x000fe200078e0254 */
        /* <DEDUP_REMOVED lines=10> */
.L_x_2057:
[----:B------:R-:W-:Y:S05]  /*22d0*/  BSYNC B1 ;  /* 0x0000000000017941 */ /* 0x000fea0003800000 */
.L_x_2056:
[----:B------:R-:W-:Y:S04]  /*22e0*/  BSSY B1, `(.L_x_2058) ;  /* 0x000000e000017945 */ /* 0x000fe80003800000 */
[----:B------:R-:W-:Y:S05]  /*22f0*/  @P1 BRA `(.L_x_2059) ;  /* 0x0000000000301947 */ /* 0x000fea0003800000 */
[----:B------:R-:W-:Y:S01]  /*2300*/  IMAD R84, R81, 0x2, R84 ;  /* 0x0000000251547824 */ /* 0x000fe200078e0254 */
[----:B------:R-:W-:Y:S02]  /*2310*/  CS2R R54, SRZ ;  /* 0x0000000000367805 */ /* 0x000fe4000001ff00 */
[----:B------:R-:W-:Y:S02]  /*2320*/  CS2R R52, SRZ ;  /* 0x0000000000347805 */ /* 0x000fe4000001ff00 */
[----:B------:R-:W-:-:S05]  /*2330*/  IADD3 R81, R84, R81, RZ ;  /* 0x0000005154517210 */ /* 0x000fca0007ffe0ff */
[----:B------:R-:W-:-:S05]  /*2340*/  IMAD.SHL.U32 R84, R81, 0x8, RZ ;  /* 0x0000000851547824 */ /* 0x000fca00078e00ff */
[----:B------:R-:W-:-:S13]  /*2350*/  ISETP.GE.AND P2, PT, R84, R75, PT ;  /* 0x0000004b5400720c */ /* 0x000fda0003f46270 */
[----:B------:R-:W-:Y:S05]  /*2360*/  @P2 BRA `(.L_x_2059) ;  /* 0x0000000000142947 */ /* 0x000fea0003800000 */
[----:B------:R-:W-:-:S04]  /*2370*/  IADD3 R53, P2, R72, R84, RZ ;  /* 0x0000005448357210 */ /* 0x000fc80007f5e0ff */
[----:B------:R-:W-:Y:S02]  /*2380*/  LEA.HI.X.SX32 R84, R84, R77, 0x1, P2 ;  /* 0x0000004d54547211 */ /* 0x000fe400010f0eff */
[----:B------:R-:W-:-:S04]  /*2390*/  LEA R52, P2, R53, UR10, 0x1 ;  /* 0x0000000a35347c11 */ /* 0x000fc8000f8408ff */
[----:B------:R-:W-:-:S06]  /*23a0*/  LEA.HI.X R53, R53, UR11, R84, 0x1, P2 ;  /* 0x0000000b35357c11 */ /* 0x000fcc00090f0c54 */
[----:B------:R-:W5:Y:S03]  /*23b0*/  LDG.E.128 R52, desc[UR36][R52.64] ;  /* 0x0000002434347981 */ /* 0x000f66000c1e1d00 */
.L_x_2059:
[----:B------:R-:W-:Y:S05]  /*23c0*/  BSYNC B1 ;  /* 0x0000000000017941 */ /* 0x000fea0003800000 */
.L_x_2058:
[----:B------:R-:W-:Y:S04]  /*23d0*/  BSSY B1, `(.L_x_2060) ;  /* 0x000000c000017945 */ /* 0x000fe80003800000 */
        /* <DEDUP_REMOVED lines=11> */
.L_x_2061:
[----:B------:R-:W-:Y:S05]  /*2490*/  BSYNC B1 ;  /* 0x0000000000017941 */ /* 0x000fea0003800000 */
.L_x_2060:
[----:B------:R-:W-:Y:S04]  /*24a0*/  BSSY B1, `(.L_x_2062) ;  /* 0x000000c000017945 */ /* 0x000fe80003800000 */
[----:B------:R-:W-:Y:S05]  /*24b0*/  @P1 BRA `(.L_x_2063) ;  /* 0x0000000000281947 */ /* 0x000fea0003800000 */
[----:B------:R-:W-:Y:S01]  /*24c0*/  IMAD.SHL.U32 R78, R78, 0x8, RZ ;  /* 0x000000084e4e7824 */ /* 0x000fe200078e00ff */
        /* <DEDUP_REMOVED lines=9> */
.L_x_2063:
[----:B------:R-:W-:Y:S05]  /*2560*/  BSYNC B1 ;  /* 0x0000000000017941 */ /* 0x000fea0003800000 */
.L_x_2062:
        /* <DEDUP_REMOVED lines=12> */
.L_x_2065:
[----:B------:R-:W-:Y:S05]  /*2630*/  BSYNC B1 ;  /* 0x0000000000017941 */ /* 0x000fea0003800000 */
.L_x_2064:
[----:B------:R-:W-:Y:S04]  /*2640*/  BSSY B1, `(.L_x_2066) ;  /* 0x0000043000017945 */ /* 0x000fe80003800000 */
[----:B------:R-:W-:Y:S05]  /*2650*/  @P1 BRA `(.L_x_2067) ;  /* 0x0000000400041947 */ /* 0x000fea0003800000 */
[----:B------:R-:W-:-:S04]  /*2660*/  ISETP.NE.U32.AND P1, PT, RZ, UR16, PT ;  /* 0x00000010ff007c0c */ /* 0x000fc8000bf25070 */
[----:B------:R-:W-:Y:S02]  /*2670*/  ISETP.NE.AND.EX P2, PT, RZ, UR17, PT, P1 ;  /* 0x00000011ff007c0c */ /* 0x000fe4000bf45310 */
[----:B------:R-:W-:-:S04]  /*2680*/  ISETP.NE.U32.AND P1, PT, RZ, UR12, PT ;  /* 0x0000000cff007c0c */ /* 0x000fc8000bf25070 */
[----:B------:R-:W-:-:S07]  /*2690*/  ISETP.NE.AND.EX P1, PT, RZ, UR13, PT, P1 ;  /* 0x0000000dff007c0c */ /* 0x000fce000bf25310 */
[----:B------:R-:W0:Y:S06]  /*26a0*/  @P2 LDC R83, c[0x0][0x2d0] ;  /* 0x0000b400ff532b82 */ /* 0x000e2c0000000800 */
[----:B------:R-:W2:Y:S02]  /*26b0*/  @P1 LDG.E.U16 R78, desc[UR36][R2.64] ;  /* 0x00000024024e1981 */ /* 0x000ea4000c1e1500 */
[----:B------:R-:W1:Y:S01]  /*26c0*/  @P2 LDC.64 R80, c[0x0][0x2c8] ;  /* 0x0000b200ff502b82 */ /* 0x000e620000000a00 */
[----:B0-----:R-:W-:-:S04]  /*26d0*/  @P2 IMAD R83, R19, R83, R76 ;  /* 0x0000005313532224 */ /* 0x001fc800078e024c */
[----:B-1----:R-:W-:-:S06]  /*26e0*/  @P2 IMAD.WIDE R80, R83, 0x2, R80 ;  /* 0x0000000253502825 */ /* 0x002fcc00078e0250 */
[----:B------:R0:W3:Y:S02]  /*26f0*/  @P2 LDG.E.U16 R80, desc[UR36][R80.64] ;  /* 0x0000002450502981 */ /* 0x0000e4000c1e1500 */
[----:B0----5:R-:W-:-:S06]  /*2700*/  HMUL2 R81, R8, R40 ;  /* 0x0000002808517232 */ /* 0x021fcc0000000000 */
[----:B------:R-:W-:-:S08]  /*2710*/  HFMA2.MMA R81, R12, R64, R81 ;  /* 0x000000400c517235 */ /* 0x000fd00000000051 */
[----:B------:R-:W-:Y:S02]  /*2720*/  HFMA2.MMA R81, R20, R68, R81 ;  /* 0x0000004414517235 */ /* 0x000fe40000000051 */
[----:B------:R-:W-:-:S06]  /*2730*/  HFMA2.MMA R82, R9, R41, -RZ ;  /* 0x0000002909527235 */ /* 0x000fcc00001000ff */
[----:B------:R-:W-:-:S08]  /*2740*/  HFMA2.MMA R81, R4, R48, R81 ;  /* 0x0000003004517235 */ /* 0x000fd00000000051 */
[----:B------:R-:W-:Y:S01]  /*2750*/  HFMA2.MMA R81, R24, R52, R81 ;  /* 0x0000003418517235 */ /* 0x000fe20000000051 */
[----:B------:R-:W-:-:S04]  /*2760*/  HFMA2 R82, R13, R65, R82 ;  /* 0x000000410d527231 */ /* 0x000fc80000000052 */
[----:B------:R-:W-:-:S03]  /*2770*/  HFMA2 R82, R21, R69, R82 ;  /* 0x0000004515527231 */ /* 0x000fc60000000052 */
[----:B------:R-:W-:Y:S01]  /*2780*/  HFMA2.MMA R81, R28, R56, R81 ;  /* 0x000000381c517235 */ /* 0x000fe20000000051 */
[----:B------:R-:W-:-:S04]  /*2790*/  HFMA2 R82, R5, R49, R82 ;  /* 0x0000003105527231 */ /* 0x000fc80000000052 */
[----:B------:R-:W-:-:S03]  /*27a0*/  HFMA2 R82, R25, R53, R82 ;  /* 0x0000003519527231 */ /* 0x000fc60000000052 */
[----:B------:R-:W-:Y:S01]  /*27b0*/  HFMA2.MMA R83, R32, R60, R81 ;  /* 0x0000003c20537235 */ /* 0x000fe20000000051 */
[----:B------:R-:W-:Y:S02]  /*27c0*/  HFMA2 R82, R29, R57, R82 ;  /* 0x000000391d527231 */ /* 0x000fe40000000052 */
[----:B------:R-:W-:Y:S02]  /*27d0*/  HMUL2 R81, R10, R42 ;  /* 0x0000002a0a517232 */ /* 0x000fe40000000000 */
[----:B------:R-:W-:-:S03]  /*27e0*/  HFMA2 R82, R33, R61, R82 ;  /* 0x0000003d21527231 */ /* 0x000fc60000000052 */
[----:B------:R-:W-:Y:S01]  /*27f0*/  HFMA2.MMA R84, R36, R44, R83 ;  /* 0x0000002c24547235 */ /* 0x000fe20000000053 */
[----:B------:R-:W-:Y:S01]  /*2800*/  HFMA2 R82, R37, R45, R82 ;  /* 0x0000002d25527231 */ /* 0x000fe20000000052 */
[----:B------:R-:W-:-:S08]  /*2810*/  HFMA2.MMA R83, R14, R66, R81 ;  /* 0x000000420e537235 */ /* 0x000fd00000000051 */
[----:B------:R-:W-:Y:S02]  /*2820*/  HADD2 R81, R84, R82 ;  /* 0x0000005254517230 */ /* 0x000fe40000000000 */
[----:B------:R-:W-:-:S06]  /*2830*/  HMUL2 R82, R11, R43 ;  /* 0x0000002b0b527232 */ /* 0x000fcc0000000000 */
[----:B------:R-:W-:-:S08]  /*2840*/  HFMA2.MMA R82, R15, R67, R82 ;  /* 0x000000430f527235 */ /* 0x000fd00000000052 */
[----:B------:R-:W-:-:S08]  /*2850*/  HFMA2.MMA R82, R23, R71, R82 ;  /* 0x0000004717527235 */ /* 0x000fd00000000052 */
[----:B------:R-:W-:Y:S01]  /*2860*/  HFMA2.MMA R82, R7, R51, R82 ;  /* 0x0000003307527235 */ /* 0x000fe20000000052 */
[----:B------:R-:W-:-:S07]  /*2870*/  HFMA2 R83, R22, R70, R83 ;  /* 0x0000004616537231 */ /* 0x000fce0000000053 */
        /* <DEDUP_REMOVED lines=8> */
[----:B------:R-:W-:Y:S01]  /*2900*/  HADD2 R81, R81, R83 ;  /* 0x0000005351517230 */ /* 0x000fe20000000000 */
[----:B------:R-:W0:Y:S04]  /*2910*/  S2UR UR7, SR_CgaCtaId ;  /* 0x00000000000779c3 */ /* 0x000e280000008800 */
[----:B------:R-:W-:-:S06]  /*2920*/  HFMA2 R82, R39, R47, R82 ;  /* 0x0000002f27527231 */ /* 0x000fcc0000000052 */
[----:B------:R-:W-:Y:S01]  /*2930*/  HFMA2.MMA R81, R81, 1, 1, R82 ;  /* 0x3c003c0051517835 */ /* 0x000fe20000000052 */
[----:B------:R-:W-:Y:S01]  /*2940*/  @P1 ISETP.GE.AND P3, PT, R76, R79, PT ;  /* 0x0000004f4c00120c */ /* 0x000fe20003f66270 */
[----:B------:R-:W-:-:S03]  /*2950*/  UMOV UR6, 0x400 ;  /* 0x0000040000067882 */ /* 0x000fc60000000000 */
[----:B------:R-:W-:-:S05]  /*2960*/  @P1 SEL R83, RZ, UR38, P3 ;  /* 0x00000026ff531c07 */ /* 0x000fca0009800000 */
[--C-:B------:R-:W-:Y:S02]  /*2970*/  HADD2.F32 R82, -RZ, R81.reuse.H0_H0 ;  /* 0x20000051ff527230 */ /* 0x100fe40000004100 */
[----:B------:R-:W-:Y:S01]  /*2980*/  HADD2.F32 R81, -RZ, R81.H1_H1 ;  /* 0x30000051ff517230 */ /* 0x000fe20000004100 */
[----:B------:R-:W-:Y:S01]  /*2990*/  UIADD3 UR6, UR6, 0xc0, URZ ;  /* 0x000000c006067890 */ /* 0x000fe2000fffe03f */
[----:B------:R-:W-:-:S03]  /*29a0*/  @P1 IADD3 R83, R83, -UR39, R76 ;  /* 0x8000002753531c10 */ /* 0x000fc6000fffe04c */
[----:B------:R-:W-:Y:S01]  /*29b0*/  FADD.FTZ R81, R82, R81 ;  /* 0x0000005152517221 */ /* 0x000fe20000010000 */
[----:B0-----:R-:W-:-:S03]  /*29c0*/  ULEA UR6, UR7, UR6, 0x18 ;  /* 0x0000000607067291 */ /* 0x001fc6000f8ec03f */
[----:B------:R-:W-:Y:S01]  /*29d0*/  FMUL.FTZ R81, R81, UR14 ;  /* 0x0000000e51517c20 */ /* 0x000fe20008410000 */
[----:B------:R-:W-:-:S05]  /*29e0*/  VIADD R84, R76, -UR41 ;  /* 0x800000294c547c36 */ /* 0x000fca0008000000 */
[----:B------:R-:W-:Y:S01]  /*29f0*/  LEA R84, R84, UR6, 0x2 ;  /* 0x0000000654547c11 */ /* 0x000fe2000f8e10ff */
[----:B--2---:R-:W-:Y:S01]  /*2a00*/  @P1 HADD2.F32 R82, -RZ, R78.H0_H0 ;  /* 0x2000004eff521230 */ /* 0x004fe20000004100 */
[----:B------:R-:W-:Y:S01]  /*2a10*/  @P1 I2FP.F32.S32 R78, R83 ;  /* 0x00000053004e1245 */ /* 0x000fe20000201400 */
[----:B---3--:R-:W-:-:S05]  /*2a20*/  @P2 HADD2.F32 R80, -RZ, R80.H0_H0 ;  /* 0x20000050ff502230 */ /* 0x008fca0000004100 */
[----:B------:R-:W-:-:S04]  /*2a30*/  @P2 FADD.FTZ R81, R81, R80 ;  /* 0x0000005051512221 */ /* 0x000fc80000010000 */
[----:B------:R-:W-:-:S05]  /*2a40*/  @P1 FFMA.FTZ R81, R78, R82, R81 ;  /* 0x000000524e511223 */ /* 0x000fca0000010051 */
[----:B------:R0:W-:Y:S01]  /*2a50*/  STS [R84], R81 ;  /* 0x0000005154007388 */ /* 0x0001e20000000800 */
[----:B------:R-:W-:-:S07]  /*2a60*/  @!P0 FMNMX.FTZ R18, R18, R81, !PT ;  /* 0x0000005112128209 */ /* 0x000fce0007810000 */
.L_x_2067:
[----:B------:R-:W-:Y:S05]  /*2a70*/  BSYNC B1 ;  /* 0x0000000000017941 */ /* 0x000fea0003800000 */
.L_x_2066:
[----:B------:R-:W-:-:S04]  /*2a80*/  IADD3 R76, R76, 0x100, RZ ;  /* 0x000001004c4c7810 */ /* 0x000fc80007ffe0ff */
[----:B------:R-:W-:-:S13]  /*2a90*/  ISETP.GE.AND P0, PT, R76, UR5, PT ;  /* 0x000000054c007c0c */ /* 0x000fda000bf06270 */
[----:B------:R-:W-:Y:S05]  /*2aa0*/  @!P0 BRA `(.L_x_2068) ;  /* 0xfffffff000b48947 */ /* 0x000fea000383ffff */
.L_x_2049:
[----:B------:R-:W-:Y:S05]  /*2ab0*/  BSYNC B0 ;  /* 0x0000000000007941 */ /* 0x000fea0003800000 */
.L_x_2048:
[----:B------:R-:W3:Y:S01]  /*2ac0*/  SHFL.BFLY PT, R3, R18, 0x10, 0x1f ;  /* 0x0e001f0012037f89 */ /* 0x000ee200000e0000 */
[----:B------:R-:W-:Y:S01]  /*2ad0*/  ULDC.64 UR6, c[0x0][0x2b0] ;  /* 0x0000ac0000067ab9 */ /* 0x000fe20000000a00 */
[----:B------:R-:W-:Y:S01]  /*2ae0*/  BSSY B0, `(.L_x_2069) ;  /* 0x0000049000007945 */ /* 0x000fe20003800000 */
[----:B------:R-:W4:Y:S01]  /*2af0*/  S2R R2, SR_TID.X ;  /* 0x0000000000027919 */ /* 0x000f220000002100 */
[----:B---3--:R-:W-:-:S05]  /*2b00*/  FMNMX.FTZ R3, R3, R18, !PT ;  /* 0x0000001203037209 */ /* 0x008fca0007810000 */
[----:B------:R-:W3:Y:S01]  /*2b10*/  SHFL.BFLY PT, R4, R3, 0x8, 0x1f ;  /* 0x0d001f0003047f89 */ /* 0x000ee200000e0000 */
[----:B----4-:R-:W-:-:S04]  /*2b20*/  SHF.R.S32.HI R13, RZ, 0x1f, R2 ;  /* 0x0000001fff0d7819 */ /* 0x010fc80000011402 */
[----:B------:R-:W-:-:S04]  /*2b30*/  LEA.HI R7, R13, R2, RZ, 0x5 ;  /* 0x000000020d077211 */ /* 0x000fc800078f28ff */
[----:B------:R-:W-:-:S05]  /*2b40*/  LOP3.LUT R9, R7, 0xffffffe0, RZ, 0xc0, !PT ;  /* 0xffffffe007097812 */ /* 0x000fca00078ec0ff */
[----:B------:R-:W-:Y:S01]  /*2b50*/  IMAD.IADD R9, R2, 0x1, -R9 ;  /* 0x0000000102097824 */ /* 0x000fe200078e0a09 */
[----:B---3--:R-:W-:-:S04]  /*2b60*/  FMNMX.FTZ R4, R3, R4, !PT ;  /* 0x0000000403047209 */ /* 0x008fc80007810000 */
[C---:B------:R-:W-:Y:S02]  /*2b70*/  ISETP.NE.AND P0, PT, R9.reuse, RZ, PT ;  /* 0x000000ff0900720c */ /* 0x040fe40003f05270 */
[----:B------:R-:W-:Y:S01]  /*2b80*/  ISETP.GT.AND P1, PT, R9, 0x7, PT ;  /* 0x000000070900780c */ /* 0x000fe20003f24270 */
[----:B------:R-:W3:Y:S10]  /*2b90*/  SHFL.BFLY PT, R5, R4, 0x4, 0x1f ;  /* 0x0c801f0004057f89 */ /* 0x000ef400000e0000 */
[----:B0-----:R-:W0:Y:S01]  /*2ba0*/  @!P0 S2R R11, SR_CgaCtaId ;  /* 0x00000000000b8919 */ /* 0x001e220000008800 */
[----:B------:R-:W-:-:S02]  /*2bb0*/  @!P0 SHF.R.S32.HI R7, RZ, 0x5, R7 ;  /* 0x00000005ff078819 */ /* 0x000fc40000011407 */
[----:B------:R-:W-:Y:S01]  /*2bc0*/  @!P1 MOV R8, 0x400 ;  /* 0x0000040000089802 */ /* 0x000fe20000000f00 */
[----:B------:R-:W4:Y:S01]  /*2bd0*/  @!P1 S2R R15, SR_CgaCtaId ;  /* 0x00000000000f9919 */ /* 0x000f220000008800 */
[----:B---3--:R-:W-:Y:S02]  /*2be0*/  FMNMX.FTZ R5, R4, R5, !PT ;  /* 0x0000000504057209 */ /* 0x008fe40007810000 */
[----:B------:R-:W-:-:S03]  /*2bf0*/  @!P0 MOV R4, 0x400 ;  /* 0x0000040000048802 */ /* 0x000fc60000000f00 */
[----:B------:R-:W3:Y:S01]  /*2c00*/  SHFL.BFLY PT, R6, R5, 0x2, 0x1f ;  /* 0x0c401f0005067f89 */ /* 0x000ee200000e0000 */
[----:B0-----:R-:W-:-:S04]  /*2c10*/  @!P0 LEA R4, R11, R4, 0x18 ;  /* 0x000000040b048211 */ /* 0x001fc800078ec0ff */
[----:B------:R-:W-:Y:S02]  /*2c20*/  @!P0 LEA R7, R7, R4, 0x2 ;  /* 0x0000000407078211 */ /* 0x000fe400078e10ff */
[----:B----4-:R-:W-:Y:S02]  /*2c30*/  @!P1 LEA R8, R15, R8, 0x18 ;  /* 0x000000080f089211 */ /* 0x010fe400078ec0ff */
[----:B---3--:R-:W-:-:S03]  /*2c40*/  FMNMX.FTZ R6, R5, R6, !PT ;  /* 0x0000000605067209 */ /* 0x008fc60007810000 */
[----:B------:R-:W-:Y:S02]  /*2c50*/  @!P1 IMAD R9, R9, 0x4, R8 ;  /* 0x0000000409099824 */ /* 0x000fe400078e0208 */
[----:B------:R-:W0:Y:S02]  /*2c60*/  SHFL.BFLY PT, R3, R6, 0x1, 0x1f ;  /* 0x0c201f0006037f89 */ /* 0x000e2400000e0000 */
[----:B0-----:R-:W-:Y:S02]  /*2c70*/  @!P0 FMNMX.FTZ R4, R6, R3, !PT ;  /* 0x0000000306048209 */ /* 0x001fe40007810000 */
[----:B------:R-:W-:-:S03]  /*2c80*/  MOV R3, 0xff7fffff ;  /* 0xff7fffff00037802 */ /* 0x000fc60000000f00 */
[----:B------:R0:W-:Y:S01]  /*2c90*/  @!P0 STS [R7], R4 ;  /* 0x0000000407008388 */ /* 0x0001e20000000800 */
[----:B------:R-:W-:Y:S01]  /*2ca0*/  BAR.SYNC.DEFER_BLOCKING 0x0 ;  /* 0x0000000000007b1d */ /* 0x000fe20000010000 */
[----:B0-----:R-:W-:-:S05]  /*2cb0*/  HFMA2.MMA R7, -RZ, RZ, 0, 0 ;  /* 0x00000000ff077435 */ /* 0x001fca00000001ff */
[----:B------:R-:W0:Y:S04]  /*2cc0*/  @!P1 LDS R3, [R9] ;  /* 0x0000000009039984 */ /* 0x000e280000000800 */
[----:B0-----:R-:W0:Y:S02]  /*2cd0*/  SHFL.BFLY PT, R6, R3, 0x4, 0x1f ;  /* 0x0c801f0003067f89 */ /* 0x001e2400000e0000 */
[----:B0-----:R-:W-:Y:S01]  /*2ce0*/  FMNMX.FTZ R6, R6, R3, !PT ;  /* 0x0000000306067209 */ /* 0x001fe20007810000 */
[----:B------:R-:W-:-:S04]  /*2cf0*/  VIADD R3, R2, UR41 ;  /* 0x0000002902037c36 */ /* 0x000fc80008000000 */
[----:B------:R-:W0:Y:S01]  /*2d00*/  SHFL.BFLY PT, R5, R6, 0x2, 0x1f ;  /* 0x0c401f0006057f89 */ /* 0x000e2200000e0000 */
[----:B------:R-:W-:Y:S02]  /*2d10*/  ISETP.GT.AND P1, PT, R3, UR39, PT ;  /* 0x0000002703007c0c */ /* 0x000fe4000bf24270 */
[----:B0-----:R-:W-:-:S05]  /*2d20*/  FMNMX.FTZ R5, R6, R5, !PT ;  /* 0x0000000506057209 */ /* 0x001fca0007810000 */
[----:B------:R-:W0:Y:S02]  /*2d30*/  SHFL.BFLY PT, R8, R5, 0x1, 0x1f ;  /* 0x0c201f0005087f89 */ /* 0x000e2400000e0000 */
[----:B0-----:R-:W-:-:S05]  /*2d40*/  FMNMX.FTZ R8, R5, R8, !PT ;  /* 0x0000000805087209 */ /* 0x001fca0007810000 */
[----:B------:R0:W3:Y:S01]  /*2d50*/  SHFL.IDX PT, R11, R8, RZ, 0x1f ;  /* 0x00001fff080b7589 */ /* 0x0000e200000e0000 */
[----:B------:R-:W-:Y:S05]  /*2d60*/  @P1 BRA `(.L_x_2070) ;  /* 0x0000000000801947 */ /* 0x000fea0003800000 */
[----:B------:R-:W4:Y:S01]  /*2d70*/  S2R R5, SR_CgaCtaId ;  /* 0x0000000000057919 */ /* 0x000f220000008800 */
[----:B------:R-:W-:Y:S01]  /*2d80*/  MOV R4, 0x400 ;  /* 0x0000040000047802 */ /* 0x000fe20000000f00 */
[----:B------:R-:W-:Y:S01]  /*2d90*/  ULDC.64 UR4, c[0x0][0x2b0] ;  /* 0x0000ac0000047ab9 */ /* 0x000fe20000000a00 */
[----:B------:R-:W-:Y:S02]  /*2da0*/  MOV R7, RZ ;  /* 0x000000ff00077202 */ /* 0x000fe40000000f00 */
[----:B------:R-:W-:Y:S01]  /*2db0*/  ISETP.NE.U32.AND P0, PT, RZ, UR4, PT ;  /* 0x00000004ff007c0c */ /* 0x000fe2000bf05070 */
[----:B------:R-:W-:-:S03]  /*2dc0*/  VIADD R4, R4, 0xc0 ;  /* 0x000000c004047836 */ /* 0x000fc60000000000 */
[----:B------:R-:W-:Y:S02]  /*2dd0*/  ISETP.NE.AND.EX P0, PT, RZ, UR5, PT, P0 ;  /* 0x00000005ff007c0c */ /* 0x000fe4000bf05300 */
[----:B----4-:R-:W-:-:S11]  /*2de0*/  LEA R15, R5, R4, 0x18 ;  /* 0x00000004050f7211 */ /* 0x010fd600078ec0ff */
.L_x_2074:
[----:B----4-:R-:W-:Y:S01]  /*2df0*/  VIADD R4, R3, -UR41 ;  /* 0x8000002903047c36 */ /* 0x010fe20008000000 */
[----:B------:R-:W-:Y:S04]  /*2e00*/  BSSY B1, `(.L_x_2071) ;  /* 0x0000011000017945 */ /* 0x000fe80003800000 */
[----:B------:R-:W-:Y:S01]  /*2e10*/  LEA R9, R4, R15, 0x2 ;  /* 0x0000000f04097211 */ /* 0x000fe200078e10ff */
[----:B------:R-:W-:Y:S06]  /*2e20*/  @!P0 BRA `(.L_x_2072) ;  /* 0x0000000000288947 */ /* 0x000fec0003800000 */
[----:B------:R-:W-:Y:S01]  /*2e30*/  USHF.R.S32.HI UR4, URZ, 0x1f, UR45 ;  /* 0x0000001f3f047899 */ /* 0x000fe2000801142d */
[----:B------:R-:W-:Y:S01]  /*2e40*/  IMAD.U32 R4, RZ, RZ, UR6 ;  /* 0x00000006ff047e24 */ /* 0x000fe2000f8e00ff */
[----:B------:R-:W-:-:S04]  /*2e50*/  SHF.R.S32.HI R5, RZ, 0x1f, R3 ;  /* 0x0000001fff057819 */ /* 0x000fc80000011403 */
[----:B------:R-:W-:Y:S02]  /*2e60*/  IADD3 R4, P2, P3, R3, UR45, R4 ;  /* 0x0000002d03047c10 */ /* 0x000fe4000fb5e004 */
[----:B------:R-:W-:-:S04]  /*2e70*/  MOV R6, UR4 ;  /* 0x0000000400067c02 */ /* 0x000fc80008000f00 */
[----:B------:R-:W-:-:S05]  /*2e80*/  IADD3.X R5, R5, UR7, R6, P2, P3 ;  /* 0x0000000705057c10 */ /* 0x000fca00097e6406 */
[----:B------:R-:W4:Y:S02]  /*2e90*/  LDG.E.U8 R4, desc[UR36][R4.64] ;  /* 0x0000002404047981 */ /* 0x000f24000c1e1100 */
[----:B----4-:R-:W-:-:S13]  /*2ea0*/  ISETP.NE.AND P2, PT, R4, RZ, PT ;  /* 0x000000ff0400720c */ /* 0x010fda0003f45270 */
[----:B------:R-:W-:Y:S01]  /*2eb0*/  @P2 IMAD.MOV.U32 R6, RZ, RZ, RZ ;  /* 0x000000ffff062224 */ /* 0x000fe200078e00ff */
[----:B------:R-:W-:Y:S06]  /*2ec0*/  @P2 BRA `(.L_x_2073) ;  /* 0x0000000000102947 */ /* 0x000fec0003800000 */
.L_x_2072:
[----:B------:R-:W3:Y:S02]  /*2ed0*/  LDS R4, [R9] ;  /* 0x0000000009047984 */ /* 0x000ee40000000800 */
[----:B---3--:R-:W-:-:S04]  /*2ee0*/  FADD.FTZ R4, -R11, R4 ;  /* 0x000000040b047221 */ /* 0x008fc80000010100 */
[----:B------:R-:W-:-:S04]  /*2ef0*/  FMUL.FTZ R4, R4, 1.4426950216293334961 ;  /* 0x3fb8aa3b04047820 */ /* 0x000fc80000410000 */
[----:B------:R4:W3:Y:S03]  /*2f00*/  MUFU.EX2 R6, R4 ;  /* 0x0000000400067308 */ /* 0x0008e60000000800 */
.L_x_2073:
[----:B------:R-:W-:Y:S05]  /*2f10*/  BSYNC B1 ;  /* 0x0000000000017941 */ /* 0x000fea0003800000 */
.L_x_2071:
[----:B---3--:R3:W-:Y:S01]  /*2f20*/  STS [R9], R6 ;  /* 0x0000000609007388 */ /* 0x0087e20000000800 */
[----:B------:R-:W-:Y:S01]  /*2f30*/  IADD3 R3, R3, 0x100, RZ ;  /* 0x0000010003037810 */ /* 0x000fe20007ffe0ff */
[----:B------:R-:W-:-:S03]  /*2f40*/  FADD.FTZ R7, R6, R7 ;  /* 0x0000000706077221 */ /* 0x000fc60000010000 */
[----:B------:R-:W-:-:S13]  /*2f50*/  ISETP.GT.AND P2, PT, R3, UR39, PT ;  /* 0x0000002703007c0c */ /* 0x000fda000bf44270 */
[----:B---3--:R-:W-:Y:S05]  /*2f60*/  @!P2 BRA `(.L_x_2074) ;  /* 0xfffffffc00a0a947 */ /* 0x008fea000383ffff */
.L_x_2070:
[----:B------:R-:W-:Y:S05]  /*2f70*/  BSYNC B0 ;  /* 0x0000000000007941 */ /* 0x000fea0003800000 */
.L_x_2069:
[----:B----4-:R-:W4:Y:S01]  /*2f80*/  SHFL.BFLY PT, R4, R7, 0x10, 0x1f ;  /* 0x0e001f0007047f89 */ /* 0x010f2200000e0000 */
[----:B------:R-:W-:Y:S01]  /*2f90*/  LOP3.LUT P0, R9, R2, 0x1f, RZ, 0xc0, !PT ;  /* 0x0000001f02097812 */ /* 0x000fe2000780c0ff */
[----:B------:R-:W0:Y:S01]  /*2fa0*/  S2UR UR7, SR_CgaCtaId ;  /* 0x00000000000779c3 */ /* 0x000e220000008800 */
        /* <DEDUP_REMOVED lines=8> */
[----:B---3--:R-:W3:Y:S01]  /*3030*/  @!P2 S2R R11, SR_CgaCtaId ;  /* 0x00000000000ba919 */ /* 0x008ee20000008800 */
[----:B----4-:R-:W-:Y:S01]  /*3040*/  FADD.FTZ R4, R4, R7 ;  /* 0x0000000704047221 */ /* 0x010fe20000010000 */
[----:B0-----:R-:W-:Y:S02]  /*3050*/  @!UP0 ULEA UR4, UR7, UR6, 0x18 ;  /* 0x0000000607048291 */ /* 0x001fe4000f8ec03f */
[----:B------:R-:W-:Y:S02]  /*3060*/  UISETP.LT.AND UP0, UPT, UR9, UR8, UPT ;  /* 0x000000080900728c */ /* 0x000fe4000bf01270 */
[----:B------:R-:W0:Y:S01]  /*3070*/  SHFL.BFLY PT, R3, R4, 0x8, 0x1f ;  /* 0x0d001f0004037f89 */ /* 0x000e2200000e0000 */
[----:B------:R-:W-:Y:S01]  /*3080*/  UIADD3 UR6, UR6, 0xc0, URZ ;  /* 0x000000c006067890 */ /* 0x000fe2000fffe03f */
[----:B0-----:R-:W-:Y:S01]  /*3090*/  FADD.FTZ R3, R4, R3 ;  /* 0x0000000304037221 */ /* 0x001fe20000010000 */
[----:B------:R-:W-:-:S04]  /*30a0*/  @!P2 MOV R4, 0x400 ;  /* 0x000004000004a802 */ /* 0x000fc80000000f00 */
[----:B------:R-:W0:Y:S01]  /*30b0*/  SHFL.BFLY PT, R6, R3, 0x4, 0x1f ;  /* 0x0c801f0003067f89 */ /* 0x000e2200000e0000 */
[----:B---3--:R-:W-:-:S05]  /*30c0*/  @!P2 LEA R4, R11, R4, 0x18 ;  /* 0x000000040b04a211 */ /* 0x008fca00078ec0ff */
[----:B------:R-:W-:Y:S02]  /*30d0*/  @!P2 IMAD R9, R9, 0x4, R4 ;  /* 0x000000040909a824 */ /* 0x000fe400078e0204 */
[----:B0-----:R-:W-:Y:S01]  /*30e0*/  FADD.FTZ R6, R3, R6 ;  /* 0x0000000603067221 */ /* 0x001fe20000010000 */
[----:B------:R-:W-:-:S04]  /*30f0*/  @!P0 SHF.R.U32.HI R3, RZ, 0x3, R2 ;  /* 0x00000003ff038819 */ /* 0x000fc80000011602 */
[----:B------:R-:W0:Y:S01]  /*3100*/  SHFL.BFLY PT, R5, R6, 0x2, 0x1f ;  /* 0x0c401f0006057f89 */ /* 0x000e2200000e0000 */
[----:B------:R-:W-:Y:S01]  /*3110*/  @!P0 LOP3.LUT R3, R3, 0x1ffffffc, RZ, 0xc0, !PT ;  /* 0x1ffffffc03038812 */ /* 0x000fe200078ec0ff */
[----:B0-----:R-:W-:-:S05]  /*3120*/  FADD.FTZ R5, R6, R5 ;  /* 0x0000000506057221 */ /* 0x001fca0000010000 */
[----:B------:R-:W0:Y:S02]  /*3130*/  SHFL.BFLY PT, R8, R5, 0x1, 0x1f ;  /* 0x0c201f0005087f89 */ /* 0x000e2400000e0000 */
[----:B0-----:R-:W-:-:S05]  /*3140*/  FADD.FTZ R8, R5, R8 ;  /* 0x0000000805087221 */ /* 0x001fca0000010000 */
        /* <DEDUP_REMOVED lines=10> */
[----:B------:R-:W-:Y:S02]  /*31f0*/  ULEA UR8, UR7, UR6, 0x18 ;  /* 0x0000000607087291 */ /* 0x000fe4000f8ec03f */
[----:B------:R-:W-:Y:S02]  /*3200*/  @UP0 UIMAD UR6, UR4, UR9, URZ ;  /* 0x00000009040602a4 */ /* 0x000fe4000f8e023f */
[----:B------:R-:W-:Y:S02]  /*3210*/  ULOP3.LUT UR7, UR5, 0xfffffff0, URZ, 0xc0, !UPT ;  /* 0xfffffff005077892 */ /* 0x000fe4000f8ec03f */
[----:B------:R-:W-:Y:S01]  /*3220*/  @UP0 USHF.R.S32.HI UR10, URZ, 0x1f, UR6 ;  /* 0x0000001f3f0a0899 */ /* 0x000fe20008011406 */
[----:B------:R-:W0:Y:S01]  /*3230*/  @!P2 LDS R8, [R9+0x20] ;  /* 0x000020000908a984 */ /* 0x000e220000000800 */
[----:B------:R-:W-:Y:S01]  /*3240*/  UMOV UR4, URZ ;  /* 0x0000003f00047c82 */ /* 0x000fe20008000000 */
[----:B------:R-:W-:Y:S01]  /*3250*/  UMOV UR5, URZ ;  /* 0x0000003f00057c82 */ /* 0x000fe20008000000 */
[----:B------:R-:W-:Y:S01]  /*3260*/  UIADD3 UR9, UR8, UR7, URZ ;  /* 0x0000000708097290 */ /* 0x000fe2000fffe03f */
[----:B------:R-:W-:-:S02]  /*3270*/  @UP0 UMOV UR4, UR6 ;  /* 0x0000000600040c82 */ /* 0x000fc40008000000 */
[----:B------:R-:W-:Y:S01]  /*3280*/  @UP0 UMOV UR5, UR10 ;  /* 0x0000000a00050c82 */ /* 0x000fe20008000000 */
[----:B0-----:R-:W0:Y:S02]  /*3290*/  SHFL.BFLY PT, R5, R8, 0x4, 0x1f ;  /* 0x0c801f0008057f89 */ /* 0x001e2400000e0000 */
[----:B0-----:R-:W-:-:S05]  /*32a0*/  FADD.FTZ R5, R5, R8 ;  /* 0x0000000805057221 */ /* 0x001fca0000010000 */
[----:B------:R-:W0:Y:S02]  /*32b0*/  SHFL.BFLY PT, R4, R5, 0x2, 0x1f ;  /* 0x0c401f0005047f89 */ /* 0x000e2400000e0000 */
[----:B0-----:R-:W-:-:S05]  /*32c0*/  FADD.FTZ R4, R5, R4 ;  /* 0x0000000405047221 */ /* 0x001fca0000010000 */
[----:B------:R-:W0:Y:S02]  /*32d0*/  SHFL.BFLY PT, R7, R4, 0x1, 0x1f ;  /* 0x0c201f0004077f89 */ /* 0x000e2400000e0000 */
[----:B0-----:R-:W-:-:S05]  /*32e0*/  FADD.FTZ R7, R4, R7 ;  /* 0x0000000704077221 */ /* 0x001fca0000010000 */
[----:B------:R0:W3:Y:S01]  /*32f0*/  SHFL.IDX PT, R3, R7, RZ, 0x1f ;  /* 0x00001fff07037589 */ /* 0x0000e200000e0000 */
[----:B------:R-:W-:Y:S05]  /*3300*/  @P1 BRA `(.L_x_2076) ;  /* 0x0000000000501947 */ /* 0x000fea0003800000 */
[----:B---3--:R-:W-:Y:S01]  /*3310*/  FADD.FTZ R3, R3, 9.9999999747524270788e-07 ;  /* 0x358637bd03037421 */ /* 0x008fe20000010000 */
[----:B------:R-:W-:-:S03]  /*3320*/  IADD3 R6, R2, UR41, RZ ;  /* 0x0000002902067c10 */ /* 0x000fc6000fffe0ff */
[----:B------:R3:W4:Y:S04]  /*3330*/  MUFU.RCP R10, R3 ;  /* 0x00000003000a7308 */ /* 0x0007280000001000 */
.L_x_2078:
[----:B0--3--:R-:W-:Y:S01]  /*3340*/  VIADD R4, R6, -UR41 ;  /* 0x8000002906047c36 */ /* 0x009fe20008000000 */
[----:B------:R-:W-:-:S04]  /*3350*/  PLOP3.LUT P0, PT, PT, PT, UP0, 0x80, 0x0 ;  /* 0x000000000000781c */ /* 0x000fc80003f0f008 */
[C---:B---3--:R-:W-:Y:S02]  /*3360*/  LEA R3, R4.reuse, UR8, 0x2 ;  /* 0x0000000804037c11 */ /* 0x048fe4000f8e10ff */
[----:B------:R-:W-:-:S04]  /*3370*/  LEA R4, R4, UR9, 0x1 ;  /* 0x0000000904047c11 */ /* 0x000fc8000f8e08ff */
[----:B------:R-:W0:Y:S02]  /*3380*/  LDS R3, [R3] ;  /* 0x0000000003037984 */ /* 0x000e240000000800 */
[----:B0---4-:R-:W-:-:S05]  /*3390*/  FMUL.FTZ R7, R3, R10 ;  /* 0x0000000a03077220 */ /* 0x011fca0000410000 */
        /* <DEDUP_REMOVED lines=8> */
.L_x_2077:
[----:B------:R-:W-:-:S04]  /*3420*/  IADD3 R6, R6, 0x100, RZ ;  /* 0x0000010006067810 */ /* 0x000fc80007ffe0ff */
[----:B------:R-:W-:-:S13]  /*3430*/  ISETP.GT.AND P0, PT, R6, UR39, PT ;  /* 0x0000002706007c0c */ /* 0x000fda000bf04270 */
[----:B------:R-:W-:Y:S05]  /*3440*/  @!P0 BRA `(.L_x_2078) ;  /* 0xfffffffc00bc8947 */ /* 0x000fea000383ffff */
.L_x_2076:
[----:B------:R-:W-:Y:S05]  /*3450*/  BSYNC B0 ;  /* 0x0000000000007941 */ /* 0x000fea0003800000 */
.L_x_2075:
[----:B------:R-:W-:Y:S01]  /*3460*/  USHF.R.S32.HI UR4, URZ, 0x1f, UR39 ;  /* 0x0000001f3f047899 */ /* 0x000fe20008011427 */
[----:B------:R-:W-:Y:S01]  /*3470*/  LEA.HI R32, R13, R2, RZ, 0x3 ;  /* 0x000000020d207211 */ /* 0x000fe200078f18ff */
[----:B------:R-:W-:Y:S01]  /*3480*/  ULDC.64 UR10, c[0x0][0x240] ;  /* 0x00009000000a7ab9 */ /* 0x000fe20000000a00 */
[----:B------:R-:W4:Y:S01]  /*3490*/  LDC R38, c[0x0][0x284] ;  /* 0x0000a100ff267b82 */ /* 0x000f220000000800 */
[----:B------:R-:W-:Y:S01]  /*34a0*/  ULEA.HI UR4, UR4, UR39, URZ, 0x5 ;  /* 0x0000002704047291 */ /* 0x000fe2000f8f283f */
[----:B---3--:R-:W-:Y:S02]  /*34b0*/  LOP3.LUT R3, R32, 0xfffffff8, RZ, 0xc0, !PT ;  /* 0xfffffff820037812 */ /* 0x008fe400078ec0ff */
[----:B0-----:R-:W-:Y:S02]  /*34c0*/  CS2R R6, SRZ ;  /* 0x0000000000067805 */ /* 0x001fe4000001ff00 */
[----:B------:R-:W-:Y:S01]  /*34d0*/  SHF.R.S32.HI R32, RZ, 0x3, R32 ;  /* 0x00000003ff207819 */ /* 0x000fe20000011420 */
[----:B------:R-:W-:Y:S01]  /*34e0*/  ULOP3.LUT UR4, UR4, 0xffffffe0, URZ, 0xc0, !UPT ;  /* 0xffffffe004047892 */ /* 0x000fe2000f8ec03f */
[----:B------:R-:W-:Y:S01]  /*34f0*/  ISETP.EQ.U32.AND P0, PT, RZ, UR10, PT ;  /* 0x0000000aff007c0c */ /* 0x000fe2000bf02070 */
[----:B------:R-:W-:-:S02]  /*3500*/  IMAD.IADD R3, R2, 0x1, -R3 ;  /* 0x0000000102037824 */ /* 0x000fc400078e0a03 */
[----:B------:R-:W-:-:S03]  /*3510*/  UIADD3 UR4, -UR4, UR39, URZ ;  /* 0x0000002704047290 */ /* 0x000fc6000fffe13f */
[C---:B------:R-:W-:Y:S02]  /*3520*/  ISETP.GT.AND P4, PT, R3.reuse, 0x5, PT ;  /* 0x000000050300780c */ /* 0x040fe40003f84270 */
[----:B------:R-:W-:Y:S02]  /*3530*/  SHF.L.U32 R3, R3, 0x3, RZ ;  /* 0x0000000303037819 */ /* 0x000fe400000006ff */
[----:B------:R-:W-:-:S04]  /*3540*/  ISETP.NE.OR P1, PT, R32, UR4, P4 ;  /* 0x0000000420007c0c */ /* 0x000fc8000a725670 */
[----:B------:R-:W-:-:S13]  /*3550*/  ISETP.EQ.OR.EX P0, PT, RZ, UR11, P1, P0 ;  /* 0x0000000bff007c0c */ /* 0x000fda0008f02700 */
[----:B------:R-:W0:Y:S01]  /*3560*/  @!P0 S2R R4, SR_CTAID.X ;  /* 0x0000000000048919 */ /* 0x000e220000002500 */
[----:B------:R-:W3:Y:S01]  /*3570*/  @!P0 LDC.64 R8, c[0x0][0x240] ;  /* 0x00009000ff088b82 */ /* 0x000ee20000000a00 */
[----:B------:R-:W-:Y:S01]  /*3580*/  BSSY B0, `(.L_x_2079) ;  /* 0x000015f000007945 */ /* 0x000fe20003800000 */
[----:B------:R-:W-:Y:S01]  /*3590*/  HFMA2.MMA R33, -RZ, RZ, 0, 0 ;  /* 0x00000000ff217435 */ /* 0x000fe200000001ff */
[----:B--2---:R-:W-:Y:S02]  /*35a0*/  CS2R R18, SRZ ;  /* 0x0000000000127805 */ /* 0x004fe4000001ff00 */
[----:B------:R-:W-:Y:S02]  /*35b0*/  CS2R R28, SRZ ;  /* 0x00000000001c7805 */ /* 0x000fe4000001ff00 */
[----:B------:R-:W-:Y:S01]  /*35c0*/  CS2R R30, SRZ ;  /* 0x00000000001e7805 */ /* 0x000fe2000001ff00 */
[----:B------:R-:W-:Y:S02]  /*35d0*/  IMAD.MOV.U32 R34, RZ, RZ, RZ ;  /* 0x000000ffff227224 */ /* 0x000fe400078e00ff */
[----:B----4-:R-:W-:-:S02]  /*35e0*/  IMAD R36, R38, UR42, RZ ;  /* 0x0000002a26247c24 */ /* 0x010fc4000f8e02ff */
[----:B0-----:R-:W-:-:S04]  /*35f0*/  @!P0 IMAD R5, R4, 0x30, R3 ;  /* 0x0000003004058824 */ /* 0x001fc800078e0203 */
[----:B---3--:R-:W-:Y:S01]  /*3600*/  @!P0 IMAD.WIDE R8, R5, 0x2, R8 ;  /* 0x0000000205088825 */ /* 0x008fe200078e0208 */
[----:B------:R-:W-:-:S06]  /*3610*/  CS2R R4, SRZ ;  /* 0x0000000000047805 */ /* 0x000fcc000001ff00 */
[----:B------:R0:W5:Y:S01]  /*3620*/  @!P0 LDG.E.128 R4, desc[UR36][R8.64] ;  /* 0x0000002408048981 */ /* 0x000162000c1e1d00 */
[----:B------:R-:W-:Y:S06]  /*3630*/  BAR.SYNC.DEFER_BLOCKING 0x0 ;  /* 0x0000000000007b1d */ /* 0x000fec0000010000 */
[----:B------:R-:W-:Y:S05]  /*3640*/  @P4 BRA `(.L_x_2080) ;  /* 0x0000001400484947 */ /* 0x000fea0003800000 */
[----:B-----5:R-:W-:Y:S01]  /*3650*/  VIMNMX R40, R38, UR39, PT ;  /* 0x0000002726287c48 */ /* 0x020fe2000bfe0100 */
[----:B------:R-:W-:Y:S01]  /*3660*/  IMAD R0, R0, R38, R3 ;  /* 0x0000002600007224 */ /* 0x000fe200078e0203 */
[----:B------:R-:W-:Y:S01]  /*3670*/  IADD3 R35, R32, UR41, RZ ;  /* 0x0000002920237c10 */ /* 0x000fe2000fffe0ff */
[----:B------:R-:W-:Y:S01]  /*3680*/  BSSY B1, `(.L_x_2081) ;  /* 0x000009c000017945 */ /* 0x000fe20003800000 */
[----:B------:R-:W-:Y:S02]  /*3690*/  MOV R18, RZ ;  /* 0x000000ff00127202 */ /* 0x000fe40000000f00 */
[----:B------:R-:W-:Y:S02]  /*36a0*/  ISETP.GE.AND P0, PT, R35, R40, PT ;  /* 0x000000282300720c */ /* 0x000fe40003f06270 */
[----:B------:R-:W-:-:S11]  /*36b0*/  SHF.R.S32.HI R37, RZ, 0x1f, R0 ;  /* 0x0000001fff257819 */ /* 0x000fd60000011400 */
[----:B------:R-:W-:Y:S05]  /*36c0*/  @P0 BRA `(.L_x_2082) ;  /* 0x00000008005c0947 */ /* 0x000fea0003800000 */
[----:B------:R-:W-:Y:S01]  /*36d0*/  IMAD.U32 R11, RZ, RZ, UR41 ;  /* 0x00000029ff0b7e24 */ /* 0x000fe2000f8e00ff */
[----:B0-----:R-:W-:Y:S01]  /*36e0*/  LOP3.LUT R9, RZ, R40, RZ, 0x33, !PT ;  /* 0x00000028ff097212 */ /* 0x001fe200078e33ff */
[----:B------:R-:W-:Y:S01]  /*36f0*/  BSSY B2, `(.L_x_2083) ;  /* 0x0000034000027945 */ /* 0x000fe20003800000 */
[----:B------:R-:W-:Y:S01]  /*3700*/  HFMA2.MMA R33, -RZ, RZ, 0, 0 ;  /* 0x00000000ff217435 */ /* 0x000fe200000001ff */
[----:B------:R-:W-:Y:S01]  /*3710*/  MOV R34, RZ ;  /* 0x000000ff00227202 */ /* 0x000fe20000000f00 */
[----:B------:R-:W-:Y:S01]  /*3720*/  IMAD.MOV.U32 R39, RZ, RZ, R35 ;  /* 0x000000ffff277224 */ /* 0x000fe200078e0023 */
[----:B------:R-:W-:Y:S02]  /*3730*/  IADD3 R8, -R11, -0x2, -R32 ;  /* 0xfffffffe0b087810 */ /* 0x000fe40007ffe920 */
[----:B------:R-:W-:Y:S02]  /*3740*/  CS2R R30, SRZ ;  /* 0x00000000001e7805 */ /* 0x000fe4000001ff00 */
[----:B------:R-:W-:-:S02]  /*3750*/  CS2R R28, SRZ ;  /* 0x00000000001c7805 */ /* 0x000fc4000001ff00 */
[----:B------:R-:W-:Y:S02]  /*3760*/  CS2R R18, SRZ ;  /* 0x0000000000127805 */ /* 0x000fe4000001ff00 */
[----:B------:R-:W-:-:S04]  /*3770*/  IADD3 R9, R8, -R9, RZ ;  /* 0x8000000908097210 */ /* 0x000fc80007ffe0ff */
[C---:B------:R-:W-:Y:S02]  /*3780*/  LEA.HI R8, R9.reuse, 0x1, RZ, 0x1b ;  /* 0x0000000109087811 */ /* 0x040fe400078fd8ff */
[----:B------:R-:W-:Y:S02]  /*3790*/  ISETP.GE.U32.AND P0, PT, R9, 0x60, PT ;  /* 0x000000600900780c */ /* 0x000fe40003f06070 */
[----:B------:R-:W-:-:S13]  /*37a0*/  LOP3.LUT P2, R8, R8, 0x3, RZ, 0xc0, !PT ;  /* 0x0000000308087812 */ /* 0x000fda000784c0ff */
[----:B------:R-:W-:Y:S05]  /*37b0*/  @!P2 BRA `(.L_x_2084) ;  /* 0x00000000009ca947 */ /* 0x000fea0003800000 */
[----:B------:R-:W-:Y:S01]  /*37c0*/  IMAD R9, R35, 0x30, RZ ;  /* 0x0000003023097824 */ /* 0x000fe200078e02ff */
[----:B------:R-:W-:Y:S01]  /*37d0*/  ULDC.64 UR4, c[0x0][0x250] ;  /* 0x0000940000047ab9 */ /* 0x000fe20000000a00 */
[----:B------:R-:W-:Y:S01]  /*37e0*/  MOV R12, R8 ;  /* 0x00000008000c7202 */ /* 0x000fe20000000f00 */
[----:B------:R-:W-:Y:S01]  /*37f0*/  IMAD.MOV.U32 R34, RZ, RZ, RZ ;  /* 0x000000ffff227224 */ /* 0x000fe200078e00ff */
[----:B------:R-:W-:Y:S02]  /*3800*/  LEA R8, R32, UR7, 0x1 ;  /* 0x0000000720087c11 */ /* 0x000fe4000f8e08ff */
[----:B------:R-:W-:Y:S02]  /*3810*/  IADD3 R26, P2, R0, R9, RZ ;  /* 0x00000009001a7210 */ /* 0x000fe40007f5e0ff */
[----:B------:R-:W-:Y:S02]  /*3820*/  MOV R39, R35 ;  /* 0x0000002300277202 */ /* 0x000fe40000000f00 */
[----:B------:R-:W-:-:S02]  /*3830*/  LEA.HI.X.SX32 R9, R9, R37, 0x1, P2 ;  /* 0x0000002509097211 */ /* 0x000fc400010f0eff */
[----:B-1----:R-:W-:Y:S02]  /*3840*/  LEA R25, P2, R26, UR4, 0x1 ;  /* 0x000000041a197c11 */ /* 0x002fe4000f8408ff */
[----:B------:R-:W-:Y:S02]  /*3850*/  IADD3 R13, R8, UR8, RZ ;  /* 0x00000008080d7c10 */ /* 0x000fe4000fffe0ff */
[----:B------:R-:W-:-:S09]  /*3860*/  LEA.HI.X R26, R26, UR5, R9, 0x1, P2 ;  /* 0x000000051a1a7c11 */ /* 0x000fd200090f0c09 */
.L_x_2085:
[----:B------:R-:W-:Y:S01]  /*3870*/  IMAD.MOV.U32 R8, RZ, RZ, R25 ;  /* 0x000000ffff087224 */ /* 0x000fe200078e0019 */
[----:B------:R-:W-:Y:S01]  /*3880*/  MOV R9, R26 ;  /* 0x0000001a00097202 */ /* 0x000fe20000000f00 */
[----:B------:R0:W1:Y:S05]  /*3890*/  LDS.U16 R14, [R13] ;  /* 0x000000000d0e7984 */ /* 0x00006a0000000400 */
[----:B------:R-:W2:Y:S01]  /*38a0*/  LDG.E.128 R8, desc[UR36][R8.64] ;  /* 0x0000002408087981 */ /* 0x000ea2000c1e1d00 */
[----:B------:R-:W-:Y:S01]  /*38b0*/  IADD3 R12, R12, -0x1, RZ ;  /* 0xffffffff0c0c7810 */ /* 0x000fe20007ffe0ff */
[----:B------:R-:W-:Y:S01]  /*38c0*/  VIADD R39, R39, 0x20 ;  /* 0x0000002027277836 */ /* 0x000fe20000000000 */
[----:B------:R-:W-:-:S02]  /*38d0*/  IADD3 R25, P3, R25, 0xc00, RZ ;  /* 0x00000c0019197810 */ /* 0x000fc40007f7e0ff */
[----:B------:R-:W-:Y:S02]  /*38e0*/  ISETP.NE.AND P2, PT, R12, RZ, PT ;  /* 0x000000ff0c00720c */ /* 0x000fe40003f45270 */
[----:B0-----:R-:W-:Y:S02]  /*38f0*/  IADD3 R13, R13, 0x40, RZ ;  /* 0x000000400d0d7810 */ /* 0x001fe40007ffe0ff */
[----:B------:R-:W-:Y:S01]  /*3900*/  IADD3.X R26, RZ, R26, RZ, P3, !PT ;  /* 0x0000001aff1a7210 */ /* 0x000fe20001ffe4ff */
[----:B-1----:R-:W-:Y:S02]  /*3910*/  HADD2.F32 R15, -RZ, R14.H0_H0 ;  /* 0x2000000eff0f7230 */ /* 0x002fe40000004100 */
[--C-:B--2---:R-:W-:Y:S02]  /*3920*/  HADD2.F32 R24, -RZ, R10.reuse.H0_H0 ;  /* 0x2000000aff187230 */ /* 0x104fe40000004100 */
[----:B------:R-:W-:Y:S02]  /*3930*/  HADD2.F32 R23, -RZ, R10.H1_H1 ;  /* 0x3000000aff177230 */ /* 0x000fe40000004100 */
[----:B------:R-:W-:-:S02]  /*3940*/  HADD2.F32 R10, -RZ, R11.H0_H0 ;  /* 0x2000000bff0a7230 */ /* 0x000fc40000004100 */
[C---:B------:R-:W-:Y:S01]  /*3950*/  FFMA.FTZ R29, R15.reuse, R24, R29 ;  /* 0x000000180f1d7223 */ /* 0x040fe2000001001d */
        /* <DEDUP_REMOVED lines=8> */
[----:B------:R-:W-:Y:S02]  /*39e0*/  HADD2.F32 R11, -RZ, R11.H1_H1 ;  /* 0x3000000bff0b7230 */ /* 0x000fe40000004100 */
[C---:B------:R-:W-:Y:S01]  /*39f0*/  FFMA.FTZ R31, R15.reuse, R22, R31 ;  /* 0x000000160f1f7223 */ /* 0x040fe2000001001f */
[C---:B------:R-:W-:Y:S02]  /*3a00*/  FFMA.FTZ R30, R15.reuse, R21, R30 ;  /* 0x000000150f1e7223 */ /* 0x040fe4000001001e */
[----:B------:R-:W-:Y:S01]  /*3a10*/  FFMA.FTZ R18, R15, R11, R18 ;  /* 0x0000000b0f127223 */ /* 0x000fe20000010012 */
[----:B------:R-:W-:Y:S06]  /*3a20*/  @P2 BRA `(.L_x_2085) ;  /* 0xfffffffc00902947 */ /* 0x000fec000383ffff */
.L_x_2084:
[----:B------:R-:W-:Y:S05]  /*3a30*/  BSYNC B2 ;  /* 0x0000000000027941 */ /* 0x000fea0003800000 */
.L_x_2083:
[----:B------:R-:W-:Y:S05]  /*3a40*/  @!P0 BRA `(.L_x_2082) ;  /* 0x00000004007c8947 */ /* 0x000fea0003800000 */
[C---:B------:R-:W-:Y:S01]  /*3a50*/  LEA R9, R39.reuse, UR7, 0x1 ;  /* 0x0000000727097c11 */ /* 0x040fe2000f8e08ff */
[----:B------:R-:W-:Y:S01]  /*3a60*/  IMAD R8, R39, 0x30, RZ ;  /* 0x0000003027087824 */ /* 0x000fe200078e02ff */
[----:B------:R-:W-:Y:S01]  /*3a70*/  ULDC.64 UR4, c[0x0][0x250] ;  /* 0x0000940000047ab9 */ /* 0x000fe20000000a00 */
[----:B------:R-:W-:Y:S01]  /*3a80*/  IMAD.U32 R10, RZ, RZ, UR41 ;  /* 0x00000029ff0a7e24 */ /* 0x000fe2000f8e00ff */
[----:B------:R-:W-:Y:S02]  /*3a90*/  IADD3 R9, R9, 0x80, RZ ;  /* 0x0000008009097810 */ /* 0x000fe40007ffe0ff */
[----:B------:R-:W-:-:S03]  /*3aa0*/  IADD3 R43, P0, R0, R8, RZ ;  /* 0x00000008002b7210 */ /* 0x000fc60007f1e0ff */
[----:B------:R-:W-:Y:S01]  /*3ab0*/  IMAD R9, R10, -0x2, R9 ;  /* 0xfffffffe0a097824 */ /* 0x000fe200078e0209 */
[----:B------:R-:W-:Y:S02]  /*3ac0*/  LEA R42, P2, R43, UR4, 0x1 ;  /* 0x000000042b2a7c11 */ /* 0x000fe4000f8408ff */
[----:B------:R-:W-:Y:S02]  /*3ad0*/  LEA.HI.X.SX32 R8, R8, R37, 0x1, P0 ;  /* 0x0000002508087211 */ /* 0x000fe400000f0eff */
[----:B------:R-:W-:Y:S02]  /*3ae0*/  IADD3 R41, R9, UR8, RZ ;  /* 0x0000000809297c10 */ /* 0x000fe4000fffe0ff */
[----:B------:R-:W-:-:S07]  /*3af0*/  LEA.HI.X R43, R43, UR5, R8, 0x1, P2 ;  /* 0x000000052b2b7c11 */ /* 0x000fce00090f0c08 */
.L_x_2086:
[----:B------:R-:W-:Y:S01]  /*3b00*/  IMAD.MOV.U32 R44, RZ, RZ, R42 ;  /* 0x000000ffff2c7224 */ /* 0x000fe200078e002a */
[----:B------:R-:W-:Y:S01]  /*3b10*/  MOV R45, R43 ;  /* 0x0000002b002d7202 */ /* 0x000fe20000000f00 */
[----:B------:R-:W0:Y:S04]  /*3b20*/  LDS.U16 R46, [R41+-0x80] ;  /* 0xffff8000292e7984 */ /* 0x000e280000000400 */
[----:B------:R-:W2:Y:S04]  /*3b30*/  LDG.E.128 R8, desc[UR36][R44.64] ;  /* 0x000000242c087981 */ /* 0x000ea8000c1e1d00 */
[----:B------:R-:W3:Y:S04]  /*3b40*/  LDG.E.128 R12, desc[UR36][R44.64+0xc00] ;  /* 0x000c00242c0c7981 */ /* 0x000ee8000c1e1d00 */
[----:B------:R-:W4:Y:S04]  /*3b50*/  LDG.E.128 R20, desc[UR36][R44.64+0x1800] ;  /* 0x001800242c147981 */ /* 0x000f28000c1e1d00 */
[----:B-1----:R1:W5:Y:S01]  /*3b60*/  LDG.E.128 R24, desc[UR36][R44.64+0x2400] ;  /* 0x002400242c187981 */ /* 0x002362000c1e1d00 */
[----:B------:R-:W-:Y:S01]  /*3b70*/  IADD3 R42, P0, R44, 0x3000, RZ ;  /* 0x000030002c2a7810 */ /* 0x000fe20007f1e0ff */
[----:B------:R-:W-:-:S02]  /*3b80*/  VIADD R39, R39, 0x80 ;  /* 0x0000008027277836 */ /* 0x000fc40000000000 */
[----:B------:R-:W1:Y:S01]  /*3b90*/  LDS.U16 R49, [R41+-0x40] ;  /* 0xffffc00029317984 */ /* 0x000e620000000400 */
[----:B------:R-:W-:Y:S02]  /*3ba0*/  IADD3.X R43, RZ, R45, RZ, P0, !PT ;  /* 0x0000002dff2b7210 */ /* 0x000fe400007fe4ff */
[----:B------:R-:W-:Y:S01]  /*3bb0*/  ISETP.GE.AND P0, PT, R39, R40, PT ;  /* 0x000000282700720c */ /* 0x000fe20003f06270 */
[----:B------:R-:W4:Y:S01]  /*3bc0*/  LDS.U16 R50, [R41] ;  /* 0x0000000029327984 */ /* 0x000f220000000400 */
[----:B0-----:R-:W-:Y:S02]  /*3bd0*/  HADD2.F32 R47, -RZ, R46.H0_H0 ;  /* 0x2000002eff2f7230 */ /* 0x001fe40000004100 */
[----:B-1----:R-:W-:Y:S02]  /*3be0*/  HADD2.F32 R49, -RZ, R49.H0_H0 ;  /* 0x20000031ff317230 */ /* 0x002fe40000004100 */
[--C-:B--2---:R-:W-:Y:S02]  /*3bf0*/  HADD2.F32 R46, -RZ, R8.reuse.H0_H0 ;  /* 0x20000008ff2e7230 */ /* 0x104fe40000004100 */
[----:B------:R-:W-:-:S02]  /*3c00*/  HADD2.F32 R8, -RZ, R8.H1_H1 ;  /* 0x30000008ff087230 */ /* 0x000fc40000004100 */
[--C-:B------:R-:W-:Y:S02]  /*3c10*/  HADD2.F32 R44, -RZ, R10.reuse.H0_H0 ;  /* 0x2000000aff2c7230 */ /* 0x100fe40000004100 */
[C---:B------:R-:W-:Y:S01]  /*3c20*/  FFMA.FTZ R46, R47.reuse, R46, R34 ;  /* 0x0000002e2f2e7223 */ /* 0x040fe20000010022 */
[----:B------:R-:W-:Y:S02]  /*3c30*/  HADD2.F32 R45, -RZ, R10.H1_H1 ;  /* 0x3000000aff2d7230 */ /* 0x000fe40000004100 */
[C---:B------:R-:W-:Y:S01]  /*3c40*/  FFMA.FTZ R8, R47.reuse, R8, R33 ;  /* 0x000000082f087223 */ /* 0x040fe20000010021 */
[--C-:B------:R-:W-:Y:S01]  /*3c50*/  HADD2.F32 R10, -RZ, R11.reuse.H0_H0 ;  /* 0x2000000bff0a7230 */ /* 0x100fe20000004100 */
[----:B------:R0:W1:Y:S01]  /*3c60*/  LDS.U16 R33, [R41+0x40] ;  /* 0x0000400029217984 */ /* 0x0000620000000400 */
[----:B------:R-:W-:Y:S02]  /*3c70*/  HADD2.F32 R11, -RZ, R11.H1_H1 ;  /* 0x3000000bff0b7230 */ /* 0x000fe40000004100 */
[----:B------:R-:W-:Y:S01]  /*3c80*/  FFMA.FTZ R45, R47, R45, R28 ;  /* 0x0000002d2f2d7223 */ /* 0x000fe2000001001c */
[----:B------:R-:W-:-:S02]  /*3c90*/  HADD2.F32 R48, -RZ, R9.H0_H0 ;  /* 0x20000009ff307230 */ /* 0x000fc40000004100 */
[C---:B------:R-:W-:Y:S01]  /*3ca0*/  FFMA.FTZ R10, R47.reuse, R10, R19 ;  /* 0x0000000a2f0a7223 */ /* 0x040fe20000010013 */
[----:B------:R-:W-:Y:S02]  /*3cb0*/  HADD2.F32 R9, -RZ, R9.H1_H1 ;  /* 0x30000009ff097230 */ /* 0x000fe40000004100 */
[C---:B------:R-:W-:Y:S01]  /*3cc0*/  FFMA.FTZ R11, R47.reuse, R11, R18 ;  /* 0x0000000b2f0b7223 */ /* 0x040fe20000010012 */
[--C-:B---3--:R-:W-:Y:S02]  /*3cd0*/  HADD2.F32 R18, -RZ, R12.reuse.H0_H0 ;  /* 0x2000000cff127230 */ /* 0x108fe40000004100 */
[C---:B------:R-:W-:Y:S01]  /*3ce0*/  FFMA.FTZ R48, R47.reuse, R48, R31 ;  /* 0x000000302f307223 */ /* 0x040fe2000001001f */
[----:B------:R-:W-:Y:S02]  /*3cf0*/  HADD2.F32 R19, -RZ, R12.H1_H1 ;  /* 0x3000000cff137230 */ /* 0x000fe40000004100 */
[----:B------:R-:W-:Y:S01]  /*3d00*/  FFMA.FTZ R9, R47, R9, R30 ;  /* 0x000000092f097223 */ /* 0x000fe2000001001e */
[----:B------:R-:W-:-:S02]  /*3d10*/  HADD2.F32 R12, -RZ, R13.H1_H1 ;  /* 0x3000000dff0c7230 */ /* 0x000fc40000004100 */
[----:B------:R-:W-:Y:S01]  /*3d20*/  FFMA.FTZ R44, R47, R44, R29 ;  /* 0x0000002c2f2c7223 */ /* 0x000fe2000001001d */
[----:B------:R-:W-:Y:S02]  /*3d30*/  HADD2.F32 R28, -RZ, R15.H1_H1 ;  /* 0x3000000fff1c7230 */ /* 0x000fe40000004100 */
[C---:B------:R-:W-:Y:S01]  /*3d40*/  FFMA.FTZ R8, R49.reuse, R19, R8 ;  /* 0x0000001331087223 */ /* 0x040fe20000010008 */
        /* <DEDUP_REMOVED lines=8> */
[--C-:B----4-:R-:W-:Y:S02]  /*3dd0*/  HADD2.F32 R12, -RZ, R20.reuse.H0_H0 ;  /* 0x20000014ff0c7230 */ /* 0x110fe40000004100 */
[C---:B------:R-:W-:Y:S01]  /*3de0*/  FFMA.FTZ R29, R49.reuse, R29, R48 ;  /* 0x0000001d311d7223 */ /* 0x040fe20000010030 */
[----:B------:R-:W-:Y:S02]  /*3df0*/  HADD2.F32 R19, -RZ, R20.H1_H1 ;  /* 0x30000014ff137230 */ /* 0x000fe40000004100 */
[----:B------:R-:W-:Y:S01]  /*3e00*/  FFMA.FTZ R13, R49, R13, R44 ;  /* 0x0000000d310d7223 */ /* 0x000fe2000001002c */
[----:B------:R-:W-:-:S02]  /*3e10*/  HADD2.F32 R20, -RZ, R21.H0_H0 ;  /* 0x20000015ff147230 */ /* 0x000fc40000004100 */
[----:B------:R-:W-:Y:S01]  /*3e20*/  FFMA.FTZ R14, R49, R14, R45 ;  /* 0x0000000e310e7223 */ /* 0x000fe2000001002d */
[----:B------:R-:W-:Y:S01]  /*3e30*/  HADD2.F32 R28, -RZ, R21.H1_H1 ;  /* 0x30000015ff1c7230 */ /* 0x000fe20000004100 */
[----:B0-----:R-:W-:Y:S01]  /*3e40*/  IADD3 R41, R41, 0x100, RZ ;  /* 0x0000010029297810 */ /* 0x001fe20007ffe0ff */
[--C-:B------:R-:W-:Y:S02]  /*3e50*/  HADD2.F32 R30, -RZ, R22.reuse.H0_H0 ;  /* 0x20000016ff1e7230 */ /* 0x100fe40000004100 */
[----:B------:R-:W-:Y:S02]  /*3e60*/  HADD2.F32 R21, -RZ, R22.H1_H1 ;  /* 0x30000016ff157230 */ /* 0x000fe40000004100 */
[----:B------:R-:W-:Y:S02]  /*3e70*/  HADD2.F32 R15, -RZ, R50.H0_H0 ;  /* 0x20000032ff0f7230 */ /* 0x000fe40000004100 */
[--C-:B------:R-:W-:Y:S02]  /*3e80*/  HADD2.F32 R31, -RZ, R23.reuse.H0_H0 ;  /* 0x20000017ff1f7230 */ /* 0x100fe40000004100 */
[----:B------:R-:W-:-:S02]  /*3e90*/  HADD2.F32 R22, -RZ, R23.H1_H1 ;  /* 0x30000017ff167230 */ /* 0x000fc40000004100 */
        /* <DEDUP_REMOVED lines=8> */
[----:B-1----:R-:W-:Y:S02]  /*3f20*/  HADD2.F32 R15, -RZ, R33.H0_H0 ;  /* 0x20000021ff0f7230 */ /* 0x002fe40000004100 */
[----:B-----5:R-:W-:-:S02]  /*3f30*/  HADD2.F32 R18, -RZ, R26.H0_H0 ;  /* 0x2000001aff127230 */ /* 0x020fc40000004100 */
[----:B------:R-:W-:Y:S02]  /*3f40*/  HADD2.F32 R19, -RZ, R26.H1_H1 ;  /* 0x3000001aff137230 */ /* 0x000fe40000004100 */
        /* <DEDUP_REMOVED lines=15> */
.L_x_2082:
[----:B------:R-:W-:Y:S05]  /*4040*/  BSYNC B1 ;  /* 0x0000000000017941 */ /* 0x000fea0003800000 */
.L_x_2081:
[----:B------:R-:W-:-:S13]  /*4050*/  ISETP.GE.AND P0, PT, R35, UR39, PT ;  /* 0x0000002723007c0c */ /* 0x000fda000bf06270 */
[----:B------:R-:W-:Y:S05]  /*4060*/  @P0 BRA `(.L_x_2080) ;  /* 0x0000000800c00947 */ /* 0x000fea0003800000 */
[----:B0-----:R-:W-:Y:S01]  /*4070*/  LOP3.LUT R8, RZ, R32, RZ, 0x33, !PT ;  /* 0x00000020ff087212 */ /* 0x001fe200078e33ff */
        /* <DEDUP_REMOVED lines=17> */
[----:B0-----:R-:W-:-:S05]  /*4190*/  IADD3 R8, RZ, -R9, RZ ;  /* 0x80000009ff087210 */ /* 0x001fca0007ffe0ff */
        /* <DEDUP_REMOVED lines=16> */
[----:B------:R-:W-:-:S04]  /*42a0*/  LEA R8, P0, R9, UR4, 0x1 ;  /* 0x0000000409087c11 */ /* 0x000fc8000f8008ff */
[----:B------:R-:W-:-:S06]  /*42b0*/  LEA.HI.X R9, R9, UR5, R10, 0x1, P0 ;  /* 0x0000000509097c11 */ /* 0x000fcc00080f0c0a */
[----:B------:R-:W2:Y:S01]  /*42c0*/  LDG.E.128 R8, desc[UR36][R8.64] ;  /* 0x0000002408087981 */ /* 0x000ea2000c1e1d00 */
[----:B------:R-:W-:-:S06]  /*42d0*/  LEA R12, R32, UR9, 0x1 ;  /* 0x00000009200c7c11 */ /* 0x000fcc000f8e08ff */
[----:B------:R-:W0:Y:S02]  /*42e0*/  LDS.U16 R12, [R12] ;  /* 0x000000000c0c7984 */ /* 0x000e240000000400 */
        /* <DEDUP_REMOVED lines=17> */
.L_x_2090:
[----:B------:R-:W-:Y:S05]  /*4400*/  BSYNC B2 ;  /* 0x0000000000027941 */ /* 0x000fea0003800000 */
.L_x_2089:
[----:B------:R-:W-:-:S07]  /*4410*/  IADD3 R35, R35, 0x20, RZ ;  /* 0x0000002023237810 */ /* 0x000fce0007ffe0ff */
.L_x_2088:
[----:B------:R-:W-:Y:S05]  /*4420*/  BSYNC B1 ;  /* 0x0000000000017941 */ /* 0x000fea0003800000 */
.L_x_2087:
[----:B------:R-:W-:-:S13]  /*4430*/  LOP3.LUT P0, RZ, R23, 0xffffffe0, RZ, 0xc0, !PT ;  /* 0xffffffe017ff7812 */ /* 0x000fda000780c0ff */
[----:B------:R-:W-:Y:S05]  /*4440*/  @!P0 BRA `(.L_x_2080) ;  /* 0x0000000400c88947 */ /* 0x000fea0003800000 */
[----:B------:R-:W-:Y:S01]  /*4450*/  LEA R8, R35, UR7, 0x1 ;  /* 0x0000000723087c11 */ /* 0x000fe2000f8e08ff */
[----:B------:R-:W-:Y:S01]  /*4460*/  IMAD.U32 R9, RZ, RZ, UR41 ;  /* 0x00000029ff097e24 */ /* 0x000fe2000f8e00ff */
[----:B------:R-:W-:-:S03]  /*4470*/  MOV R12, RZ ;  /* 0x000000ff000c7202 */ /* 0x000fc60000000f00 */
[----:B------:R-:W-:-:S05]  /*4480*/  IMAD R8, R9, -0x2, R8 ;  /* 0xfffffffe09087824 */ /* 0x000fca00078e0208 */
[----:B------:R-:W-:-:S07]  /*4490*/  IADD3 R13, R8, UR8, RZ ;  /* 0x00000008080d7c10 */ /* 0x000fce000fffe0ff */
.L_x_2095:
[----:B------:R-:W0:Y:S01]  /*44a0*/  LDC R27, c[0x0][0x284] ;  /* 0x0000a100ff1b7b82 */ /* 0x000e220000000800 */
[----:B------:R-:W-:Y:S01]  /*44b0*/  VIADD R26, R35, 0x20 ;  /* 0x00000020231a7836 */ /* 0x000fe20000000000 */
[----:B------:R-:W-:Y:S01]  /*44c0*/  BSSY B1, `(.L_x_2091) ;  /* 0x0000034000017945 */ /* 0x000fe20003800000 */
[----:B-1----:R-:W-:Y:S02]  /*44d0*/  IADD3 R25, R13, R12, RZ ;  /* 0x0000000c0d197210 */ /* 0x002fe40007ffe0ff */
        /* <DEDUP_REMOVED lines=50> */
.L_x_2092:
[----:B------:R-:W-:Y:S05]  /*4800*/  BSYNC B1 ;  /* 0x0000000000017941 */ /* 0x000fea0003800000 */
.L_x_2091:
[----:B------:R-:W-:Y:S04]  /*4810*/  BSSY B1, `(.L_x_2093) ;  /* 0x0000031000017945 */ /* 0x000fe80003800000 */
        /* <DEDUP_REMOVED lines=10> */
[----:B0-----:R-:W0:Y:S01]  /*48c0*/  LDS.U16 R14, [R25+0x40] ;  /* 0x00004000190e7984 */ /* 0x001e220000000400 */
[----:B-1----:R-:W-:-:S05]  /*48d0*/  IADD3 R8, RZ, -R9, RZ ;  /* 0x80000009ff087210 */ /* 0x002fca0007ffe0ff */
        /* <DEDUP_REMOVED lines=36> */
.L_x_2094:
[----:B------:R-:W-:Y:S05]  /*4b20*/  BSYNC B1 ;  /* 0x0000000000017941 */ /* 0x000fea0003800000 */
.L_x_2093:
[----:B------:R-:W-:Y:S01]  /*4b30*/  VIADD R35, R35, 0x40 ;  /* 0x0000004023237836 */ /* 0x000fe20000000000 */
[----:B------:R-:W-:-:S04]  /*4b40*/  IADD3 R12, R12, 0x80, RZ ;  /* 0x000000800c0c7810 */ /* 0x000fc80007ffe0ff */
[----:B------:R-:W-:-:S13]  /*4b50*/  ISETP.GE.AND P0, PT, R35, UR39, PT ;  /* 0x0000002723007c0c */ /* 0x000fda000bf06270 */
[----:B------:R-:W-:Y:S05]  /*4b60*/  @!P0 BRA `(.L_x_2095) ;  /* 0xfffffff8004c8947 */ /* 0x000fea000383ffff */
.L_x_2080:
[----:B------:R-:W-:Y:S05]  /*4b70*/  BSYNC B0 ;  /* 0x0000000000007941 */ /* 0x000fea0003800000 */
.L_x_2079:
[----:B------:R-:W-:Y:S04]  /*4b80*/  BSSY B0, `(.L_x_2096) ;  /* 0x000005b000007945 */ /* 0x000fe80003800000 */
[----:B------:R-:W-:Y:S05]  /*4b90*/  @P1 BRA `(.L_x_2097) ;  /* 0x0000000400641947 */ /* 0x000fea0003800000 */
[----:B------:R-:W2:Y:S01]  /*4ba0*/  LDC R12, c[0x0][0x308] ;  /* 0x0000c200ff0c7b82 */ /* 0x000ea20000000800 */
[----:B------:R-:W-:Y:S02]  /*4bb0*/  ULDC.64 UR4, c[0x0][0x2f0] ;  /* 0x0000bc0000047ab9 */ /* 0x000fe40000000a00 */
[----:B------:R-:W-:-:S04]  /*4bc0*/  ISETP.NE.U32.AND P0, PT, RZ, UR4, PT ;  /* 0x00000004ff007c0c */ /* 0x000fc8000bf05070 */
[----:B------:R-:W-:-:S13]  /*4bd0*/  ISETP.NE.AND.EX P0, PT, RZ, UR5, PT, P0 ;  /* 0x00000005ff007c0c */ /* 0x000fda000bf05300 */
[----:B------:R-:W3:Y:S01]  /*4be0*/  @P0 S2R R0, SR_CTAID.X ;  /* 0x0000000000000919 */ /* 0x000ee20000002500 */
[----:B------:R-:W3:Y:S01]  /*4bf0*/  @P0 LDC R10, c[0x0][0x288] ;  /* 0x0000a200ff0a0b82 */ /* 0x000ee20000000800 */
[----:B--2---:R-:W-:-:S07]  /*4c00*/  ISETP.NE.AND P2, PT, R12, 0x2, PT ;  /* 0x000000020c00780c */ /* 0x004fce0003f45270 */
[----:B0-----:R-:W0:Y:S08]  /*4c10*/  @P0 LDC.64 R8, c[0x0][0x2e8] ;  /* 0x0000ba00ff080b82 */ /* 0x001e300000000a00 */
[----:B------:R-:W2:Y:S01]  /*4c20*/  @P2 LDC.64 R12, c[0x0][0x238] ;  /* 0x00008e00ff0c2b82 */ /* 0x000ea20000000a00 */
[----:B------:R-:W-:Y:S01]  /*4c30*/  IADD3 R21, R3, UR40, RZ ;  /* 0x0000002803157c10 */ /* 0x000fe2000fffe0ff */
[----:B---3--:R-:W-:-:S04]  /*4c40*/  @P0 IMAD R0, R17, R10, R0 ;  /* 0x0000000a11000224 */ /* 0x008fc800078e0200 */
[----:B------:R-:W-:-:S04]  /*4c50*/  @P0 IMAD R11, R0, 0x30, R3 ;  /* 0x00000030000b0824 */ /* 0x000fc800078e0203 */
[----:B0-----:R-:W-:-:S04]  /*4c60*/  @P0 IMAD.WIDE R8, R11, 0x2, R8 ;  /* 0x000000020b080825 */ /* 0x001fc800078e0208 */
[----:B--2---:R-:W-:Y:S02]  /*4c70*/  @P2 IMAD.WIDE R12, R21, 0x2, R12 ;  /* 0x00000002150c2825 */ /* 0x004fe400078e020c */
        /* <DEDUP_REMOVED lines=17> */
[----:B------:R-:W2:Y:S04]  /*4d90*/  LDC.64 R14, c[0x0][0x2f8] ;  /* 0x0000be00ff0e7b82 */ /* 0x000ea80000000a00 */
[----:B------:R-:W3:Y:S04]  /*4da0*/  LDG.E.64 R36, desc[UR36][R12.64] ;  /* 0x000000240c247981 */ /* 0x000ee8000c1e1b00 */
[----:B--2---:R2:W1:Y:S01]  /*4db0*/  LDG.E R15, desc[UR36][R14.64+0x8] ;  /* 0x000008240e0f7981 */ /* 0x004462000c1e1900 */
[C---:B---3--:R-:W-:Y:S01]  /*4dc0*/  SHF.R.U64 R24, R36.reuse, 0x10, R37 ;  /* 0x0000001024187819 */ /* 0x048fe20000001225 */
[----:B------:R-:W1:Y:S01]  /*4dd0*/  I2F.S8 R21, R37 ;  /* 0x0000002500157306 */ /* 0x000e620000001400 */
[----:B------:R-:W-:-:S02]  /*4de0*/  PRMT R0, R36, 0x9910, RZ ;  /* 0x0000991024007816 */ /* 0x000fc400000000ff */
[----:B--2---:R-:W-:Y:S02]  /*4df0*/  PRMT R14, R37, 0x9910, RZ ;  /* 0x00009910250e7816 */ /* 0x004fe400000000ff */
[----:B------:R-:W-:Y:S02]  /*4e00*/  PRMT R13, R24, 0x9910, RZ ;  /* 0x00009910180d7816 */ /* 0x000fe400000000ff */
[--C-:B------:R-:W-:Y:S01]  /*4e10*/  SHF.R.S32.HI R23, RZ, 0x18, R37.reuse ;  /* 0x00000018ff177819 */ /* 0x100fe20000011425 */
[----:B------:R-:W2:Y:S01]  /*4e20*/  I2F.S8 R20, R36 ;  /* 0x0000002400147306 */ /* 0x000ea20000001400 */
[----:B------:R-:W-:Y:S02]  /*4e30*/  SHF.R.S32.HI R0, RZ, 0x8, R0 ;  /* 0x00000008ff007819 */ /* 0x000fe40000011400 */
[----:B------:R-:W-:Y:S02]  /*4e40*/  SHF.R.U32.HI R22, RZ, 0x10, R37 ;  /* 0x00000010ff167819 */ /* 0x000fe40000011625 */
[----:B------:R-:W-:-:S02]  /*4e50*/  SHF.R.S32.HI R14, RZ, 0x8, R14 ;  /* 0x00000008ff0e7819 */ /* 0x000fc4000001140e */
[----:B------:R-:W-:Y:S01]  /*4e60*/  SHF.R.S32.HI R13, RZ, 0x8, R13 ;  /* 0x00000008ff0d7819 */ /* 0x000fe2000001140d */
[----:B------:R-:W3:Y:S01]  /*4e70*/  I2F.S16 R23, R23 ;  /* 0x0000001700177306 */ /* 0x000ee20000101400 */
[-C--:B-1----:R-:W-:Y:S01]  /*4e80*/  FMUL.FTZ R25, R21, R15.reuse ;  /* 0x0000000f15197220 */ /* 0x082fe20000410000 */
[----:B--2---:R-:W-:-:S06]  /*4e90*/  FMUL.FTZ R20, R20, R15 ;  /* 0x0000000f14147220 */ /* 0x004fcc0000410000 */
[----:B------:R-:W1:Y:S01]  /*4ea0*/  I2F.S16 R0, R0 ;  /* 0x0000000000007306 */ /* 0x000e620000101400 */
[----:B---3--:R-:W-:-:S07]  /*4eb0*/  FMUL.FTZ R27, R23, R15 ;  /* 0x0000000f171b7220 */ /* 0x008fce0000410000 */
[----:B------:R-:W2:Y:S01]  /*4ec0*/  I2F.S8 R22, R22 ;  /* 0x0000001600167306 */ /* 0x000ea20000001400 */
[----:B-1----:R-:W-:-:S07]  /*4ed0*/  FMUL.FTZ R21, R0, R15 ;  /* 0x0000000f00157220 */ /* 0x002fce0000410000 */
[----:B------:R-:W1:Y:S01]  /*4ee0*/  I2F.S8 R12, R24 ;  /* 0x00000018000c7306 */ /* 0x000e620000001400 */
[----:B--2---:R-:W-:-:S07]  /*4ef0*/  FMUL.FTZ R22, R22, R15 ;  /* 0x0000000f16167220 */ /* 0x004fce0000410000 */
[----:B------:R-:W2:Y:S01]  /*4f00*/  I2F.S16 R14, R14 ;  /* 0x0000000e000e7306 */ /* 0x000ea20000101400 */
[----:B-1----:R-:W-:-:S07]  /*4f10*/  FMUL.FTZ R24, R12, R15 ;  /* 0x0000000f0c187220 */ /* 0x002fce0000410000 */
[----:B------:R-:W1:Y:S01]  /*4f20*/  I2F.S16 R13, R13 ;  /* 0x0000000d000d7306 */ /* 0x000e620000101400 */
[----:B------:R-:W-:Y:S01]  /*4f30*/  F2FP.F16.F32.PACK_AB R12, R21, R20 ;  /* 0x00000014150c723e */ /* 0x000fe200000000ff */
[----:B--2---:R-:W-:-:S05]  /*4f40*/  FMUL.FTZ R0, R14, R15 ;  /* 0x0000000f0e007220 */ /* 0x004fca0000410000 */
[----:B------:R-:W-:Y:S01]  /*4f50*/  F2FP.F16.F32.PACK_AB R14, R0, R25 ;  /* 0x00000019000e723e */ /* 0x000fe200000000ff */
[----:B-1----:R-:W-:Y:S01]  /*4f60*/  FMUL.FTZ R23, R13, R15 ;  /* 0x0000000f0d177220 */ /* 0x002fe20000410000 */
[----:B------:R-:W-:-:S04]  /*4f70*/  F2FP.F16.F32.PACK_AB R15, R27, R22 ;  /* 0x000000161b0f723e */ /* 0x000fc800000000ff */
[----:B------:R-:W-:-:S07]  /*4f80*/  F2FP.F16.F32.PACK_AB R13, R23, R24 ;  /* 0x00000018170d723e */ /* 0x000fce00000000ff */
.L_x_2098:
        /* <DEDUP_REMOVED lines=25> */
[----:B--2---:R-:W-:-:S07]  /*5120*/  FFMA.FTZ R18, R9, R15, R18 ;  /* 0x0000000f09127223 */ /* 0x004fce0000010012 */
.L_x_2097:
[----:B------:R-:W-:Y:S05]  /*5130*/  BSYNC B0 ;  /* 0x0000000000007941 */ /* 0x000fea0003800000 */
.L_x_2096:
[----:B------:R-:W-:Y:S06]  /*5140*/  BAR.SYNC.DEFER_BLOCKING 0x0 ;  /* 0x0000000000007b1d */ /* 0x000fec0000010000 */
[----:B------:R-:W-:Y:S05]  /*5150*/  @P4 BRA `(.L_x_2099) ;  /* 0x0000000800b04947 */ /* 0x000fea0003800000 */
[----:B-----5:R-:W-:Y:S01]  /*5160*/  LOP3.LUT R4, R2, 0xffffff80, RZ, 0xc0, !PT ;  /* 0xffffff8002047812 */ /* 0x020fe200078ec0ff */
        /* <DEDUP_REMOVED lines=22> */
.L_x_2100:
[----:B------:R-:W-:Y:S05]  /*52d0*/  WARPSYNC.ALL ;  /* 0x0000000000007948 */ /* 0x000fea0003800000 */
[----:B------:R-:W-:Y:S01]  /*52e0*/  BAR.SYNC.DEFER_BLOCKING 0x0 ;  /* 0x0000000000007b1d */ /* 0x000fe20000010000 */
[----:B------:R-:W-:-:S05]  /*52f0*/  ISETP.GT.AND P0, PT, R2, 0x1f, PT ;  /* 0x0000001f0200780c */ /* 0x000fca0003f04270 */
[----:B------:R-:W-:Y:S04]  /*5300*/  BSSY B0, `(.L_x_2101) ;  /* 0x0000013000007945 */ /* 0x000fe80003800000 */
[----:B------:R-:W-:Y:S05]  /*5310*/  @P6 BRA `(.L_x_2102) ;  /* 0x0000000000446947 */ /* 0x000fea0003800000 */
[----:B--2---:R-:W0:Y:S02]  /*5320*/  LDS.128 R4, [R32] ;  /* 0x0000000020047984 */ /* 0x004e240000000c00 */
        /* <DEDUP_REMOVED lines=16> */
.L_x_2102:
[----:B------:R-:W-:Y:S05]  /*5430*/  BSYNC B0 ;  /* 0x0000000000007941 */ /* 0x000fea0003800000 */
.L_x_2101:
[----:B------:R-:W-:Y:S01]  /*5440*/  BAR.SYNC.DEFER_BLOCKING 0x0 ;  /* 0x0000000000007b1d */ /* 0x000fe20000010000 */
[----:B------:R-:W-:-:S04]  /*5450*/  ISETP.GT.AND P6, PT, R2, 0xf, PT ;  /* 0x0000000f0200780c */ /* 0x000fc80003fc4270 */
[----:B------:R-:W-:Y:S01]  /*5460*/  P2R R0, PR, RZ, 0x40 ;  /* 0x00000040ff007803 */ /* 0x000fe20000000000 */
[----:B------:R-:W-:Y:S04]  /*5470*/  BSSY B0, `(.L_x_2103) ;  /* 0x0000007000007945 */ /* 0x000fe80003800000 */
[----:B------:R-:W-:Y:S05]  /*5480*/  @P5 BRA `(.L_x_2104) ;  /* 0x0000000000145947 */ /* 0x000fea0003800000 */
[----:B--2---:R-:W-:Y:S02]  /*5490*/  F2FP.F16.F32.PACK_AB R4, R33, R34 ;  /* 0x000000222104723e */ /* 0x004fe400000000ff */
[----:B------:R-:W-:Y:S02]  /*54a0*/  F2FP.F16.F32.PACK_AB R5, R30, R31 ;  /* 0x0000001f1e05723e */ /* 0x000fe400000000ff */
[----:B------:R-:W-:Y:S02]  /*54b0*/  F2FP.F16.F32.PACK_AB R6, R28, R29 ;  /* 0x0000001d1c06723e */ /* 0x000fe400000000ff */
[----:B------:R-:W-:-:S05]  /*54c0*/  F2FP.F16.F32.PACK_AB R7, R18, R19 ;  /* 0x000000131207723e */ /* 0x000fca00000000ff */
[----:B------:R3:W-:Y:S02]  /*54d0*/  STS.128 [R32+-0x300], R4 ;  /* 0xfffd000420007388 */ /* 0x0007e40000000c00 */
.L_x_2104:
[----:B------:R-:W-:Y:S05]  /*54e0*/  BSYNC B0 ;  /* 0x0000000000007941 */ /* 0x000fea0003800000 */
.L_x_2103:
[----:B------:R-:W-:Y:S01]  /*54f0*/  BAR.SYNC.DEFER_BLOCKING 0x0 ;  /* 0x0000000000007b1d */ /* 0x000fe20000010000 */
[C---:B------:R-:W-:Y:S02]  /*5500*/  ISETP.GT.AND P6, PT, R2.reuse, 0x3f, PT ;  /* 0x0000003f0200780c */ /* 0x040fe40003fc4270 */
[----:B------:R-:W-:-:S03]  /*5510*/  ISETP.GT.AND P5, PT, R2, 0x7, PT ;  /* 0x000000070200780c */ /* 0x000fc60003fa4270 */
[----:B------:R-:W-:Y:S08]  /*5520*/  BSSY B0, `(.L_x_2105) ;  /* 0x0000013000007945 */ /* 0x000ff00003800000 */
[----:B------:R-:W-:Y:S05]  /*5530*/  @P6 BRA `(.L_x_2106) ;  /* 0x0000000000446947 */ /* 0x000fea0003800000 */
[----:B--23--:R-:W0:Y:S02]  /*5540*/  LDS.128 R4, [R32] ;  /* 0x0000000020047984 */ /* 0x00ce240000000c00 */
        /* <DEDUP_REMOVED lines=16> */
.L_x_2106:
[----:B------:R-:W-:Y:S05]  /*5650*/  BSYNC B0 ;  /* 0x0000000000007941 */ /* 0x000fea0003800000 */
.L_x_2105:
        /* <DEDUP_REMOVED lines=8> */
.L_x_2108:
[----:B------:R-:W-:Y:S05]  /*56e0*/  BSYNC B0 ;  /* 0x0000000000007941 */ /* 0x000fea0003800000 */
.L_x_2107:
[----:B------:R-:W-:Y:S06]  /*56f0*/  BAR.SYNC.DEFER_BLOCKING 0x0 ;  /* 0x0000000000007b1d */ /* 0x000fec0000010000 */
[----:B------:R-:W-:Y:S04]  /*5700*/  BSSY B0, `(.L_x_2109) ;  /* 0x0000013000007945 */ /* 0x000fe80003800000 */
[----:B------:R-:W-:Y:S05]  /*5710*/  @P0 BRA `(.L_x_2110) ;  /* 0x0000000000440947 */ /* 0x000fea0003800000 */
[----:B--234-:R-:W0:Y:S02]  /*5720*/  LDS.128 R4, [R32] ;  /* 0x0000000020047984 */ /* 0x01ce240000000c00 */
        /* <DEDUP_REMOVED lines=16> */
.L_x_2110:
[----:B------:R-:W-:Y:S05]  /*5830*/  BSYNC B0 ;  /* 0x0000000000007941 */ /* 0x000fea0003800000 */
.L_x_2109:
[----:B------:R-:W-:Y:S06]  /*5840*/  BAR.SYNC.DEFER_BLOCKING 0x0 ;  /* 0x0000000000007b1d */ /* 0x000fec0000010000 */
[----:B------:R-:W-:Y:S04]  /*5850*/  BSSY B0, `(.L_x_2111) ;  /* 0x0000007000007945 */ /* 0x000fe80003800000 */
[----:B------:R-:W-:Y:S05]  /*5860*/  @P2 BRA `(.L_x_2112) ;  /* 0x0000000000142947 */ /* 0x000fea0003800000 */
[----:B--234-:R-:W-:Y:S02]  /*5870*/  F2FP.F16.F32.PACK_AB R4, R33, R34 ;  /* 0x000000222104723e */ /* 0x01cfe400000000ff */
[----:B------:R-:W-:Y:S02]  /*5880*/  F2FP.F16.F32.PACK_AB R5, R30, R31 ;  /* 0x0000001f1e05723e */ /* 0x000fe400000000ff */
[----:B------:R-:W-:Y:S02]  /*5890*/  F2FP.F16.F32.PACK_AB R6, R28, R29 ;  /* 0x0000001d1c06723e */ /* 0x000fe400000000ff */
[----:B------:R-:W-:-:S05]  /*58a0*/  F2FP.F16.F32.PACK_AB R7, R18, R19 ;  /* 0x000000131207723e */ /* 0x000fca00000000ff */
[----:B------:R2:W-:Y:S02]  /*58b0*/  STS.128 [R32+-0xc0], R4 ;  /* 0xffff400420007388 */ /* 0x0005e40000000c00 */
.L_x_2112:
[----:B------:R-:W-:Y:S05]  /*58c0*/  BSYNC B0 ;  /* 0x0000000000007941 */ /* 0x000fea0003800000 */
.L_x_2111:
[----:B------:R-:W-:Y:S01]  /*58d0*/  BAR.SYNC.DEFER_BLOCKING 0x0 ;  /* 0x0000000000007b1d */ /* 0x000fe20000010000 */
[----:B------:R-:W-:-:S05]  /*58e0*/  ISETP.GT.AND P0, PT, R2, 0xf, PT ;  /* 0x0000000f0200780c */ /* 0x000fca0003f04270 */
[----:B------:R-:W-:Y:S08]  /*58f0*/  BSSY B0, `(.L_x_2113) ;  /* 0x0000013000007945 */ /* 0x000ff00003800000 */
        /* <DEDUP_REMOVED lines=18> */
.L_x_2114:
[----:B------:R-:W-:Y:S05]  /*5a20*/  BSYNC B0 ;  /* 0x0000000000007941 */ /* 0x000fea0003800000 */
.L_x_2113:
        /* <DEDUP_REMOVED lines=8> */
.L_x_2116:
[----:B------:R-:W-:Y:S05]  /*5ab0*/  BSYNC B0 ;  /* 0x0000000000007941 */ /* 0x000fea0003800000 */
.L_x_2115:
        /* <DEDUP_REMOVED lines=20> */
.L_x_2118:
[----:B------:R-:W-:Y:S05]  /*5c00*/  BSYNC B0 ;  /* 0x0000000000007941 */ /* 0x000fea0003800000 */
.L_x_2117:
[----:B------:R-:W-:Y:S06]  /*5c10*/  BAR.SYNC.DEFER_BLOCKING 0x0 ;  /* 0x0000000000007b1d */ /* 0x000fec0000010000 */
.L_x_2099:
[----:B------:R-:W-:-:S05]  /*5c20*/  VIADD R2, R2, 0x7 ;  /* 0x0000000702027836 */ /* 0x000fca0000000000 */
[----:B------:R-:W-:-:S13]  /*5c30*/  ISETP.GT.U32.OR P4, PT, R2, 0xe, P4 ;  /* 0x0000000e0200780c */ /* 0x000fda0002784470 */
[----:B------:R-:W-:Y:S05]  /*5c40*/  @P4 EXIT ;  /* 0x000000000000494d */ /* 0x000fea0003800000 */
[----:B------:R-:W0:Y:S02]  /*5c50*/  LDC R0, c[0x0][0x308] ;  /* 0x0000c200ff007b82 */ /* 0x000e240000000800 */
[----:B0-----:R-:W-:-:S13]  /*5c60*/  ISETP.NE.AND P0, PT, R0, 0x2, PT ;  /* 0x000000020000780c */ /* 0x001fda0003f05270 */
[----:B------:R-:W-:Y:S05]  /*5c70*/  @!P0 BRA `(.L_x_2119) ;  /* 0x0000000000348947 */ /* 0x000fea0003800000 */
[----:B--2345:R-:W0:Y:S01]  /*5c80*/  LDC.64 R4, c[0x0][0x210] ;  /* 0x00008400ff047b82 */ /* 0x03ce220000000a00 */
        /* <DEDUP_REMOVED lines=12> */
.L_x_2119:
[----:B--2345:R-:W0:Y:S01]  /*5d50*/  LDC.64 R4, c[0x0][0x300] ;  /* 0x0000c000ff047b82 */ /* 0x03ce220000000a00 */
        /* <DEDUP_REMOVED lines=11> */
[----:B------:R-:W2:Y:S01]  /*5e10*/  F2I.S8.NTZ R31, R31 ;  /* 0x0000001f001f7305 */ /* 0x000ea20000202100 */
[----:B0-----:R-:W-:-:S07]  /*5e20*/  PRMT R0, R33, 0x8880, RZ ;  /* 0x0000888021007816 */ /* 0x001fce00000000ff */
[----:B------:R-:W0:Y:S01]  /*5e30*/  F2I.S8.NTZ R30, R30 ;  /* 0x0000001e001e7305 */ /* 0x000e220000202100 */
[----:B------:R-:W-:Y:S02]  /*5e40*/  PRMT R0, R0, 0x7710, RZ ;  /* 0x0000771000007816 */ /* 0x000fe400000000ff */
[----:B--2---:R-:W-:-:S05]  /*5e50*/  PRMT R2, R31, 0x8880, RZ ;  /* 0x000088801f027816 */ /* 0x004fca00000000ff */
[----:B------:R-:W2:Y:S01]  /*5e60*/  F2I.S8.NTZ R34, R34 ;  /* 0x0000002200227305 */ /* 0x000ea20000202100 */
[----:B------:R-:W-:Y:S02]  /*5e70*/  LOP3.LUT R11, R0, 0xff, RZ, 0xc0, !PT ;  /* 0x000000ff000b7812 */ /* 0x000fe400078ec0ff */
[----:B------:R-:W-:Y:S02]  /*5e80*/  PRMT R2, R2, 0x7710, RZ ;  /* 0x0000771002027816 */ /* 0x000fe400000000ff */
[----:B------:R-:W-:Y:S02]  /*5e90*/  SHF.L.U64.HI R9, R11, 0x8, RZ ;  /* 0x000000080b097819 */ /* 0x000fe400000102ff */
[----:B0-----:R-:W-:Y:S01]  /*5ea0*/  PRMT R5, R30, 0x8880, RZ ;  /* 0x000088801e057816 */ /* 0x001fe200000000ff */
[----:B------:R-:W0:Y:S01]  /*5eb0*/  F2I.S8.NTZ R29, R29 ;  /* 0x0000001d001d7305 */ /* 0x000e220000202100 */
[----:B------:R-:W-:Y:S02]  /*5ec0*/  LOP3.LUT R7, R2, 0xff, RZ, 0xc0, !PT ;  /* 0x000000ff02077812 */ /* 0x000fe400078ec0ff */
[----:B------:R-:W-:-:S02]  /*5ed0*/  PRMT R5, R5, 0x7710, RZ ;  /* 0x0000771005057816 */ /* 0x000fc400000000ff */
[C---:B------:R-:W-:Y:S01]  /*5ee0*/  SHF.L.U64.HI R8, R7.reuse, 0x10, RZ ;  /* 0x0000001007087819 */ /* 0x040fe200000102ff */
[----:B------:R-:W-:Y:S01]  /*5ef0*/  IMAD.U32 R7, R7, 0x10000, RZ ;  /* 0x0001000007077824 */ /* 0x000fe200078e00ff */
[----:B--2---:R-:W-:Y:S01]  /*5f00*/  PRMT R34, R34, 0x8880, RZ ;  /* 0x0000888022227816 */ /* 0x004fe200000000ff */
[----:B------:R-:W2:Y:S01]  /*5f10*/  F2I.S8.NTZ R28, R28 ;  /* 0x0000001c001c7305 */ /* 0x000ea20000202100 */
[----:B------:R-:W-:Y:S02]  /*5f20*/  LOP3.LUT R6, R5, 0xff, RZ, 0xc0, !PT ;  /* 0x000000ff05067812 */ /* 0x000fe400078ec0ff */
[----:B------:R-:W-:Y:S02]  /*5f30*/  PRMT R0, R34, 0x7710, RZ ;  /* 0x0000771022007816 */ /* 0x000fe400000000ff */
[----:B------:R-:W-:Y:S02]  /*5f40*/  SHF.L.U64.HI R5, R6, 0x18, RZ ;  /* 0x0000001806057819 */ /* 0x000fe400000102ff */
[----:B0-----:R-:W-:Y:S01]  /*5f50*/  PRMT R29, R29, 0x8880, RZ ;  /* 0x000088801d1d7816 */ /* 0x001fe200000000ff */
[----:B------:R-:W0:Y:S01]  /*5f60*/  F2I.S8.NTZ R19, R19 ;  /* 0x0000001300137305 */ /* 0x000e220000202100 */
[----:B------:R-:W-:-:S02]  /*5f70*/  PRMT R10, R0, 0x6540, R11 ;  /* 0x00006540000a7816 */ /* 0x000fc4000000000b */
[----:B------:R-:W-:Y:S02]  /*5f80*/  PRMT R2, R29, 0x7710, RZ ;  /* 0x000077101d027816 */ /* 0x000fe400000000ff */
[----:B------:R-:W-:Y:S02]  /*5f90*/  LOP3.LUT R5, R5, R8, R9, 0xfe, !PT ;  /* 0x0000000805057212 */ /* 0x000fe400078efe09 */
[----:B--2---:R-:W-:Y:S01]  /*5fa0*/  PRMT R28, R28, 0x8880, RZ ;  /* 0x000088801c1c7816 */ /* 0x004fe200000000ff */
[----:B------:R-:W2:Y:S01]  /*5fb0*/  F2I.S8.NTZ R4, R4 ;  /* 0x0000000400047305 */ /* 0x000ea20000202100 */
[----:B------:R-:W-:Y:S02]  /*5fc0*/  LOP3.LUT R2, R2, 0xff, RZ, 0xc0, !PT ;  /* 0x000000ff02027812 */ /* 0x000fe400078ec0ff */
[----:B------:R-:W-:Y:S02]  /*5fd0*/  PRMT R0, R28, 0x7710, RZ ;  /* 0x000077101c007816 */ /* 0x000fe400000000ff */
[----:B------:R-:W-:-:S02]  /*5fe0*/  MOV R8, UR42 ;  /* 0x0000002a00087c02 */ /* 0x000fc40008000f00 */
[----:B0-----:R-:W-:Y:S02]  /*5ff0*/  PRMT R19, R19, 0x8880, RZ ;  /* 0x0000888013137816 */ /* 0x001fe400000000ff */
[----:B------:R-:W-:Y:S01]  /*6000*/  LOP3.LUT R5, R2, 0xffffff00, R5, 0xf8, !PT ;  /* 0xffffff0002057812 */ /* 0x000fe200078ef805 */
[----:B------:R-:W-:Y:S01]  /*6010*/  IMAD R8, R8, 0x30, R3 ;  /* 0x0000003008087824 */ /* 0x000fe200078e0203 */
[----:B------:R-:W-:Y:S02]  /*6020*/  PRMT R2, R0, 0x7604, RZ ;  /* 0x0000760400027816 */ /* 0x000fe400000000ff */
[----:B------:R-:W-:Y:S02]  /*6030*/  PRMT R0, R19, 0x7710, RZ ;  /* 0x0000771013007816 */ /* 0x000fe400000000ff */
[----:B------:R-:W-:Y:S02]  /*6040*/  LOP3.LUT R3, R2, 0xffff00ff, R5, 0xf8, !PT ;  /* 0xffff00ff02037812 */ /* 0x000fe400078ef805 */
[----:B------:R-:W-:-:S02]  /*6050*/  PRMT R0, R0, 0x7054, RZ ;  /* 0x0000705400007816 */ /* 0x000fc400000000ff */
        /* <DEDUP_REMOVED lines=10> */
.L_x_2046:
[----:B------:R-:W-:Y:S01]  /*6100*/  HFMA2.MMA R12, -RZ, RZ, 0, 9.5367431640625e-07 ;  /* 0x00000010ff0c7435 */ /* 0x000fe200000001ff */
[----:B0-----:R-:W-:Y:S01]  /*6110*/  MOV R11, 0x1f ;  /* 0x0000001f000b7802 */ /* 0x001fe20000000f00 */
[----:B------:R-:W-:-:S09]  /*6120*/  IMAD.MOV.U32 R15, RZ, RZ, -0x1 ;  /* 0xffffffffff0f7424 */ /* 0x000fd200078e00ff */
[----:B-12---:R-:W-:Y:S05]  /*6130*/  WARPSYNC.COLLECTIVE R15, `(.L_x_2120) ;  /* 0x000000000f087348 */ /* 0x006fea0003c00000 */
[----:B------:R0:W3:Y:S02]  /*6140*/  SHFL.BFLY P6, R14, R13, R12, R11 ;  /* 0x0c00000c0d0e7389 */ /* 0x0000e400000c000b */
[----:B0123--:R-:W-:Y:S01]  /*6150*/  ENDCOLLECTIVE ;  /* 0x000000000000791b */ /* 0x00ffe20003800000 */
.L_x_2120:
[----:B------:R-:W-:Y:S01]  /*6160*/  HFMA2.MMA R12, -RZ, RZ, 0, 4.76837158203125e-07 ;  /* 0x00000008ff0c7435 */ /* 0x000fe200000001ff */
[----:B------:R-:W-:-:S05]  /*6170*/  FADD.FTZ R0, R13, R14 ;  /* 0x0000000e0d007221 */ /* 0x000fca0000010000 */
[----:B------:R-:W-:-:S07]  /*6180*/  MOV R13, R0 ;  /* 0x00000000000d7202 */ /* 0x000fce0000000f00 */
[----:B------:R-:W-:Y:S05]  /*6190*/  WARPSYNC.COLLECTIVE R15, `(.L_x_2121) ;  /* 0x000000000f087348 */ /* 0x000fea0003c00000 */
[----:B------:R0:W1:Y:S02]  /*61a0*/  SHFL.BFLY P6, R14, R13, R12, R11 ;  /* 0x0c00000c0d0e7389 */ /* 0x00006400000c000b */
[----:B01----:R-:W-:Y:S01]  /*61b0*/  ENDCOLLECTIVE ;  /* 0x000000000000791b */ /* 0x003fe20003800000 */
.L_x_2121:
[----:B------:R-:W-:Y:S01]  /*61c0*/  MOV R12, 0x4 ;  /* 0x00000004000c7802 */ /* 0x000fe20000000f00 */
[----:B------:R-:W-:-:S04]  /*61d0*/  FADD.FTZ R2, R0, R14 ;  /* 0x0000000e00027221 */ /* 0x000fc80000010000 */
[----:B------:R-:W-:-:S07]  /*61e0*/  IMAD.MOV.U32 R13, RZ, RZ, R2 ;  /* 0x000000ffff0d7224 */ /* 0x000fce00078e0002 */
[----:B------:R-:W-:Y:S05]  /*61f0*/  WARPSYNC.COLLECTIVE R15, `(.L_x_2122) ;  /* 0x000000000f087348 */ /* 0x000fea0003c00000 */
[----:B------:R0:W1:Y:S02]  /*6200*/  SHFL.BFLY P6, R14, R13, R12, R11 ;  /* 0x0c00000c0d0e7389 */ /* 0x00006400000c000b */
[----:B01----:R-:W-:Y:S01]  /*6210*/  ENDCOLLECTIVE ;  /* 0x000000000000791b */ /* 0x003fe20003800000 */
.L_x_2122:
[----:B------:R-:W-:Y:S02]  /*6220*/  IMAD.MOV.U32 R12, RZ, RZ, 0x2 ;  /* 0x00000002ff0c7424 */ /* 0x000fe400078e00ff */
[----:B------:R-:W-:-:S05]  /*6230*/  FADD.FTZ R3, R2, R14 ;  /* 0x0000000e02037221 */ /* 0x000fca0000010000 */
[----:B------:R-:W-:-:S07]  /*6240*/  MOV R13, R3 ;  /* 0x00000003000d7202 */ /* 0x000fce0000000f00 */
[----:B------:R-:W-:Y:S05]  /*6250*/  WARPSYNC.COLLECTIVE R15, `(.L_x_2123) ;  /* 0x000000000f087348 */ /* 0x000fea0003c00000 */
[----:B------:R0:W1:Y:S02]  /*6260*/  SHFL.BFLY P6, R14, R13, R12, R11 ;  /* 0x0c00000c0d0e7389 */ /* 0x00006400000c000b */
[----:B01----:R-:W-:Y:S01]  /*6270*/  ENDCOLLECTIVE ;  /* 0x000000000000791b */ /* 0x003fe20003800000 */
.L_x_2123:
[----:B------:R-:W-:Y:S01]  /*6280*/  HFMA2.MMA R12, -RZ, RZ, 0, 5.9604644775390625e-08 ;  /* 0x00000001ff0c7435 */ /* 0x000fe200000001ff */
[----:B------:R-:W-:-:S05]  /*6290*/  FADD.FTZ R4, R3, R14 ;  /* 0x0000000e03047221 */ /* 0x000fca0000010000 */
[----:B------:R-:W-:-:S07]  /*62a0*/  MOV R13, R4 ;  /* 0x00000004000d7202 */ /* 0x000fce0000000f00 */
[----:B------:R-:W-:Y:S05]  /*62b0*/  WARPSYNC.COLLECTIVE R15, `(.L_x_2124) ;  /* 0x000000000f087348 */ /* 0x000fea0003c00000 */
[----:B------:R0:W1:Y:S02]  /*62c0*/  SHFL.BFLY P6, R14, R13, R12, R11 ;  /* 0x0c00000c0d0e7389 */ /* 0x00006400000c000b */
[----:B01----:R-:W-:Y:S01]  /*62d0*/  ENDCOLLECTIVE ;  /* 0x000000000000791b */ /* 0x003fe20003800000 */
.L_x_2124:
[----:B------:R-:W-:Y:S05]  /*62e0*/  BRA `(.L_x_2125) ;  /* 0xffffffb400687947 */ /* 0x000fea000383ffff */
.L_x_2126:
        /* <DEDUP_REMOVED lines=9> */
.L_x_2854:


//--------------------- .text._ZN4mmha33masked_multihead_attention_kernelItLi48ELi64ELi2ELi8ELi128ELb0ELb0EEEv26Multihead_attention_paramsIT_XT5_EE --------------------------
	.section	.text._ZN4mmha33masked_multihead_attention_kernelItLi48ELi64ELi2ELi8ELi128ELb0ELb0EEEv26Multihead_attention_paramsIT_XT5_EE,"ax",@progbits
	.align	128
        .global         _ZN4mmha33masked_multihead_attention_kernelItLi48ELi64ELi2ELi8ELi128ELb0ELb0EEEv26Multihead_attention_paramsIT_XT5_EE
        .type           _ZN4mmha33masked_multihead_attention_kernelItLi48ELi64ELi2ELi8ELi128ELb0ELb0EEEv26Multihead_attention_paramsIT_XT5_EE,@function
        .size           _ZN4mmha33masked_multihead_attention_kernelItLi48ELi64ELi2ELi8ELi128ELb0ELb0EEEv26Multihead_attention_paramsIT_XT5_EE,(.L_x_2855 - _ZN4mmha33masked_multihead_attention_kernelItLi48ELi64ELi2ELi8ELi128ELb0ELb0EEEv26Multihead_attention_paramsIT_XT5_EE)
        .other          _ZN4mmha33masked_multihead_attention_kernelItLi48ELi64ELi2ELi8ELi128ELb0ELb0EEEv26Multihead_attention_paramsIT_XT5_EE,@"STO_CUDA_ENTRY STV_DEFAULT"
_ZN4mmha33masked_multihead_attention_kernelItLi48ELi64ELi2ELi8ELi128ELb0ELb0EEEv26Multihead_attention_paramsIT_XT5_EE:
.text._ZN4mmha33masked_multihead_attention_kernelItLi48ELi64ELi2ELi8ELi128ELb0ELb0EEEv26Multihead_attention_paramsIT_XT5_EE:
        /* <DEDUP_REMOVED lines=14> */
.L_x_2127:
        /* <DEDUP_REMOVED lines=90> */
[----:B------:R-:W-:-:S05]  /*0680*/  IADD3 R3, R0, UR41, RZ ;  /* 0x0000002900037c10 */ /* 0x000fca000fffe0ff */
        /* <DEDUP_REMOVED lines=18> */
.L_x_2129:
[----:B------:R-:W-:Y:S05]  /*07b0*/  BSYNC B0 ;  /* 0x0000000000007941 */ /* 0x000fea0003800000 */
.L_x_2128:
        /* <DEDUP_REMOVED lines=10> */
.L_x_2131:
        /* <DEDUP_REMOVED lines=11> */
.L_x_2132:
[----:B------:R-:W-:Y:S05]  /*0910*/  BSYNC B0 ;  /* 0x0000000000007941 */ /* 0x000fea0003800000 */
.L_x_2130:
        /* <DEDUP_REMOVED lines=21> */
[----:B------:R-:W-:Y:S01]  /*0a70*/  MOV R10, UR4 ;  /* 0x00000004000a7c02 */ /* 0x000fe20008000f00 */
[----:B------:R-:W-:Y:S02]  /*0a80*/  IMAD.U32 R11, RZ, RZ, UR5 ;  /* 0x00000005ff0b7e24 */ /* 0x000fe4000f8e00ff */
[----:B------:R-:W3:Y:S01]  /*0a90*/  @!P1 LDC.64 R8, c[0x0][0x2e0] ;  /* 0x0000b800ff089b82 */ /* 0x000ee20000000a00 */
[----:B-1---5:R-:W-:Y:S01]  /*0aa0*/  @!P1 IMAD R15, R17, UR7, R52 ;  /* 0x00000007110f9c24 */ /* 0x022fe2000f8e0234 */
[----:B------:R-:W-:Y:S01]  /*0ab0*/  HFMA2.MMA R3, -RZ, RZ, 0, 0 ;  /* 0x00000000ff037435 */ /* 0x000fe200000001ff */
[----:B------:R-:W4:Y:S01]  /*0ac0*/  @P3 LDG.E R10, desc[UR36][R10.64] ;  /* 0x000000240a0a3981 */ /* 0x000f22000c1e1900 */
[----:B------:R-:W-:Y:S01]  /*0ad0*/  IMAD.MOV.U32 R12, RZ, RZ, RZ ;  /* 0x000000ffff0c7224 */ /* 0x000fe200078e00ff */
[----:B------:R-:W-:Y:S01]  /*0ae0*/  UMOV UR38, URZ ;  /* 0x0000003f00267c82 */ /* 0x000fe20008000000 */
[----:B------:R-:W-:Y:S01]  /*0af0*/  @!P1 IMAD R15, R15, 0x30, R0 ;  /* 0x000000300f0f9824 */ /* 0x000fe200078e0200 */
[----:B------:R-:W-:Y:S01]  /*0b00*/  ULDC.U8 UR4, c[0x0][0x294] ;  /* 0x0000a50000047ab9 */ /* 0x000fe20000000000 */
[----:B--2---:R-:W-:-:S05]  /*0b10*/  @!P2 IMAD.WIDE R4, R13, 0x2, R4 ;  /* 0x000000020d04a825 */ /* 0x004fca00078e0204 */
[----:B------:R-:W2:Y:S01]  /*0b20*/  @!P2 LDG.E R12, desc[UR36][R4.64] ;  /* 0x00000024040ca981 */ /* 0x000ea2000c1e1900 */
[----:B0-----:R-:W-:Y:S02]  /*0b30*/  @!P0 IMAD.WIDE R6, R13, 0x2, R6 ;  /* 0x000000020d068825 */ /* 0x001fe400078e0206 */
[----:B------:R-:W0:Y:S03]  /*0b40*/  LDC R13, c[0x0][0x290] ;  /* 0x0000a400ff0d7b82 */ /* 0x000e260000000800 */
[----:B------:R-:W2:Y:S01]  /*0b50*/  @!P0 LDG.E R3, desc[UR36][R6.64] ;  /* 0x0000002406038981 */ /* 0x000ea2000c1e1900 */
[----:B---3--:R-:W-:-:S06]  /*0b60*/  @!P1 IMAD.WIDE R8, R15, 0x2, R8 ;  /* 0x000000020f089825 */ /* 0x008fcc00078e0208 */
[----:B------:R-:W3:Y:S01]  /*0b70*/  @!P1 LDG.E R9, desc[UR36][R8.64] ;  /* 0x0000002408099981 */ /* 0x000ee2000c1e1900 */
[----:B------:R-:W-:Y:S02]  /*0b80*/  ISETP.NE.AND P2, PT, RZ, UR4, PT ;  /* 0x00000004ff007c0c */ /* 0x000fe4000bf45270 */
[----:B------:R-:W-:Y:S02]  /*0b90*/  ISETP.GE.AND P0, PT, R16, 0x20, PT ;  /* 0x000000201000780c */ /* 0x000fe40003f06270 */
[----:B----4-:R-:W-:Y:S02]  /*0ba0*/  @P3 R2UR UR38, R10 ;  /* 0x000000000a2632ca */ /* 0x010fe400000e0000 */
[----:B0-----:R-:W-:Y:S01]  /*0bb0*/  ISETP.GT.AND P3, PT, R13, RZ, PT ;  /* 0x000000ff0d00720c */ /* 0x001fe20003f64270 */
[----:B--2---:R-:W-:Y:S01]  /*0bc0*/  HFMA2.MMA R23, R23, 1, 1, R12 ;  /* 0x3c003c0017177835 */ /* 0x004fe2000000000c */
[----:B------:R-:W-:-:S04]  /*0bd0*/  HADD2 R18, R18, R3 ;  /* 0x0000000312127230 */ /* 0x000fc80000000000 */
[----:B---3--:R-:W-:-:S07]  /*0be0*/  @!P1 HMUL2 R18, R18, R9 ;  /* 0x0000000912129232 */ /* 0x008fce0000000000 */
        /* <DEDUP_REMOVED lines=53> */
.L_x_2135:
        /* <DEDUP_REMOVED lines=63> */
.L_x_2139:
[----:B------:R-:W-:Y:S05]  /*1330*/  BSYNC B1 ;  /* 0x0000000000017941 */ /* 0x000fea0003800000 */
.L_x_2138:
[----:B------:R-:W-:Y:S01]  /*1340*/  PRMT R0, R18, 0x7632, R0 ;  /* 0x0000763212007816 */ /* 0x000fe20000000000 */
[----:B------:R1:W-:Y:S01]  /*1350*/  STS.U16 [R11], R18 ;  /* 0x000000120b007388 */ /* 0x0003e20000000400 */
[----:B------:R-:W-:-:S03]  /*1360*/  PRMT R3, R23, 0x7632, R3 ;  /* 0x0000763217037816 */ /* 0x000fc60000000003 */
[----:B------:R1:W-:Y:S04]  /*1370*/  STS.U16 [R13], R0 ;  /* 0x000000000d007388 */ /* 0x0003e80000000400 */
[----:B------:R1:W-:Y:S04]  /*1380*/  STS.U16 [R12], R23 ;  /* 0x000000170c007388 */ /* 0x0003e80000000400 */
[----:B------:R1:W-:Y:S02]  /*1390*/  STS.U16 [R25], R3 ;  /* 0x0000000319007388 */ /* 0x0003e40000000400 */
.L_x_2137:
[----:B------:R-:W-:Y:S05]  /*13a0*/  BSYNC B0 ;  /* 0x0000000000007941 */ /* 0x000fea0003800000 */
.L_x_2136:
[----:B------:R-:W-:Y:S06]  /*13b0*/  BAR.SYNC.DEFER_BLOCKING 0x0 ;  /* 0x0000000000007b1d */ /* 0x000fec0000010000 */
[----:B01----:R0:W1:Y:S04]  /*13c0*/  @P6 LDS R23, [R10] ;  /* 0x000000000a176984 */ /* 0x0030680000000800 */
[----:B------:R0:W2:Y:S01]  /*13d0*/  @P6 LDS R18, [R9] ;  /* 0x0000000009126984 */ /* 0x0000a20000000800 */
[----:B------:R-:W-:Y:S06]  /*13e0*/  BAR.SYNC.DEFER_BLOCKING 0x0 ;  /* 0x0000000000007b1d */ /* 0x000fec0000010000 */
[----:B------:R-:W-:Y:S05]  /*13f0*/  BRA `(.L_x_2134) ;  /* 0x00000000007c7947 */ /* 0x000fea0003800000 */
.L_x_2133:
        /* <DEDUP_REMOVED lines=30> */
.L_x_2140:
[----:B------:R-:W-:Y:S05]  /*15e0*/  BSYNC B0 ;  /* 0x0000000000007941 */ /* 0x000fea0003800000 */
.L_x_2134:
        /* <DEDUP_REMOVED lines=23> */
[----:B------:R-:W-:-:S04]  /*1760*/  LOP3.LUT R3, R3, 0xfffffff8, RZ, 0xc0, !PT ;  /* 0xfffffff803037812 */ /* 0x000fc800078ec0ff */
[----:B-1----:R-:W-:Y:S01]  /*1770*/  LEA R0, R2, R7, 0x2 ;  /* 0x0000000702007211 */ /* 0x002fe200078e10ff */
[----:B------:R-:W-:-:S03]  /*1780*/  VIADD R3, R3, UR40 ;  /* 0x0000002803037c36 */ /* 0x000fc60008000000 */
[----:B------:R-:W-:-:S05]  /*1790*/  SHF.L.U32 R0, R0, 0x1, RZ ;  /* 0x0000000100007819 */ /* 0x000fca00000006ff */
[----:B------:R-:W-:-:S04]  /*17a0*/  IMAD R3, R3, UR4, R0 ;  /* 0x0000000403037c24 */ /* 0x000fc8000f8e0200 */
[----:B--2---:R-:W-:-:S05]  /*17b0*/  IMAD.WIDE R4, R3, 0x2, R4 ;  /* 0x0000000203047825 */ /* 0x004fca00078e0204 */
[----:B------:R2:W-:Y:S02]  /*17c0*/  STG.E desc[UR36][R4.64], R18 ;  /* 0x0000001204007986 */ /* 0x0005e4000c101924 */
.L_x_2144:
[----:B------:R-:W-:Y:S05]  /*17d0*/  BSYNC B1 ;  /* 0x0000000000017941 */ /* 0x000fea0003800000 */
.L_x_2143:
        /* <DEDUP_REMOVED lines=12> */
.L_x_2207:
[----:B--2---:R-:W-:-:S07]  /*18a0*/  FADD.FTZ R14, R5, R14 ;  /* 0x0000000e050e7221 */ /* 0x004fce0000010000 */
.L_x_2142:
[----:B------:R-:W-:Y:S05]  /*18b0*/  BSYNC B0 ;  /* 0x0000000000007941 */ /* 0x000fea0003800000 */
.L_x_2141:
        /* <DEDUP_REMOVED lines=27> */
.L_x_2146:
        /* <DEDUP_REMOVED lines=8> */
[----:B------:R-:W-:Y:S01]  /*1af0*/  ULDC.64 UR8, c[0x0][0x2b0] ;  /* 0x0000ac0000087ab9 */ /* 0x000fe20000000a00 */
[----:B------:R-:W-:Y:S01]  /*1b00*/  ULEA.HI UR5, UR5, UR4, URZ, 0x4 ;  /* 0x0000000405057291 */ /* 0x000fe2000f8f203f */
[----:B------:R-:W-:Y:S01]  /*1b10*/  ULDC.64 UR12, c[0x0][0x2c8] ;  /* 0x0000b200000c7ab9 */ /* 0x000fe20000000a00 */
[----:B------:R-:W-:-:S02]  /*1b20*/  ULDC.64 UR10, c[0x0][0x2d8] ;  /* 0x0000b600000a7ab9 */ /* 0x000fc40000000a00 */
[----:B------:R-:W-:-:S04]  /*1b30*/  ULOP3.LUT UR5, UR5, 0xfffffff0, URZ, 0xc0, !UPT ;  /* 0xfffffff005057892 */ /* 0x000fc8000f8ec03f */
        /* <DEDUP_REMOVED lines=11> */
[----:B------:R-:W-:Y:S02]  /*1bf0*/  UIADD3 UR4, UR4, 0x20, URZ ;  /* 0x0000002004047890 */ /* 0x000fe4000fffe03f */
[----:B------:R-:W-:Y:S02]  /*1c00*/  IADD3 R5, -R5, R16, RZ ;  /* 0x0000001005057210 */ /* 0x000fe40007ffe1ff */
[----:B------:R-:W4:Y:S02]  /*1c10*/  LDC.64 R10, c[0x0][0x2d8] ;  /* 0x0000b600ff0a7b82 */ /* 0x000f240000000a00 */
[----:B------:R-:W-:-:S06]  /*1c20*/  SHF.L.U32 R8, R5, 0x2, RZ ;  /* 0x0000000205087819 */ /* 0x000fcc00000006ff */
[----:B------:R-:W5:Y:S01]  /*1c30*/  LDC R14, c[0x0][0x2c0] ;  /* 0x0000b000ff0e7b82 */ /* 0x000f620000000800 */
[----:B-1----:R-:W1:Y:S01]  /*1c40*/  MUFU.RCP R6, R6 ;  /* 0x0000000600067308 */ /* 0x002e620000001000 */
[----:B0-----:R-:W-:-:S06]  /*1c50*/  ULEA UR4, UR6, UR4, 0x18 ;  /* 0x0000000406047291 */ /* 0x001fcc000f8ec03f */
[----:B------:R-:W-:Y:S01]  /*1c60*/  LEA R13, R5, UR4, 0x3 ;  /* 0x00000004050d7c11 */ /* 0x000fe2000f8e18ff */
[----:B------:R-:W-:Y:S02]  /*1c70*/  ULDC UR4, c[0x0][0x2d0] ;  /* 0x0000b40000047ab9 */ /* 0x000fe40000000800 */
[----:B------:R-:W-:Y:S01]  /*1c80*/  IMAD.U32 R35, RZ, RZ, UR4 ;  /* 0x00000004ff237e24 */ /* 0x000fe2000f8e00ff */
[----:B------:R-:W-:Y:S01]  /*1c90*/  ULDC UR4, c[0x0][0x298] ;  /* 0x0000a60000047ab9 */ /* 0x000fe20000000800 */
[----:B-1----:R-:W-:Y:S01]  /*1ca0*/  VIADD R7, R6, 0xffffffe ;  /* 0x0ffffffe06077836 */ /* 0x002fe20000000000 */
[----:B------:R0:W1:Y:S04]  /*1cb0*/  LDS.64 R32, [R13] ;  /* 0x000000000d207984 */ /* 0x0000680000000a00 */
[----:B------:R0:W0:Y:S01]  /*1cc0*/  LDS.64 R30, [R13+0x10] ;  /* 0x000010000d1e7984 */ /* 0x0000220000000a00 */
[----:B------:R-:W2:Y:S03]  /*1cd0*/  F2I.FTZ.U32.TRUNC.NTZ R7, R7 ;  /* 0x0000000700077305 */ /* 0x000ea6000021f000 */
[----:B------:R0:W0:Y:S04]  /*1ce0*/  LDS.64 R28, [R13+0x20] ;  /* 0x000020000d1c7984 */ /* 0x0000280000000a00 */
[----:B------:R0:W0:Y:S04]  /*1cf0*/  LDS.64 R26, [R13+0x30] ;  /* 0x000030000d1a7984 */ /* 0x0000280000000a00 */
[----:B------:R0:W0:Y:S04]  /*1d00*/  LDS.64 R24, [R13+0x40] ;  /* 0x000040000d187984 */ /* 0x0000280000000a00 */
[----:B------:R0:W0:Y:S01]  /*1d10*/  LDS.64 R22, [R13+0x50] ;  /* 0x000050000d167984 */ /* 0x0000220000000a00 */
[----:B--2---:R-:W-:-:S03]  /*1d20*/  IADD3 R6, RZ, -R7, RZ ;  /* 0x80000007ff067210 */ /* 0x004fc60007ffe0ff */
[----:B------:R2:W0:Y:S02]  /*1d30*/  LDS.64 R20, [R13+0x60] ;  /* 0x000060000d147984 */ /* 0x0004240000000a00 */
[----:B------:R-:W-:Y:S02]  /*1d40*/  IMAD R15, R6, R3, RZ ;  /* 0x00000003060f7224 */ /* 0x000fe400078e02ff */
[----:B------:R2:W0:Y:S01]  /*1d50*/  LDS.64 R18, [R13+0x70] ;  /* 0x000070000d127984 */ /* 0x0004220000000a00 */
[----:B------:R-:W-:-:S04]  /*1d60*/  IMAD.MOV.U32 R6, RZ, RZ, RZ ;  /* 0x000000ffff067224 */ /* 0x000fc800078e00ff */
[----:B------:R-:W-:-:S04]  /*1d70*/  IMAD.HI.U32 R5, R7, R15, R6 ;  /* 0x0000000f07057227 */ /* 0x000fc800078e0006 */
[----:B------:R-:W-:Y:S02]  /*1d80*/  IMAD R7, R4, R9, R8 ;  /* 0x0000000904077224 */ /* 0x000fe400078e0208 */
[C---:B------:R-:W-:Y:S02]  /*1d90*/  IMAD R6, R52.reuse, R35, UR39 ;  /* 0x0000002734067e24 */ /* 0x040fe4000f8e0223 */
[----:B----4-:R-:W-:Y:S01]  /*1da0*/  IMAD.WIDE R52, R52, 0x2, R10 ;  /* 0x0000000234347825 */ /* 0x010fe200078e020a */
[----:B------:R-:W-:-:S03]  /*1db0*/  SHF.R.S32.HI R50, RZ, 0x1f, R7 ;  /* 0x0000001fff327819 */ /* 0x000fc60000011407 */
[----:B------:R-:W-:Y:S01]  /*1dc0*/  IMAD R8, R9, 0x30, RZ ;  /* 0x0000003009087824 */ /* 0x000fe200078e02ff */
[----:B------:R-:W-:Y:S01]  /*1dd0*/  MOV R9, R12 ;  /* 0x0000000c00097202 */ /* 0x000fe20000000f00 */
[----:B-12--5:R-:W-:-:S07]  /*1de0*/  VIADD R10, R14, UR4 ;  /* 0x000000040e0a7c36 */ /* 0x026fce0008000000 */
.L_x_2152:
[----:B-1----:R-:W1:Y:S01]  /*1df0*/  LDC R11, c[0x0][0x284] ;  /* 0x0000a100ff0b7b82 */ /* 0x002e620000000800 */
[----:B------:R-:W-:Y:S02]  /*1e00*/  IABS R14, R9 ;  /* 0x00000009000e7213 */ /* 0x000fe40000000000 */
[----:B------:R-:W-:-:S03]  /*1e10*/  ISETP.GE.AND P1, PT, R9, RZ, PT ;  /* 0x000000ff0900720c */ /* 0x000fc60003f26270 */
[----:B------:R-:W-:-:S05]  /*1e20*/  IMAD.HI.U32 R12, R5, R14, RZ ;  /* 0x0000000e050c7227 */ /* 0x000fca00078e00ff */
[----:B0-----:R-:W-:Y:S02]  /*1e30*/  IADD3 R13, -R12, RZ, RZ ;  /* 0x000000ff0c0d7210 */ /* 0x001fe40007ffe1ff */
[----:B-1----:R-:W-:Y:S02]  /*1e40*/  IABS R15, R11 ;  /* 0x0000000b000f7213 */ /* 0x002fe40000000000 */
        /* <DEDUP_REMOVED lines=9> */
[C---:B------:R-:W-:Y:S01]  /*1ee0*/  SHF.L.U32 R59, R12.reuse, 0x3, RZ ;  /* 0x000000030c3b7819 */ /* 0x040fe200000006ff */
[----:B------:R-:W-:-:S03]  /*1ef0*/  IMAD.IADD R12, R12, 0x1, R11 ;  /* 0x000000010c0c7824 */ /* 0x000fc600078e020b */
[----:B------:R-:W-:Y:S01]  /*1f00*/  ISETP.GE.OR P5, PT, R59, R8, P0 ;  /* 0x000000083b00720c */ /* 0x000fe200007a6670 */
[C---:B------:R-:W-:Y:S01]  /*1f10*/  IMAD.IADD R60, R12.reuse, 0x1, R11 ;  /* 0x000000010c3c7824 */ /* 0x040fe200078e020b */
[----:B------:R-:W-:-:S04]  /*1f20*/  SHF.L.U32 R57, R12, 0x3, RZ ;  /* 0x000000030c397819 */ /* 0x000fc800000006ff */
[----:B------:R-:W-:Y:S02]  /*1f30*/  ISETP.GE.OR P3, PT, R57, R8, P0 ;  /* 0x000000083900720c */ /* 0x000fe40000766670 */
[C---:B------:R-:W-:Y:S01]  /*1f40*/  SHF.L.U32 R51, R60.reuse, 0x3, RZ ;  /* 0x000000033c337819 */ /* 0x040fe200000006ff */
[----:B------:R-:W-:-:S03]  /*1f50*/  IMAD.IADD R60, R60, 0x1, R11 ;  /* 0x000000013c3c7824 */ /* 0x000fc600078e020b */
[----:B------:R-:W-:Y:S01]  /*1f60*/  ISETP.GE.OR P4, PT, R51, R8, P0 ;  /* 0x000000083300720c */ /* 0x000fe20000786670 */
[----:B------:R-:W0:Y:S01]  /*1f70*/  @!P5 LDC.64 R14, c[0x0][0x248] ;  /* 0x00009200ff0edb82 */ /* 0x000e220000000a00 */
[----:B------:R-:W-:-:S04]  /*1f80*/  @!P5 IADD3 R55, P1, R7, R59, RZ ;  /* 0x0000003b0737d210 */ /* 0x000fc80007f3e0ff */
[----:B------:R-:W-:-:S03]  /*1f90*/  @!P5 LEA.HI.X.SX32 R56, R59, R50, 0x1, P1 ;  /* 0x000000323b38d211 */ /* 0x000fc600008f0eff */
[----:B------:R-:W1:Y:S01]  /*1fa0*/  @!P3 LDC.64 R12, c[0x0][0x248] ;  /* 0x00009200ff0cbb82 */ /* 0x000e620000000a00 */
[----:B0-----:R-:W-:-:S04]  /*1fb0*/  @!P5 LEA R54, P1, R55, R14, 0x1 ;  /* 0x0000000e3736d211 */ /* 0x001fc800078208ff */
[----:B------:R-:W-:-:S03]  /*1fc0*/  @!P5 LEA.HI.X R55, R55, R15, R56, 0x1, P1 ;  /* 0x0000000f3737d211 */ /* 0x000fc600008f0c38 */
[----:B------:R-:W0:Y:S01]  /*1fd0*/  @!P4 LDC.64 R14, c[0x0][0x248] ;  /* 0x00009200ff0ecb82 */ /* 0x000e220000000a00 */
[----:B------:R-:W-:-:S04]  /*1fe0*/  @!P3 IADD3 R56, P1, R7, R57, RZ ;  /* 0x000000390738b210 */ /* 0x000fc80007f3e0ff */
[----:B------:R-:W-:Y:S02]  /*1ff0*/  @!P3 LEA.HI.X.SX32 R57, R57, R50, 0x1, P1 ;  /* 0x000000323939b211 */ /* 0x000fe400008f0eff */
[C---:B-1----:R-:W-:Y:S02]  /*2000*/  @!P3 LEA R58, P1, R56.reuse, R12, 0x1 ;  /* 0x0000000c383ab211 */ /* 0x042fe400078208ff */
[----:B------:R-:W-:Y:S02]  /*2010*/  @!P4 IADD3 R12, P2, R7, R51, RZ ;  /* 0x00000033070cc210 */ /* 0x000fe40007f5e0ff */
[----:B------:R-:W-:Y:S02]  /*2020*/  @!P3 LEA.HI.X R59, R56, R13, R57, 0x1, P1 ;  /* 0x0000000d383bb211 */ /* 0x000fe400008f0c39 */
[----:B------:R-:W-:Y:S02]  /*2030*/  SHF.L.U32 R57, R60, 0x3, RZ ;  /* 0x000000033c397819 */ /* 0x000fe400000006ff */
[----:B------:R-:W-:-:S02]  /*2040*/  @!P4 LEA.HI.X.SX32 R51, R51, R50, 0x1, P2 ;  /* 0x000000323333c211 */ /* 0x000fc400010f0eff */
[----:B------:R-:W-:Y:S02]  /*2050*/  ISETP.GE.OR P1, PT, R57, R8, P0 ;  /* 0x000000083900720c */ /* 0x000fe40000726670 */
[----:B0-----:R-:W-:-:S04]  /*2060*/  @!P4 LEA R14, P2, R12, R14, 0x1 ;  /* 0x0000000e0c0ec211 */ /* 0x001fc800078408ff */
[----:B------:R-:W-:-:S07]  /*2070*/  @!P4 LEA.HI.X R15, R12, R15, R51, 0x1, P2 ;  /* 0x0000000f0c0fc211 */ /* 0x000fce00010f0c33 */
[----:B------:R-:W0:Y:S01]  /*2080*/  @!P1 LDC.64 R12, c[0x0][0x248] ;  /* 0x00009200ff0c9b82 */ /* 0x000e220000000a00 */
[----:B------:R-:W-:Y:S01]  /*2090*/  ISETP.GE.AND P2, PT, R9, UR39, PT ;  /* 0x0000002709007c0c */ /* 0x000fe2000bf46270 */
[----:B------:R-:W-:-:S03]  /*20a0*/  IMAD.IADD R60, R60, 0x1, R11 ;  /* 0x000000013c3c7824 */ /* 0x000fc600078e020b */
[----:B------:R-:W-:Y:S02]  /*20b0*/  SEL R35, R35, RZ, P2 ;  /* 0x000000ff23237207 */ /* 0x000fe40001000000 */
[----:B------:R-:W-:Y:S02]  /*20c0*/  SEL R34, R34, RZ, P2 ;  /* 0x000000ff22227207 */ /* 0x000fe40001000000 */
[----:B------:R-:W-:-:S04]  /*20d0*/  SHF.L.U32 R51, R60, 0x3, RZ ;  /* 0x000000033c337819 */ /* 0x000fc800000006ff */
[----:B------:R1:W2:Y:S01]  /*20e0*/  @!P5 LDG.E.64 R34, desc[UR36][R54.64] ;  /* 0x000000243622d981 */ /* 0x0002a2000c1e1b00 */
[----:B------:R-:W-:Y:S02]  /*20f0*/  ISETP.GE.OR P5, PT, R51, R8, P0 ;  /* 0x000000083300720c */ /* 0x000fe400007a6670 */
[----:B------:R-:W-:Y:S02]  /*2100*/  @!P1 IADD3 R61, P6, R7, R57, RZ ;  /* 0x00000039073d9210 */ /* 0x000fe40007fde0ff */
[----:B------:R-:W-:Y:S02]  /*2110*/  SEL R37, R37, RZ, P2 ;  /* 0x000000ff25257207 */ /* 0x000fe40001000000 */
[----:B------:R-:W-:Y:S02]  /*2120*/  @!P1 LEA.HI.X.SX32 R57, R57, R50, 0x1, P6 ;  /* 0x0000003239399211 */ /* 0x000fe400030f0eff */
[----:B------:R-:W-:Y:S02]  /*2130*/  SEL R36, R36, RZ, P2 ;  /* 0x000000ff24247207 */ /* 0x000fe40001000000 */
[----:B0-----:R-:W-:-:S04]  /*2140*/  @!P1 LEA R56, P6, R61, R12, 0x1 ;  /* 0x0000000c3d389211 */ /* 0x001fc800078c08ff */
[----:B------:R-:W-:Y:S01]  /*2150*/  @!P1 LEA.HI.X R57, R61, R13, R57, 0x1, P6 ;  /* 0x0000000d3d399211 */ /* 0x000fe200030f0c39 */
[--C-:B------:R-:W-:Y:S01]  /*2160*/  IMAD.IADD R60, R60, 0x1, R11.reuse ;  /* 0x000000013c3c7824 */ /* 0x100fe200078e020b */
[----:B------:R-:W0:Y:S01]  /*2170*/  @!P5 LDC.64 R12, c[0x0][0x248] ;  /* 0x00009200ff0cdb82 */ /* 0x000e220000000a00 */
[----:B------:R4:W5:Y:S01]  /*2180*/  @!P3 LDG.E.64 R36, desc[UR36][R58.64] ;  /* 0x000000243a24b981 */ /* 0x000962000c1e1b00 */
[----:B-1----:R-:W-:Y:S02]  /*2190*/  @!P5 IADD3 R55, P6, R7, R51, RZ ;  /* 0x000000330737d210 */ /* 0x002fe40007fde0ff */
[C---:B------:R-:W-:Y:S02]  /*21a0*/  SHF.L.U32 R61, R60.reuse, 0x3, RZ ;  /* 0x000000033c3d7819 */ /* 0x040fe400000006ff */
[----:B------:R-:W-:Y:S02]  /*21b0*/  @!P5 LEA.HI.X.SX32 R51, R51, R50, 0x1, P6 ;  /* 0x000000323333d211 */ /* 0x000fe400030f0eff */
[----:B------:R-:W-:Y:S01]  /*21c0*/  ISETP.GE.OR P3, PT, R61, R8, P0 ;  /* 0x000000083d00720c */ /* 0x000fe20000766670 */
[----:B------:R-:W-:Y:S01]  /*21d0*/  IMAD.IADD R60, R60, 0x1, R11 ;  /* 0x000000013c3c7824 */ /* 0x000fe200078e020b */
[----:B------:R-:W-:-:S02]  /*21e0*/  SEL R39, R39, RZ, P2 ;  /* 0x000000ff27277207 */ /* 0x000fc40001000000 */
[----:B------:R-:W-:-:S06]  /*21f0*/  SEL R38, R38, RZ, P2 ;  /* 0x000000ff26267207 */ /* 0x000fcc0001000000 */
[----:B------:R1:W3:Y:S01]  /*2200*/  @!P4 LDG.E.64 R38, desc[UR36][R14.64] ;  /* 0x000000240e26c981 */ /* 0x0002e2000c1e1b00 */
[----:B0-----:R-:W-:-:S04]  /*2210*/  @!P5 LEA R54, P6, R55, R12, 0x1 ;  /* 0x0000000c3736d211 */ /* 0x001fc800078c08ff */
[----:B------:R-:W-:Y:S02]  /*2220*/  @!P5 LEA.HI.X R55, R55, R13, R51, 0x1, P6 ;  /* 0x0000000d3737d211 */ /* 0x000fe400030f0c33 */
[----:B------:R-:W0:Y:S01]  /*2230*/  @!P3 LDC.64 R12, c[0x0][0x248] ;  /* 0x00009200ff0cbb82 */ /* 0x000e220000000a00 */
[C---:B------:R-:W-:Y:S01]  /*2240*/  IADD3 R51, R60.reuse, R11, RZ ;  /* 0x0000000b3c337210 */ /* 0x040fe20007ffe0ff */
[----:B------:R-:W-:Y:S01]  /*2250*/  IMAD.SHL.U32 R11, R60, 0x8, RZ ;  /* 0x000000083c0b7824 */ /* 0x000fe200078e00ff */
[----:B----4-:R-:W-:-:S04]  /*2260*/  @!P3 IADD3 R59, P6, R7, R61, RZ ;  /* 0x0000003d073bb210 */ /* 0x010fc80007fde0ff */
[----:B------:R-:W-:Y:S02]  /*2270*/  ISETP.GE.OR P4, PT, R11, R8, P0 ;  /* 0x000000080b00720c */ /* 0x000fe40000786670 */
[----:B------:R-:W-:Y:S02]  /*2280*/  SHF.L.U32 R51, R51, 0x3, RZ ;  /* 0x0000000333337819 */ /* 0x000fe400000006ff */
[----:B------:R-:W-:Y:S02]  /*2290*/  @!P3 LEA.HI.X.SX32 R60, R61, R50, 0x1, P6 ;  /* 0x000000323d3cb211 */ /* 0x000fe400030f0eff */
[----:B------:R-:W-:Y:S02]  /*22a0*/  ISETP.GE.OR P0, PT, R51, R8, P0 ;  /* 0x000000083300720c */ /* 0x000fe40000706670 */
[----:B0-----:R-:W-:Y:S02]  /*22b0*/  @!P3 LEA R58, P6, R59, R12, 0x1 ;  /* 0x0000000c3b3ab211 */ /* 0x001fe400078c08ff */
[----:B------:R-:W-:-:S09]  /*22c0*/  SEL R41, R41, RZ, P2 ;  /* 0x000000ff29297207 */ /* 0x000fd20001000000 */
[----:B-1----:R-:W0:Y:S01]  /*22d0*/  @!P0 LDC.64 R14, c[0x0][0x248] ;  /* 0x00009200ff0e8b82 */ /* 0x002e220000000a00 */
[----:B------:R-:W-:-:S07]  /*22e0*/  @!P3 LEA.HI.X R59, R59, R13, R60, 0x1, P6 ;  /* 0x0000000d3b3bb211 */ /* 0x000fce00030f0c3c */
[----:B------:R-:W1:Y:S01]  /*22f0*/  @!P4 LDC.64 R12, c[0x0][0x248] ;  /* 0x00009200ff0ccb82 */ /* 0x000e620000000a00 */
[----:B------:R-:W-:Y:S02]  /*2300*/  SEL R40, R40, RZ, P2 ;  /* 0x000000ff28287207 */ /* 0x000fe40001000000 */
[----:B------:R-:W-:Y:S02]  /*2310*/  SEL R43, R43, RZ, P2 ;  /* 0x000000ff2b2b7207 */ /* 0x000fe40001000000 */
[----:B------:R-:W-:Y:S02]  /*2320*/  SEL R42, R42, RZ, P2 ;  /* 0x000000ff2a2a7207 */ /* 0x000fe40001000000 */
[----:B------:R4:W3:Y:S01]  /*2330*/  @!P1 LDG.E.64 R40, desc[UR36][R56.64] ;  /* 0x0000002438289981 */ /* 0x0008e2000c1e1b00 */
[----:B------:R-:W-:-:S03]  /*2340*/  @!P4 IADD3 R60, P1, R7, R11, RZ ;  /* 0x0000000b073cc210 */ /* 0x000fc60007f3e0ff */
[----:B------:R4:W3:Y:S01]  /*2350*/  @!P5 LDG.E.64 R42, desc[UR36][R54.64] ;  /* 0x00000024362ad981 */ /* 0x0008e2000c1e1b00 */
[----:B------:R-:W-:Y:S02]  /*2360*/  @!P4 LEA.HI.X.SX32 R11, R11, R50, 0x1, P1 ;  /* 0x000000320b0bc211 */ /* 0x000fe400008f0eff */
[----:B------:R-:W-:Y:S02]  /*2370*/  SEL R45, R45, RZ, P2 ;  /* 0x000000ff2d2d7207 */ /* 0x000fe40001000000 */
[----:B------:R-:W-:Y:S02]  /*2380*/  SEL R44, R44, RZ, P2 ;  /* 0x000000ff2c2c7207 */ /* 0x000fe40001000000 */
[----:B------:R-:W-:Y:S02]  /*2390*/  SEL R47, R47, RZ, P2 ;  /* 0x000000ff2f2f7207 */ /* 0x000fe40001000000 */
[----:B------:R-:W-:Y:S02]  /*23a0*/  SEL R46, R46, RZ, P2 ;  /* 0x000000ff2e2e7207 */ /* 0x000fe40001000000 */
[----:B------:R-:W3:Y:S01]  /*23b0*/  @!P3 LDG.E.64 R44, desc[UR36][R58.64] ;  /* 0x000000243a2cb981 */ /* 0x000ee2000c1e1b00 */
[----:B-1----:R-:W-:-:S04]  /*23c0*/  @!P4 LEA R12, P1, R60, R12, 0x1 ;  /* 0x0000000c3c0cc211 */ /* 0x002fc800078208ff */
[----:B------:R-:W-:Y:S02]  /*23d0*/  @!P4 LEA.HI.X R13, R60, R13, R11, 0x1, P1 ;  /* 0x0000000d3c0dc211 */ /* 0x000fe400008f0c0b */
[----:B------:R-:W-:-:S03]  /*23e0*/  @!P0 IADD3 R11, P1, R7, R51, RZ ;  /* 0x00000033070b8210 */ /* 0x000fc60007f3e0ff */
[----:B------:R-:W3:Y:S01]  /*23f0*/  @!P4 LDG.E.64 R46, desc[UR36][R12.64] ;  /* 0x000000240c2ec981 */ /* 0x000ee2000c1e1b00 */
[----:B------:R-:W-:Y:S02]  /*2400*/  @!P0 LEA.HI.X.SX32 R60, R51, R50, 0x1, P1 ;  /* 0x00000032333c8211 */ /* 0x000fe400008f0eff */
[----:B0-----:R-:W-:Y:S02]  /*2410*/  @!P0 LEA R14, P1, R11, R14, 0x1 ;  /* 0x0000000e0b0e8211 */ /* 0x001fe400078208ff */
[----:B------:R-:W-:Y:S02]  /*2420*/  SEL R49, R49, RZ, P2 ;  /* 0x000000ff31317207 */ /* 0x000fe40001000000 */
[----:B------:R-:W-:Y:S02]  /*2430*/  @!P0 LEA.HI.X R15, R11, R15, R60, 0x1, P1 ;  /* 0x0000000f0b0f8211 */ /* 0x000fe400008f0c3c */
[----:B------:R-:W-:Y:S02]  /*2440*/  ISETP.NE.U32.AND P1, PT, RZ, UR8, PT ;  /* 0x00000008ff007c0c */ /* 0x000fe4000bf25070 */
[----:B------:R-:W-:-:S02]  /*2450*/  SEL R48, R48, RZ, P2 ;  /* 0x000000ff30307207 */ /* 0x000fc40001000000 */
[----:B------:R-:W-:-:S04]  /*2460*/  ISETP.NE.AND.EX P1, PT, RZ, UR9, PT, P1 ;  /* 0x00000009ff007c0c */ /* 0x000fc8000bf25310 */
[----:B------:R2:W3:Y:S01]  /*2470*/  @!P0 LDG.E.64 R48, desc[UR36][R14.64] ;  /* 0x000000240e308981 */ /* 0x0004e2000c1e1b00 */
[----:B----4-:R-:W-:Y:S01]  /*2480*/  IMAD.U32 R56, RZ, RZ, UR8 ;  /* 0x00000008ff387e24 */ /* 0x010fe2000f8e00ff */
[----:B------:R-:W-:-:S07]  /*2490*/  MOV R60, UR9 ;  /* 0x00000009003c7c02 */ /* 0x000fce0008000f00 */
[----:B------:R-:W-:Y:S02]  /*24a0*/  @P1 IADD3 R54, P2, P3, R9, UR44, R56 ;  /* 0x0000002c09361c10 */ /* 0x000fe4000fb5e038 */
[----:B------:R-:W-:-:S04]  /*24b0*/  @P1 SHF.R.S32.HI R11, RZ, 0x1f, R9 ;  /* 0x0000001fff0b1819 */ /* 0x000fc80000011409 */
[----:B------:R-:W-:-:S05]  /*24c0*/  @P1 IADD3.X R55, R11, UR45, R60, P2, P3 ;  /* 0x0000002d0b371c10 */ /* 0x000fca00097e643c */
[----:B------:R-:W4:Y:S01]  /*24d0*/  @P1 LDG.E.U8 R54, desc[UR36][R54.64] ;  /* 0x0000002436361981 */ /* 0x000f22000c1e1100 */
[----:B------:R-:W-:Y:S01]  /*24e0*/  UMOV UR4, 0xffffffff ;  /* 0xffffffff00047882 */ /* 0x000fe20000000000 */
[----:B--2---:R-:W-:-:S08]  /*24f0*/  HFMA2.MMA R15, R32, R34, -RZ ;  /* 0x00000022200f7235 */ /* 0x004fd000001000ff */
[----:B-----5:R-:W-:-:S08]  /*2500*/  HFMA2.MMA R15, R30, R36, R15 ;  /* 0x000000241e0f7235 */ /* 0x020fd0000000000f */
[----:B---3--:R-:W-:Y:S01]  /*2510*/  HFMA2.MMA R13, R28, R38, R15 ;  /* 0x000000261c0d7235 */ /* 0x008fe2000000000f */
[----:B------:R-:W-:-:S04]  /*2520*/  HMUL2 R11, R33, R35 ;  /* 0x00000023210b7232 */ /* 0x000fc80000000000 */
[----:B------:R-:W-:-:S04]  /*2530*/  HFMA2 R11, R31, R37, R11 ;  /* 0x000000251f0b7231 */ /* 0x000fc8000000000b */
[----:B------:R-:W-:Y:S01]  /*2540*/  HFMA2 R11, R29, R39, R11 ;  /* 0x000000271d0b7231 */ /* 0x000fe2000000000b */
[----:B------:R-:W-:-:S08]  /*2550*/  HFMA2.MMA R12, R26, R40, R13 ;  /* 0x000000281a0c7235 */ /* 0x000fd0000000000d */
[----:B------:R-:W-:Y:S01]  /*2560*/  HFMA2.MMA R12, R24, R42, R12 ;  /* 0x0000002a180c7235 */ /* 0x000fe2000000000c */
[----:B------:R-:W-:-:S07]  /*2570*/  HFMA2 R11, R27, R41, R11 ;  /* 0x000000291b0b7231 */ /* 0x000fce000000000b */
[----:B------:R-:W-:Y:S01]  /*2580*/  HFMA2.MMA R12, R22, R44, R12 ;  /* 0x0000002c160c7235 */ /* 0x000fe2000000000c */
[----:B------:R-:W-:-:S07]  /*2590*/  HFMA2 R11, R25, R43, R11 ;  /* 0x0000002b190b7231 */ /* 0x000fce000000000b */
[----:B------:R-:W-:Y:S01]  /*25a0*/  HFMA2.MMA R12, R20, R46, R12 ;  /* 0x0000002e140c7235 */ /* 0x000fe2000000000c */
[----:B------:R-:W-:-:S04]  /*25b0*/  HFMA2 R11, R23, R45, R11 ;  /* 0x0000002d170b7231 */ /* 0x000fc8000000000b */
[----:B------:R-:W-:-:S03]  /*25c0*/  HFMA2 R11, R21, R47, R11 ;  /* 0x0000002f150b7231 */ /* 0x000fc6000000000b */
[----:B------:R-:W-:Y:S01]  /*25d0*/  HFMA2.MMA R12, R18, R48, R12 ;  /* 0x00000030120c7235 */ /* 0x000fe2000000000c */
[----:B------:R-:W-:-:S09]  /*25e0*/  HFMA2 R11, R19, R49, R11 ;  /* 0x00000031130b7231 */ /* 0x000fd2000000000b */
[----:B------:R-:W-:-:S05]  /*25f0*/  HADD2 R11, R12, R11 ;  /* 0x0000000b0c0b7230 */ /* 0x000fca0000000000 */
[--C-:B------:R-:W-:Y:S02]  /*2600*/  HADD2.F32 R13, -RZ, R11.reuse.H0_H0 ;  /* 0x2000000bff0d7230 */ /* 0x100fe40000004100 */
[----:B------:R-:W-:Y:S01]  /*2610*/  HADD2.F32 R12, -RZ, R11.H1_H1 ;  /* 0x3000000bff0c7230 */ /* 0x000fe20000004100 */
[----:B----4-:R-:W-:-:S04]  /*2620*/  ISETP.NE.AND P0, PT, R54, RZ, P1 ;  /* 0x000000ff3600720c */ /* 0x010fc80000f05270 */
[----:B------:R-:W-:Y:S01]  /*2630*/  FADD.FTZ R13, R13, R12 ;  /* 0x0000000c0d0d7221 */ /* 0x000fe20000010000 */
[----:B------:R-:W-:Y:S08]  /*2640*/  BRA.DIV UR4, `(.L_x_2149) ;  /* 0x0000003a040c7947 */ /* 0x000ff0000b800000 */
[----:B------:R0:W1:Y:S02]  /*2650*/  SHFL.BFLY PT, R14, R13, 0x1, 0x1f ;  /* 0x0c201f000d0e7f89 */ /* 0x00006400000e0000 */
.L_x_2210:
        /* <DEDUP_REMOVED lines=32> */
.L_x_2151:
[----:B------:R-:W-:Y:S05]  /*2860*/  BSYNC B1 ;  /* 0x0000000000017941 */ /* 0x000fea0003800000 */
.L_x_2150:
[----:B------:R-:W-:-:S04]  /*2870*/  IADD3 R9, R9, 0x40, RZ ;  /* 0x0000004009097810 */ /* 0x000fc80007ffe0ff */
[----:B------:R-:W-:-:S13]  /*2880*/  ISETP.GE.AND P0, PT, R9, UR5, PT ;  /* 0x0000000509007c0c */ /* 0x000fda000bf06270 */
[----:B------:R-:W-:Y:S05]  /*2890*/  @!P0 BRA `(.L_x_2152) ;  /* 0xfffffff400548947 */ /* 0x000fea000383ffff */
.L_x_2148:
[----:B------:R-:W-:Y:S05]  /*28a0*/  BSYNC B0 ;  /* 0x0000000000007941 */ /* 0x000fea0003800000 */
.L_x_2147:
        /* <DEDUP_REMOVED lines=9> */
.L_x_2216:
        /* <DEDUP_REMOVED lines=41> */
.L_x_2159:
        /* <DEDUP_REMOVED lines=13> */
.L_x_2157:
[----:B------:R-:W1:Y:S02]  /*2ca0*/  LDS R6, [R10] ;  /* 0x000000000a067984 */ /* 0x000e640000000800 */
[----:B-1----:R-:W-:-:S04]  /*2cb0*/  FADD.FTZ R6, -R11, R6 ;  /* 0x000000060b067221 */ /* 0x002fc80000010100 */
[----:B------:R-:W-:-:S04]  /*2cc0*/  FMUL.FTZ R6, R6, 1.4426950216293334961 ;  /* 0x3fb8aa3b06067820 */ /* 0x000fc80000410000 */
[----:B0-----:R0:W3:Y:S03]  /*2cd0*/  MUFU.EX2 R9, R6 ;  /* 0x0000000600097308 */ /* 0x0010e60000000800 */
.L_x_2158:
[----:B------:R-:W-:Y:S05]  /*2ce0*/  BSYNC B1 ;  /* 0x0000000000017941 */ /* 0x000fea0003800000 */
.L_x_2156:
[----:B---3--:R3:W-:Y:S01]  /*2cf0*/  STS [R10], R9 ;  /* 0x000000090a007388 */ /* 0x0087e20000000800 */
[----:B------:R-:W-:Y:S02]  /*2d00*/  VIADD R5, R5, 0x80 ;  /* 0x0000008005057836 */ /* 0x000fe40000000000 */
[----:B------:R-:W-:-:S03]  /*2d10*/  FADD.FTZ R8, R9, R8 ;  /* 0x0000000809087221 */ /* 0x000fc60000010000 */
[----:B------:R-:W-:-:S13]  /*2d20*/  ISETP.GT.AND P2, PT, R5, UR39, PT ;  /* 0x0000002705007c0c */ /* 0x000fda000bf44270 */
[----:B---3--:R-:W-:Y:S05]  /*2d30*/  @!P2 BRA `(.L_x_2159) ;  /* 0xfffffffc00a4a947 */ /* 0x008fea000383ffff */
.L_x_2155:
[----:B------:R-:W-:Y:S05]  /*2d40*/  BSYNC B0 ;  /* 0x0000000000007941 */ /* 0x000fea0003800000 */
.L_x_2154:
        /* <DEDUP_REMOVED lines=57> */
.L_x_2160:
[----:B------:R-:W-:Y:S01]  /*30e0*/  ULDC.64 UR8, c[0x0][0x310] ;  /* 0x0000c40000087ab9 */ /* 0x000fe20000000a00 */
[----:B------:R-:W-:Y:S04]  /*30f0*/  BSSY B0, `(.L_x_2161) ;  /* 0x0000014000007945 */ /* 0x000fe80003800000 */
[----:B------:R-:W-:Y:S05]  /*3100*/  @P1 BRA `(.L_x_2162) ;  /* 0x0000000000481947 */ /* 0x000fea0003800000 */
[----:B0-----:R-:W-:-:S04]  /*3110*/  FADD.FTZ R5, R5, 9.9999999747524270788e-07 ;  /* 0x358637bd05057421 */ /* 0x001fc80000010000 */
[----:B------:R0:W1:Y:S03]  /*3120*/  MUFU.RCP R10, R5 ;  /* 0x00000005000a7308 */ /* 0x0000660000001000 */
.L_x_2164:
        /* <DEDUP_REMOVED lines=13> */
.L_x_2163:
[----:B------:R-:W-:-:S05]  /*3200*/  VIADD R0, R0, 0x80 ;  /* 0x0000008000007836 */ /* 0x000fca0000000000 */
[----:B------:R-:W-:-:S13]  /*3210*/  ISETP.GT.AND P1, PT, R0, UR39, PT ;  /* 0x0000002700007c0c */ /* 0x000fda000bf24270 */
[----:B------:R-:W-:Y:S05]  /*3220*/  @!P1 BRA `(.L_x_2164) ;  /* 0xfffffffc00c09947 */ /* 0x000fea000383ffff */
.L_x_2162:
[----:B------:R-:W-:Y:S05]  /*3230*/  BSYNC B0 ;  /* 0x0000000000007941 */ /* 0x000fea0003800000 */
.L_x_2161:
[----:B------:R-:W-:Y:S01]  /*3240*/  USHF.R.S32.HI UR4, URZ, 0x1f, UR39 ;  /* 0x0000001f3f047899 */ /* 0x000fe20008011427 */
[-C--:B------:R-:W-:Y:S01]  /*3250*/  LEA.HI R3, R3, R16.reuse, RZ, 0x3 ;  /* 0x0000001003037211 */ /* 0x080fe200078f18ff */
[----:B------:R-:W-:Y:S01]  /*3260*/  ULDC.64 UR8, c[0x0][0x240] ;  /* 0x0000900000087ab9 */ /* 0x000fe20000000a00 */
[----:B------:R-:W-:Y:S01]  /*3270*/  CS2R R10, SRZ ;  /* 0x00000000000a7805 */ /* 0x000fe2000001ff00 */
[----:B------:R-:W-:Y:S01]  /*3280*/  ULEA.HI UR4, UR4, UR39, URZ, 0x4 ;  /* 0x0000002704047291 */ /* 0x000fe2000f8f203f */
[----:B0-----:R-:W-:Y:S02]  /*3290*/  LOP3.LUT R5, R3, 0xfffffff8, RZ, 0xc0, !PT ;  /* 0xfffffff803057812 */ /* 0x001fe400078ec0ff */
[----:B-1----:R-:W-:Y:S02]  /*32a0*/  CS2R R8, SRZ ;  /* 0x0000000000087805 */ /* 0x002fe4000001ff00 */
[----:B------:R-:W-:Y:S01]  /*32b0*/  SHF.R.S32.HI R35, RZ, 0x3, R3 ;  /* 0x00000003ff237819 */ /* 0x000fe20000011403 */
[----:B------:R-:W-:Y:S01]  /*32c0*/  ULOP3.LUT UR4, UR4, 0xfffffff0, URZ, 0xc0, !UPT ;  /* 0xfffffff004047892 */ /* 0x000fe2000f8ec03f */
[----:B------:R-:W-:-:S02]  /*32d0*/  IADD3 R5, -R5, R16, RZ ;  /* 0x0000001005057210 */ /* 0x000fc40007ffe1ff */
[----:B------:R-:W-:Y:S01]  /*32e0*/  ISETP.EQ.U32.AND P0, PT, RZ, UR8, PT ;  /* 0x00000008ff007c0c */ /* 0x000fe2000bf02070 */
[----:B------:R-:W-:Y:S01]  /*32f0*/  UIADD3 UR4, -UR4, UR39, URZ ;  /* 0x0000002704047290 */ /* 0x000fe2000fffe13f */
[C---:B------:R-:W-:Y:S01]  /*3300*/  ISETP.GT.AND P5, PT, R5.reuse, 0x5, PT ;  /* 0x000000050500780c */ /* 0x040fe20003fa4270 */
[----:B------:R-:W-:-:S04]  /*3310*/  IMAD.SHL.U32 R32, R5, 0x8, RZ ;  /* 0x0000000805207824 */ /* 0x000fc800078e00ff */
[----:B------:R-:W-:Y:S01]  /*3320*/  ISETP.NE.OR P1, PT, R35, UR4, P5 ;  /* 0x0000000423007c0c */ /* 0x000fe2000af25670 */
[----:B------:R-:W-:-:S03]  /*3330*/  ULDC UR4, c[0x0][0x284] ;  /* 0x0000a10000047ab9 */ /* 0x000fc60000000800 */
[----:B------:R-:W-:-:S13]  /*3340*/  ISETP.EQ.OR.EX P0, PT, RZ, UR9, P1, P0 ;  /* 0x00000009ff007c0c */ /* 0x000fda0008f02700 */
[----:B------:R-:W0:Y:S01]  /*3350*/  @!P0 S2R R3, SR_CTAID.X ;  /* 0x0000000000038919 */ /* 0x000e220000002500 */
[----:B------:R-:W1:Y:S01]  /*3360*/  @!P0 LDC.64 R6, c[0x0][0x240] ;  /* 0x00009000ff068b82 */ /* 0x000e620000000a00 */
[----:B------:R-:W-:Y:S01]  /*3370*/  BSSY B0, `(.L_x_2165) ;  /* 0x000015e000007945 */ /* 0x000fe20003800000 */
[----:B------:R-:W-:Y:S01]  /*3380*/  HFMA2.MMA R33, -RZ, RZ, 0, 0 ;  /* 0x00000000ff217435 */ /* 0x000fe200000001ff */
[----:B------:R-:W-:Y:S02]  /*3390*/  CS2R R30, SRZ ;  /* 0x00000000001e7805 */ /* 0x000fe4000001ff00 */
[----:B------:R-:W-:Y:S02]  /*33a0*/  CS2R R28, SRZ ;  /* 0x00000000001c7805 */ /* 0x000fe4000001ff00 */
[----:B--2---:R-:W-:Y:S01]  /*33b0*/  CS2R R18, SRZ ;  /* 0x0000000000127805 */ /* 0x004fe2000001ff00 */
[----:B------:R-:W-:Y:S02]  /*33c0*/  IMAD.MOV.U32 R0, RZ, RZ, RZ ;  /* 0x000000ffff007224 */ /* 0x000fe400078e00ff */
[----:B0-----:R-:W-:-:S04]  /*33d0*/  @!P0 IMAD R3, R3, 0x30, R32 ;  /* 0x0000003003038824 */ /* 0x001fc800078e0220 */
[----:B-1----:R-:W-:Y:S01]  /*33e0*/  @!P0 IMAD.WIDE R6, R3, 0x2, R6 ;  /* 0x0000000203068825 */ /* 0x002fe200078e0206 */
[----:B------:R-:W-:-:S04]  /*33f0*/  MOV R3, UR4 ;  /* 0x0000000400037c02 */ /* 0x000fc80008000f00 */
[----:B------:R0:W5:Y:S01]  /*3400*/  @!P0 LDG.E.128 R8, desc[UR36][R6.64] ;  /* 0x0000002406088981 */ /* 0x000162000c1e1d00 */
[----:B------:R-:W-:Y:S06]  /*3410*/  BAR.SYNC.DEFER_BLOCKING 0x0 ;  /* 0x0000000000007b1d */ /* 0x000fec0000010000 */
[----:B------:R-:W-:Y:S05]  /*3420*/  @P5 BRA `(.L_x_2166) ;  /* 0x0000001400485947 */ /* 0x000fea0003800000 */
[----:B------:R-:W-:Y:S01]  /*3430*/  VIADD R34, R35, UR42 ;  /* 0x0000002a23227c36 */ /* 0x000fe20008000000 */
[----:B------:R-:W-:Y:S01]  /*3440*/  VIMNMX R41, R3, UR39, PT ;  /* 0x0000002703297c48 */ /* 0x000fe2000bfe0100 */
[----:B------:R-:W-:Y:S01]  /*3450*/  IMAD R39, R4, R3, R32 ;  /* 0x0000000304277224 */ /* 0x000fe200078e0220 */
[----:B------:R-:W-:Y:S01]  /*3460*/  BSSY B1, `(.L_x_2167) ;  /* 0x000009c000017945 */ /* 0x000fe20003800000 */
[----:B------:R-:W-:Y:S02]  /*3470*/  MOV R33, RZ ;  /* 0x000000ff00217202 */ /* 0x000fe40000000f00 */
[----:B------:R-:W-:Y:S02]  /*3480*/  ISETP.GE.AND P0, PT, R34, R41, PT ;  /* 0x000000292200720c */ /* 0x000fe40003f06270 */
[----:B------:R-:W-:-:S11]  /*3490*/  SHF.R.S32.HI R38, RZ, 0x1f, R39 ;  /* 0x0000001fff267819 */ /* 0x000fd60000011427 */
[----:B------:R-:W-:Y:S05]  /*34a0*/  @P0 BRA `(.L_x_2168) ;  /* 0x00000008005c0947 */ /* 0x000fea0003800000 */
[----:B------:R-:W-:Y:S01]  /*34b0*/  IMAD.U32 R0, RZ, RZ, UR42 ;  /* 0x0000002aff007e24 */ /* 0x000fe2000f8e00ff */
[----:B------:R-:W-:Y:S01]  /*34c0*/  LOP3.LUT R5, RZ, R41, RZ, 0x33, !PT ;  /* 0x00000029ff057212 */ /* 0x000fe200078e33ff */
[----:B------:R-:W-:Y:S01]  /*34d0*/  BSSY B2, `(.L_x_2169) ;  /* 0x0000034000027945 */ /* 0x000fe20003800000 */
[----:B------:R-:W-:Y:S02]  /*34e0*/  MOV R40, R34 ;  /* 0x0000002200287202 */ /* 0x000fe40000000f00 */
[----:B------:R-:W-:Y:S02]  /*34f0*/  CS2R R18, SRZ ;  /* 0x0000000000127805 */ /* 0x000fe4000001ff00 */
[----:B------:R-:W-:Y:S02]  /*3500*/  IADD3 R0, -R0, -0x2, -R35 ;  /* 0xfffffffe00007810 */ /* 0x000fe40007ffe923 */
[----:B------:R-:W-:Y:S02]  /*3510*/  CS2R R28, SRZ ;  /* 0x00000000001c7805 */ /* 0x000fe4000001ff00 */
[----:B------:R-:W-:Y:S01]  /*3520*/  CS2R R30, SRZ ;  /* 0x00000000001e7805 */ /* 0x000fe2000001ff00 */
[----:B------:R-:W-:Y:S01]  /*3530*/  IMAD.MOV.U32 R33, RZ, RZ, RZ ;  /* 0x000000ffff217224 */ /* 0x000fe200078e00ff */
[----:B------:R-:W-:Y:S01]  /*3540*/  IADD3 R5, R0, -R5, RZ ;  /* 0x8000000500057210 */ /* 0x000fe20007ffe0ff */
[----:B------:R-:W-:-:S03]  /*3550*/  IMAD.MOV.U32 R0, RZ, RZ, RZ ;  /* 0x000000ffff007224 */ /* 0x000fc600078e00ff */
[C---:B------:R-:W-:Y:S02]  /*3560*/  LEA.HI R4, R5.reuse, 0x1, RZ, 0x1c ;  /* 0x0000000105047811 */ /* 0x040fe400078fe0ff */
[----:B------:R-:W-:Y:S02]  /*3570*/  ISETP.GE.U32.AND P0, PT, R5, 0x30, PT ;  /* 0x000000300500780c */ /* 0x000fe40003f06070 */
[----:B------:R-:W-:-:S13]  /*3580*/  LOP3.LUT P2, R4, R4, 0x3, RZ, 0xc0, !PT ;  /* 0x0000000304047812 */ /* 0x000fda000784c0ff */
[----:B------:R-:W-:Y:S05]  /*3590*/  @!P2 BRA `(.L_x_2170) ;  /* 0x00000000009ca947 */ /* 0x000fea0003800000 */
[----:B------:R-:W-:Y:S01]  /*35a0*/  IMAD R0, R34, 0x30, RZ ;  /* 0x0000003022007824 */ /* 0x000fe200078e02ff */
[----:B------:R-:W-:Y:S01]  /*35b0*/  ULDC.64 UR4, c[0x0][0x250] ;  /* 0x0000940000047ab9 */ /* 0x000fe20000000a00 */
[----:B------:R-:W-:Y:S02]  /*35c0*/  MOV R12, R4 ;  /* 0x00000004000c7202 */ /* 0x000fe40000000f00 */
[----:B------:R-:W-:Y:S02]  /*35d0*/  LEA R4, R35, UR6, 0x1 ;  /* 0x0000000623047c11 */ /* 0x000fe4000f8e08ff */
[----:B------:R-:W-:Y:S02]  /*35e0*/  IADD3 R27, P2, R39, R0, RZ ;  /* 0x00000000271b7210 */ /* 0x000fe40007f5e0ff */
[----:B------:R-:W-:Y:S01]  /*35f0*/  MOV R40, R34 ;  /* 0x0000002200287202 */ /* 0x000fe20000000f00 */
[----:B------:R-:W-:Y:S01]  /*3600*/  VIADD R13, R4, UR10 ;  /* 0x0000000a040d7c36 */ /* 0x000fe20008000000 */
[----:B------:R-:W-:-:S02]  /*3610*/  LEA.HI.X.SX32 R0, R0, R38, 0x1, P2 ;  /* 0x0000002600007211 */ /* 0x000fc400010f0eff */
[----:B------:R-:W-:-:S04]  /*3620*/  LEA R26, P2, R27, UR4, 0x1 ;  /* 0x000000041b1a7c11 */ /* 0x000fc8000f8408ff */
[----:B------:R-:W-:Y:S01]  /*3630*/  LEA.HI.X R27, R27, UR5, R0, 0x1, P2 ;  /* 0x000000051b1b7c11 */ /* 0x000fe200090f0c00 */
[----:B------:R-:W-:-:S08]  /*3640*/  IMAD.MOV.U32 R0, RZ, RZ, RZ ;  /* 0x000000ffff007224 */ /* 0x000fd000078e00ff */
.L_x_2171:
[----:B------:R-:W-:Y:S01]  /*3650*/  MOV R4, R26 ;  /* 0x0000001a00047202 */ /* 0x000fe20000000f00 */
[----:B------:R-:W-:Y:S01]  /*3660*/  IMAD.MOV.U32 R5, RZ, RZ, R27 ;  /* 0x000000ffff057224 */ /* 0x000fe200078e001b */
[----:B------:R1:W2:Y:S05]  /*3670*/  LDS.U16 R14, [R13] ;  /* 0x000000000d0e7984 */ /* 0x0002aa0000000400 */
[----:B0-----:R-:W3:Y:S01]  /*3680*/  LDG.E.128 R4, desc[UR36][R4.64] ;  /* 0x0000002404047981 */ /* 0x001ee2000c1e1d00 */
[----:B------:R-:W-:Y:S01]  /*3690*/  IADD3 R12, R12, -0x1, RZ ;  /* 0xffffffff0c0c7810 */ /* 0x000fe20007ffe0ff */
[----:B------:R-:W-:Y:S01]  /*36a0*/  VIADD R40, R40, 0x10 ;  /* 0x0000001028287836 */ /* 0x000fe20000000000 */
[----:B------:R-:W-:-:S02]  /*36b0*/  IADD3 R26, P3, R26, 0x600, RZ ;  /* 0x000006001a1a7810 */ /* 0x000fc40007f7e0ff */
[----:B------:R-:W-:Y:S02]  /*36c0*/  ISETP.NE.AND P2, PT, R12, RZ, PT ;  /* 0x000000ff0c00720c */ /* 0x000fe40003f45270 */
[----:B-1----:R-:W-:Y:S01]  /*36d0*/  IADD3 R13, R13, 0x20, RZ ;  /* 0x000000200d0d7810 */ /* 0x002fe20007ffe0ff */
[----:B------:R-:W-:Y:S02]  /*36e0*/  IMAD.X R27, RZ, RZ, R27, P3 ;  /* 0x000000ffff1b7224 */ /* 0x000fe400018e061b */
[----:B--2---:R-:W-:Y:S02]  /*36f0*/  HADD2.F32 R15, -RZ, R14.H0_H0 ;  /* 0x2000000eff0f7230 */ /* 0x004fe40000004100 */
[----:B---3--:R-:W-:Y:S02]  /*3700*/  HADD2.F32 R23, -RZ, R6.H0_H0 ;  /* 0x20000006ff177230 */ /* 0x008fe40000004100 */
[--C-:B------:R-:W-:Y:S02]  /*3710*/  HADD2.F32 R14, -RZ, R4.reuse.H0_H0 ;  /* 0x20000004ff0e7230 */ /* 0x100fe40000004100 */
        /* <DEDUP_REMOVED lines=14> */
[----:B------:R-:W-:Y:S06]  /*3800*/  @P2 BRA `(.L_x_2171) ;  /* 0xfffffffc00902947 */ /* 0x000fec000383ffff */
.L_x_2170:
[----:B------:R-:W-:Y:S05]  /*3810*/  BSYNC B2 ;  /* 0x0000000000027941 */ /* 0x000fea0003800000 */
.L_x_2169:
[----:B------:R-:W-:Y:S05]  /*3820*/  @!P0 BRA `(.L_x_2168) ;  /* 0x00000004007c8947 */ /* 0x000fea0003800000 */
[C---:B------:R-:W-:Y:S01]  /*3830*/  LEA R5, R40.reuse, UR6, 0x1 ;  /* 0x0000000628057c11 */ /* 0x040fe2000f8e08ff */
[----:B------:R-:W-:Y:S01]  /*3840*/  IMAD R4, R40, 0x30, RZ ;  /* 0x0000003028047824 */ /* 0x000fe200078e02ff */
[----:B0-----:R-:W-:Y:S01]  /*3850*/  MOV R6, UR42 ;  /* 0x0000002a00067c02 */ /* 0x001fe20008000f00 */
[----:B------:R-:W-:Y:S02]  /*3860*/  ULDC.64 UR4, c[0x0][0x250] ;  /* 0x0000940000047ab9 */ /* 0x000fe40000000a00 */
[----:B------:R-:W-:Y:S01]  /*3870*/  VIADD R5, R5, 0x40 ;  /* 0x0000004005057836 */ /* 0x000fe20000000000 */
[----:B------:R-:W-:-:S03]  /*3880*/  IADD3 R47, P0, R39, R4, RZ ;  /* 0x00000004272f7210 */ /* 0x000fc60007f1e0ff */
[----:B------:R-:W-:Y:S01]  /*3890*/  IMAD R5, R6, -0x2, R5 ;  /* 0xfffffffe06057824 */ /* 0x000fe200078e0205 */
[----:B------:R-:W-:Y:S02]  /*38a0*/  LEA R42, P2, R47, UR4, 0x1 ;  /* 0x000000042f2a7c11 */ /* 0x000fe4000f8408ff */
[----:B------:R-:W-:Y:S02]  /*38b0*/  LEA.HI.X.SX32 R4, R4, R38, 0x1, P0 ;  /* 0x0000002604047211 */ /* 0x000fe400000f0eff */
[----:B------:R-:W-:Y:S02]  /*38c0*/  IADD3 R43, R5, UR10, RZ ;  /* 0x0000000a052b7c10 */ /* 0x000fe4000fffe0ff */
[----:B------:R-:W-:-:S07]  /*38d0*/  LEA.HI.X R47, R47, UR5, R4, 0x1, P2 ;  /* 0x000000052f2f7c11 */ /* 0x000fce00090f0c04 */
.L_x_2172:
[----:B------:R-:W-:Y:S01]  /*38e0*/  IMAD.MOV.U32 R36, RZ, RZ, R42 ;  /* 0x000000ffff247224 */ /* 0x000fe200078e002a */
[----:B------:R-:W-:Y:S01]  /*38f0*/  MOV R37, R47 ;  /* 0x0000002f00257202 */ /* 0x000fe20000000f00 */
[----:B------:R-:W0:Y:S04]  /*3900*/  LDS.U16 R46, [R43+-0x40] ;  /* 0xffffc0002b2e7984 */ /* 0x000e280000000400 */
[----:B------:R-:W2:Y:S04]  /*3910*/  LDG.E.128 R4, desc[UR36][R36.64] ;  /* 0x0000002424047981 */ /* 0x000ea8000c1e1d00 */
[----:B------:R-:W3:Y:S04]  /*3920*/  LDG.E.128 R12, desc[UR36][R36.64+0x600] ;  /* 0x00060024240c7981 */ /* 0x000ee8000c1e1d00 */
[----:B------:R-:W4:Y:S04]  /*3930*/  LDG.E.128 R20, desc[UR36][R36.64+0xc00] ;  /* 0x000c002424147981 */ /* 0x000f28000c1e1d00 */
[----:B------:R1:W4:Y:S01]  /*3940*/  LDG.E.128 R24, desc[UR36][R36.64+0x1200] ;  /* 0x0012002424187981 */ /* 0x000322000c1e1d00 */
[----:B------:R-:W-:-:S02]  /*3950*/  IADD3 R42, P0, R36, 0x1800, RZ ;  /* 0x00001800242a7810 */ /* 0x000fc40007f1e0ff */
[----:B------:R-:W-:Y:S01]  /*3960*/  IADD3 R40, R40, 0x40, RZ ;  /* 0x0000004028287810 */ /* 0x000fe20007ffe0ff */
[----:B------:R-:W1:Y:S02]  /*3970*/  LDS.U16 R45, [R43+-0x20] ;  /* 0xffffe0002b2d7984 */ /* 0x000e640000000400 */
[----:B------:R-:W-:Y:S01]  /*3980*/  IMAD.X R47, RZ, RZ, R37, P0 ;  /* 0x000000ffff2f7224 */ /* 0x000fe200000e0625 */
[----:B------:R-:W-:Y:S01]  /*3990*/  ISETP.GE.AND P0, PT, R40, R41, PT ;  /* 0x000000292800720c */ /* 0x000fe20003f06270 */
[----:B------:R-:W3:Y:S01]  /*39a0*/  LDS.U16 R44, [R43] ;  /* 0x000000002b2c7984 */ /* 0x000ee20000000400 */
[----:B0-----:R-:W-:Y:S02]  /*39b0*/  HADD2.F32 R49, -RZ, R46.H0_H0 ;  /* 0x2000002eff317230 */ /* 0x001fe40000004100 */
[----:B-1----:R-:W-:Y:S02]  /*39c0*/  HADD2.F32 R45, -RZ, R45.H0_H0 ;  /* 0x2000002dff2d7230 */ /* 0x002fe40000004100 */
[----:B--2---:R-:W-:-:S02]  /*39d0*/  HADD2.F32 R46, -RZ, R4.H0_H0 ;  /* 0x20000004ff2e7230 */ /* 0x004fc40000004100 */
[----:B------:R-:W-:Y:S02]  /*39e0*/  HADD2.F32 R48, -RZ, R4.H1_H1 ;  /* 0x30000004ff307230 */ /* 0x000fe40000004100 */
[--C-:B------:R-:W-:Y:S02]  /*39f0*/  HADD2.F32 R51, -RZ, R5.reuse.H0_H0 ;  /* 0x20000005ff337230 */ /* 0x100fe40000004100 */
[C---:B------:R-:W-:Y:S01]  /*3a00*/  FFMA.FTZ R4, R49.reuse, R46, R0 ;  /* 0x0000002e31047223 */ /* 0x040fe20000010000 */
[----:B------:R-:W-:Y:S01]  /*3a10*/  HADD2.F32 R50, -RZ, R5.H1_H1 ;  /* 0x30000005ff327230 */ /* 0x000fe20000004100 */
[----:B------:R-:W0:Y:S01]  /*3a20*/  LDS.U16 R0, [R43+0x20] ;  /* 0x000020002b007984 */ /* 0x000e220000000400 */
        /* <DEDUP_REMOVED lines=8> */
[----:B---3--:R-:W-:Y:S02]  /*3ab0*/  HADD2.F32 R7, -RZ, R12.H0_H0 ;  /* 0x2000000cff077230 */ /* 0x008fe40000004100 */
[----:B------:R-:W-:Y:S01]  /*3ac0*/  FFMA.FTZ R37, R49, R37, R30 ;  /* 0x0000002531257223 */ /* 0x000fe2000001001e */
[----:B------:R-:W-:-:S02]  /*3ad0*/  HADD2.F32 R31, -RZ, R13.H0_H0 ;  /* 0x2000000dff1f7230 */ /* 0x000fc40000004100 */
[C---:B------:R-:W-:Y:S01]  /*3ae0*/  FFMA.FTZ R18, R49.reuse, R51, R18 ;  /* 0x0000003331127223 */ /* 0x040fe20000010012 */
[----:B------:R-:W-:Y:S02]  /*3af0*/  HADD2.F32 R28, -RZ, R13.H1_H1 ;  /* 0x3000000dff1c7230 */ /* 0x000fe40000004100 */
[----:B------:R-:W-:Y:S01]  /*3b00*/  FFMA.FTZ R36, R49, R36, R33 ;  /* 0x0000002431247223 */ /* 0x000fe20000010021 */
[----:B------:R-:W-:Y:S02]  /*3b10*/  HADD2.F32 R12, -RZ, R12.H1_H1 ;  /* 0x3000000cff0c7230 */ /* 0x000fe40000004100 */
[C---:B------:R-:W-:Y:S01]  /*3b20*/  FFMA.FTZ R4, R45.reuse, R7, R4 ;  /* 0x000000072d047223 */ /* 0x040fe20000010004 */
[--C-:B------:R-:W-:Y:S02]  /*3b30*/  HADD2.F32 R13, -RZ, R14.reuse.H1_H1 ;  /* 0x3000000eff0d7230 */ /* 0x100fe40000004100 */
[----:B------:R-:W-:Y:S01]  /*3b40*/  FFMA.FTZ R28, R45, R28, R29 ;  /* 0x0000001c2d1c7223 */ /* 0x000fe2000001001d */
[----:B------:R-:W-:-:S02]  /*3b50*/  HADD2.F32 R30, -RZ, R14.H0_H0 ;  /* 0x2000000eff1e7230 */ /* 0x000fc40000004100 */
[C---:B------:R-:W-:Y:S01]  /*3b60*/  FFMA.FTZ R12, R45.reuse, R12, R19 ;  /* 0x0000000c2d0c7223 */ /* 0x040fe20000010013 */
[--C-:B------:R-:W-:Y:S02]  /*3b70*/  HADD2.F32 R14, -RZ, R15.reuse.H0_H0 ;  /* 0x2000000fff0e7230 */ /* 0x100fe40000004100 */
[C---:B------:R-:W-:Y:S01]  /*3b80*/  FFMA.FTZ R6, R45.reuse, R13, R6 ;  /* 0x0000000d2d067223 */ /* 0x040fe20000010006 */
[----:B------:R-:W-:Y:S02]  /*3b90*/  HADD2.F32 R15, -RZ, R15.H1_H1 ;  /* 0x3000000fff0f7230 */ /* 0x000fe40000004100 */
[C---:B------:R-:W-:Y:S01]  /*3ba0*/  FFMA.FTZ R18, R45.reuse, R31, R18 ;  /* 0x0000001f2d127223 */ /* 0x040fe20000010012 */
[----:B------:R-:W-:Y:S02]  /*3bb0*/  HADD2.F32 R7, -RZ, R44.H0_H0 ;  /* 0x2000002cff077230 */ /* 0x000fe40000004100 */
[----:B------:R-:W-:Y:S01]  /*3bc0*/  FFMA.FTZ R14, R45, R14, R37 ;  /* 0x0000000e2d0e7223 */ /* 0x000fe20000010025 */
[----:B----4-:R-:W-:-:S02]  /*3bd0*/  HADD2.F32 R13, -RZ, R20.H0_H0 ;  /* 0x20000014ff0d7230 */ /* 0x010fc40000004100 */
[C---:B------:R-:W-:Y:S01]  /*3be0*/  FFMA.FTZ R5, R45.reuse, R30, R5 ;  /* 0x0000001e2d057223 */ /* 0x040fe20000010005 */
[----:B------:R-:W-:Y:S02]  /*3bf0*/  HADD2.F32 R19, -RZ, R20.H1_H1 ;  /* 0x30000014ff137230 */ /* 0x000fe40000004100 */
[----:B------:R-:W-:Y:S01]  /*3c00*/  FFMA.FTZ R15, R45, R15, R36 ;  /* 0x0000000f2d0f7223 */ /* 0x000fe20000010024 */
[----:B------:R-:W-:Y:S02]  /*3c10*/  HADD2.F32 R29, -RZ, R21.H0_H0 ;  /* 0x20000015ff1d7230 */ /* 0x000fe40000004100 */
[C---:B------:R-:W-:Y:S01]  /*3c20*/  FFMA.FTZ R4, R7.reuse, R13, R4 ;  /* 0x0000000d07047223 */ /* 0x040fe20000010004 */
[----:B------:R-:W-:Y:S02]  /*3c30*/  HADD2.F32 R33, -RZ, R23.H0_H0 ;  /* 0x20000017ff217230 */ /* 0x000fe40000004100 */
        /* <DEDUP_REMOVED lines=9> */
[----:B0-----:R-:W-:-:S02]  /*3cd0*/  HADD2.F32 R33, -RZ, R0.H0_H0 ;  /* 0x20000000ff217230 */ /* 0x001fc40000004100 */
[C---:B------:R-:W-:Y:S01]  /*3ce0*/  FFMA.FTZ R31, R7.reuse, R31, R6 ;  /* 0x0000001f071f7223 */ /* 0x040fe20000010006 */
[----:B------:R-:W-:Y:S02]  /*3cf0*/  HADD2.F32 R0, -RZ, R24.H0_H0 ;  /* 0x20000018ff007230 */ /* 0x000fe40000004100 */
[----:B------:R-:W-:Y:S01]  /*3d00*/  FFMA.FTZ R15, R7, R22, R15 ;  /* 0x00000016070f7223 */ /* 0x000fe2000001000f */
[----:B------:R-:W-:Y:S02]  /*3d10*/  HADD2.F32 R28, -RZ, R26.H0_H0 ;  /* 0x2000001aff1c7230 */ /* 0x000fe40000004100 */
        /* <DEDUP_REMOVED lines=11> */
[----:B------:R-:W-:Y:S01]  /*3dd0*/  FFMA.FTZ R31, R33, R26, R31 ;  /* 0x0000001a211f7223 */ /* 0x000fe2000001001f */
[----:B------:R-:W-:-:S02]  /*3de0*/  VIADD R43, R43, 0x80 ;  /* 0x000000802b2b7836 */ /* 0x000fc40000000000 */
[C---:B------:R-:W-:Y:S01]  /*3df0*/  FFMA.FTZ R30, R33.reuse, R13, R14 ;  /* 0x0000000d211e7223 */ /* 0x040fe2000001000e */
[----:B------:R-:W-:Y:S01]  /*3e00*/  FFMA.FTZ R33, R33, R12, R15 ;  /* 0x0000000c21217223 */ /* 0x000fe2000001000f */
[----:B------:R-:W-:Y:S06]  /*3e10*/  @!P0 BRA `(.L_x_2172) ;  /* 0xfffffff800b08947 */ /* 0x000fec000383ffff */
.L_x_2168:
[----:B------:R-:W-:Y:S05]  /*3e20*/  BSYNC B1 ;  /* 0x0000000000017941 */ /* 0x000fea0003800000 */
.L_x_2167:
        /* <DEDUP_REMOVED lines=58> */
[----:B------:R-:W-:-:S07]  /*41d0*/  FFMA.FTZ R33, R13, R4, R33 ;  /* 0x000000040d217223 */ /* 0x000fce0000010021 */
.L_x_2176:
[----:B------:R-:W-:Y:S05]  /*41e0*/  BSYNC B2 ;  /* 0x0000000000027941 */ /* 0x000fea0003800000 */
.L_x_2175:
[----:B------:R-:W-:-:S07]  /*41f0*/  VIADD R34, R34, 0x10 ;  /* 0x0000001022227836 */ /* 0x000fce0000000000 */
.L_x_2174:
[----:B------:R-:W-:Y:S05]  /*4200*/  BSYNC B1 ;  /* 0x0000000000017941 */ /* 0x000fea0003800000 */
.L_x_2173:
        /* <DEDUP_REMOVED lines=8> */
.L_x_2181:
        /* <DEDUP_REMOVED lines=38> */
[--C-:B------:R-:W-:Y:S02]  /*44f0*/  HADD2.F32 R21, -RZ, R4.reuse.H0_H0 ;  /* 0x20000004ff157230 */ /* 0x100fe40000004100 */
[----:B------:R-:W-:Y:S02]  /*4500*/  HADD2.F32 R22, -RZ, R4.H1_H1 ;  /* 0x30000004ff167230 */ /* 0x000fe40000004100 */
        /* <DEDUP_REMOVED lines=13> */
.L_x_2178:
[----:B------:R-:W-:Y:S05]  /*45e0*/  BSYNC B1 ;  /* 0x0000000000017941 */ /* 0x000fea0003800000 */
.L_x_2177:
        /* <DEDUP_REMOVED lines=49> */
.L_x_2180:
[----:B------:R-:W-:Y:S05]  /*4900*/  BSYNC B1 ;  /* 0x0000000000017941 */ /* 0x000fea0003800000 */
.L_x_2179:
[----:B------:R-:W-:Y:S01]  /*4910*/  VIADD R34, R34, 0x20 ;  /* 0x0000002022227836 */ /* 0x000fe20000000000 */
[----:B------:R-:W-:-:S04]  /*4920*/  IADD3 R12, R12, 0x40, RZ ;  /* 0x000000400c0c7810 */ /* 0x000fc80007ffe0ff */
[----:B------:R-:W-:-:S13]  /*4930*/  ISETP.GE.AND P0, PT, R34, UR39, PT ;  /* 0x0000002722007c0c */ /* 0x000fda000bf06270 */
[----:B------:R-:W-:Y:S05]  /*4940*/  @!P0 BRA `(.L_x_2181) ;  /* 0xfffffff800508947 */ /* 0x000fea000383ffff */
.L_x_2166:
[----:B------:R-:W-:Y:S05]  /*4950*/  BSYNC B0 ;  /* 0x0000000000007941 */ /* 0x000fea0003800000 */
.L_x_2165:
        /* <DEDUP_REMOVED lines=11> */
[----:B------:R-:W-:Y:S02]  /*4a10*/  VIADD R21, R32, UR41 ;  /* 0x0000002920157c36 */ /* 0x000fe40008000000 */
[----:B0-----:R-:W-:-:S04]  /*4a20*/  @P0 IMAD R7, R17, R7, R6 ;  /* 0x0000000711070224 */ /* 0x001fc800078e0206 */
        /* <DEDUP_REMOVED lines=34> */
[----:B------:R-:W-:Y:S01]  /*4c50*/  I2F.S8 R23, R23 ;  /* 0x0000001700177306 */ /* 0x000fe20000001400 */
[-C--:B---3--:R-:W-:Y:S01]  /*4c60*/  FMUL.FTZ R25, R22, R15.reuse ;  /* 0x0000000f16197220 */ /* 0x088fe20000410000 */
[----:B-1----:R-:W-:-:S06]  /*4c70*/  FMUL.FTZ R22, R21, R15 ;  /* 0x0000000f15167220 */ /* 0x002fcc0000410000 */
[----:B------:R-:W1:Y:S08]  /*4c80*/  I2F.S16 R24, R24 ;  /* 0x0000001800187306 */ /* 0x000e700000101400 */
[----:B------:R2:W3:Y:S01]  /*4c90*/  I2F.S8 R20, R26 ;  /* 0x0000001a00147306 */ /* 0x0004e20000001400 */
[----:B-1----:R-:W-:-:S07]  /*4ca0*/  FMUL.FTZ R27, R24, R15 ;  /* 0x0000000f181b7220 */ /* 0x002fce0000410000 */
[----:B------:R-:W1:Y:S01]  /*4cb0*/  I2F.S16 R12, R12 ;  /* 0x0000000c000c7306 */ /* 0x000e620000101400 */
[-C--:B--2---:R-:W-:Y:S01]  /*4cc0*/  FMUL.FTZ R26, R23, R15.reuse ;  /* 0x0000000f171a7220 */ /* 0x084fe20000410000 */
[----:B---3--:R-:W-:-:S06]  /*4cd0*/  FMUL.FTZ R20, R20, R15 ;  /* 0x0000000f14147220 */ /* 0x008fcc0000410000 */
        /* <DEDUP_REMOVED lines=9> */
.L_x_2184:
        /* <DEDUP_REMOVED lines=26> */
.L_x_2183:
[----:B------:R-:W-:Y:S05]  /*4f10*/  BSYNC B0 ;  /* 0x0000000000007941 */ /* 0x000fea0003800000 */
.L_x_2182:
        /* <DEDUP_REMOVED lines=8> */
[----:B------:R-:W-:-:S02]  /*4fa0*/  LOP3.LUT R5, R16, 0xfffffff0, RZ, 0xc0, !PT ;  /* 0xfffffff010057812 */ /* 0x000fc400078ec0ff */
[----:B0-----:R-:W-:Y:S02]  /*4fb0*/  LOP3.LUT R6, R16, 0xfffffff8, RZ, 0xc0, !PT ;  /* 0xfffffff810067812 */ /* 0x001fe400078ec0ff */
        /* <DEDUP_REMOVED lines=14> */
.L_x_2186:
[----:B------:R-:W-:Y:S05]  /*50a0*/  WARPSYNC.ALL ;  /* 0x0000000000007948 */ /* 0x000fea0003800000 */
[----:B------:R-:W-:Y:S01]  /*50b0*/  BAR.SYNC.DEFER_BLOCKING 0x0 ;  /* 0x0000000000007b1d */ /* 0x000fe20000010000 */
[----:B------:R-:W-:-:S05]  /*50c0*/  ISETP.GT.AND P6, PT, R16, 0x7, PT ;  /* 0x000000071000780c */ /* 0x000fca0003fc4270 */
[----:B------:R-:W-:Y:S04]  /*50d0*/  BSSY B0, `(.L_x_2187) ;  /* 0x0000013000007945 */ /* 0x000fe80003800000 */
[----:B------:R-:W-:Y:S05]  /*50e0*/  @P1 BRA `(.L_x_2188) ;  /* 0x0000000000441947 */ /* 0x000fea0003800000 */
[----:B0-----:R-:W0:Y:S02]  /*50f0*/  LDS.128 R4, [R2] ;  /* 0x0000000002047984 */ /* 0x001e240000000c00 */
[--C-:B0----5:R-:W-:Y:S02]  /*5100*/  HADD2.F32 R9, -RZ, R5.reuse.H0_H0 ;  /* 0x20000005ff097230 */ /* 0x121fe40000004100 */
        /* <DEDUP_REMOVED lines=15> */
.L_x_2188:
[----:B------:R-:W-:Y:S05]  /*5200*/  BSYNC B0 ;  /* 0x0000000000007941 */ /* 0x000fea0003800000 */
.L_x_2187:
        /* <DEDUP_REMOVED lines=8> */
.L_x_2190:
[----:B------:R-:W-:Y:S05]  /*5290*/  BSYNC B0 ;  /* 0x0000000000007941 */ /* 0x000fea0003800000 */
.L_x_2189:
[----:B------:R-:W-:Y:S06]  /*52a0*/  BAR.SYNC.DEFER_BLOCKING 0x0 ;  /* 0x0000000000007b1d */ /* 0x000fec0000010000 */
[----:B------:R-:W-:Y:S04]  /*52b0*/  BSSY B0, `(.L_x_2191) ;  /* 0x0000013000007945 */ /* 0x000fe80003800000 */
[----:B------:R-:W-:Y:S05]  /*52c0*/  @P0 BRA `(.L_x_2192) ;  /* 0x0000000000440947 */ /* 0x000fea0003800000 */
[----:B01----:R-:W0:Y:S02]  /*52d0*/  LDS.128 R4, [R2] ;  /* 0x0000000002047984 */ /* 0x003e240000000c00 */
        /* <DEDUP_REMOVED lines=16> */
.L_x_2192:
[----:B------:R-:W-:Y:S05]  /*53e0*/  BSYNC B0 ;  /* 0x0000000000007941 */ /* 0x000fea0003800000 */
.L_x_2191:
        /* <DEDUP_REMOVED lines=8> */
.L_x_2194:
[----:B------:R-:W-:Y:S05]  /*5470*/  BSYNC B0 ;  /* 0x0000000000007941 */ /* 0x000fea0003800000 */
.L_x_2193:
[----:B------:R-:W-:Y:S01]  /*5480*/  BAR.SYNC.DEFER_BLOCKING 0x0 ;  /* 0x0000000000007b1d */ /* 0x000fe20000010000 */
[----:B------:R-:W-:-:S05]  /*5490*/  ISETP.GT.AND P0, PT, R16, 0xf, PT ;  /* 0x0000000f1000780c */ /* 0x000fca0003f04270 */
[----:B------:R-:W-:Y:S08]  /*54a0*/  BSSY B0, `(.L_x_2195) ;  /* 0x0000013000007945 */ /* 0x000ff00003800000 */
[----:B------:R-:W-:Y:S05]  /*54b0*/  @P0 BRA `(.L_x_2196) ;  /* 0x0000000000440947 */ /* 0x000fea0003800000 */
[----:B012---:R-:W0:Y:S02]  /*54c0*/  LDS.128 R4, [R2] ;  /* 0x0000000002047984 */ /* 0x007e240000000c00 */
        /* <DEDUP_REMOVED lines=16> */
.L_x_2196:
[----:B------:R-:W-:Y:S05]  /*55d0*/  BSYNC B0 ;  /* 0x0000000000007941 */ /* 0x000fea0003800000 */
.L_x_2195:
        /* <DEDUP_REMOVED lines=8> */
.L_x_2198:
[----:B------:R-:W-:Y:S05]  /*5660*/  BSYNC B0 ;  /* 0x0000000000007941 */ /* 0x000fea0003800000 */
.L_x_2197:
[----:B------:R-:W-:Y:S06]  /*5670*/  BAR.SYNC.DEFER_BLOCKING 0x0 ;  /* 0x0000000000007b1d */ /* 0x000fec0000010000 */
[----:B------:R-:W-:Y:S04]  /*5680*/  BSSY B0, `(.L_x_2199) ;  /* 0x0000013000007945 */ /* 0x000fe80003800000 */
[----:B------:R-:W-:Y:S05]  /*5690*/  @P6 BRA `(.L_x_2200) ;  /* 0x0000000000446947 */ /* 0x000fea0003800000 */
[----:B0123--:R-:W0:Y:S02]  /*56a0*/  LDS.128 R4, [R2] ;  /* 0x0000000002047984 */ /* 0x00fe240000000c00 */
        /* <DEDUP_REMOVED lines=16> */
.L_x_2200:
[----:B------:R-:W-:Y:S05]  /*57b0*/  BSYNC B0 ;  /* 0x0000000000007941 */ /* 0x000fea0003800000 */
.L_x_2199:
[----:B------:R-:W-:Y:S06]  /*57c0*/  BAR.SYNC.DEFER_BLOCKING 0x0 ;  /* 0x0000000000007b1d */ /* 0x000fec0000010000 */
.L_x_2185:
        /* <DEDUP_REMOVED lines=18> */
.L_x_2201:
        /* <DEDUP_REMOVED lines=19> */
[----:B-----5:R-:W-:Y:S02]  /*5a20*/  LOP3.LUT R9, R3, 0xff, RZ, 0xc0, !PT ;  /* 0x000000ff03097812 */ /* 0x020fe400078ec0ff */
[----:B------:R-:W-:Y:S02]  /*5a30*/  PRMT R4, R4, 0x7710, RZ ;  /* 0x0000771004047816 */ /* 0x000fe400000000ff */
[----:B------:R-:W-:Y:S02]  /*5a40*/  SHF.L.U64.HI R7, R9, 0x8, RZ ;  /* 0x0000000809077819 */ /* 0x000fe400000102ff */
[----:B0-----:R-:W-:Y:S01]  /*5a50*/  PRMT R5, R29, 0x8880, RZ ;  /* 0x000088801d057816 */ /* 0x001fe200000000ff */
[----:B------:R-:W0:Y:S01]  /*5a60*/  F2I.S8.NTZ R28, R28 ;  /* 0x0000001c001c7305 */ /* 0x000e220000202100 */
[----:B------:R-:W-:Y:S02]  /*5a70*/  LOP3.LUT R8, R4, 0xff, RZ, 0xc0, !PT ;  /* 0x000000ff04087812 */ /* 0x000fe400078ec0ff */
[----:B------:R-:W-:-:S02]  /*5a80*/  PRMT R5, R5, 0x7710, RZ ;  /* 0x0000771005057816 */ /* 0x000fc400000000ff */
[----:B------:R-:W-:Y:S02]  /*5a90*/  SHF.L.U64.HI R4, R8, 0x10, RZ ;  /* 0x0000001008047819 */ /* 0x000fe400000102ff */
[----:B------:R-:W-:Y:S01]  /*5aa0*/  LOP3.LUT R5, R5, 0xff, RZ, 0xc0, !PT ;  /* 0x000000ff05057812 */ /* 0x000fe200078ec0ff */
[----:B------:R-:W2:Y:S01]  /*5ab0*/  F2I.S8.NTZ R31, R31 ;  /* 0x0000001f001f7305 */ /* 0x000ea20000202100 */
[----:B-1----:R-:W-:Y:S02]  /*5ac0*/  PRMT R0, R0, 0x8880, RZ ;  /* 0x0000888000007816 */ /* 0x002fe400000000ff */
[----:B------:R-:W-:Y:S02]  /*5ad0*/  SHF.L.U64.HI R3, R5, 0x18, RZ ;  /* 0x0000001805037819 */ /* 0x000fe400000102ff */
[----:B------:R-:W-:Y:S02]  /*5ae0*/  PRMT R0, R0, 0x7710, RZ ;  /* 0x0000771000007816 */ /* 0x000fe400000000ff */
[----:B0-----:R-:W-:Y:S01]  /*5af0*/  PRMT R28, R28, 0x8880, RZ ;  /* 0x000088801c1c7816 */ /* 0x001fe200000000ff */
[----:B------:R-:W0:Y:S01]  /*5b00*/  F2I.S8.NTZ R30, R30 ;  /* 0x0000001e001e7305 */ /* 0x000e220000202100 */
[----:B------:R-:W-:-:S02]  /*5b10*/  LOP3.LUT R3, R3, R4, R7, 0xfe, !PT ;  /* 0x0000000403037212 */ /* 0x000fc400078efe07 */
[----:B------:R-:W-:Y:S02]  /*5b20*/  PRMT R7, R0, 0x6540, R9 ;  /* 0x0000654000077816 */ /* 0x000fe40000000009 */
[----:B------:R-:W-:Y:S02]  /*5b30*/  SHF.L.U32 R8, R8, 0x10, RZ ;  /* 0x0000001008087819 */ /* 0x000fe400000006ff */
[----:B--2---:R-:W-:Y:S01]  /*5b40*/  PRMT R31, R31, 0x8880, RZ ;  /* 0x000088801f1f7816 */ /* 0x004fe200000000ff */
[----:B------:R1:W2:Y:S01]  /*5b50*/  F2I.S8.NTZ R6, R2 ;  /* 0x0000000200067305 */ /* 0x0002a20000202100 */
[----:B------:R-:W-:Y:S02]  /*5b60*/  LOP3.LUT R8, R8, 0xff00ffff, R7, 0xf8, !PT ;  /* 0xff00ffff08087812 */ /* 0x000fe400078ef807 */
[----:B------:R-:W-:Y:S02]  /*5b70*/  PRMT R0, R31, 0x7710, RZ ;  /* 0x000077101f007816 */ /* 0x000fe400000000ff */
[----:B------:R-:W-:-:S02]  /*5b80*/  IADD3 R4, P0, R32, UR4, RZ ;  /* 0x0000000420047c10 */ /* 0x000fc4000ff1e0ff */
[----:B0-----:R-:W-:Y:S02]  /*5b90*/  PRMT R30, R30, 0x8880, RZ ;  /* 0x000088801e1e7816 */ /* 0x001fe400000000ff */
[----:B-1----:R-:W-:-:S04]  /*5ba0*/  PRMT R2, R28, 0x7710, RZ ;  /* 0x000077101c027816 */ /* 0x002fc800000000ff */
[----:B------:R-:W-:Y:S02]  /*5bb0*/  LOP3.LUT R2, R2, 0xff, RZ, 0xc0, !PT ;  /* 0x000000ff02027812 */ /* 0x000fe400078ec0ff */
[----:B--2---:R-:W-:Y:S02]  /*5bc0*/  PRMT R6, R6, 0x8880, RZ ;  /* 0x0000888006067816 */ /* 0x004fe400000000ff */
[----:B------:R-:W-:Y:S02]  /*5bd0*/  LOP3.LUT R2, R2, 0xffffff00, R3, 0xf8, !PT ;  /* 0xffffff0002027812 */ /* 0x000fe400078ef803 */
[----:B------:R-:W-:Y:S02]  /*5be0*/  PRMT R3, R0, 0x7604, RZ ;  /* 0x0000760400037816 */ /* 0x000fe400000000ff */
[----:B------:R-:W-:Y:S02]  /*5bf0*/  PRMT R0, R30, 0x7710, RZ ;  /* 0x000077101e007816 */ /* 0x000fe400000000ff */
[----:B------:R-:W-:-:S02]  /*5c00*/  LOP3.LUT R3, R3, 0xffff00ff, R2, 0xf8, !PT ;  /* 0xffff00ff03037812 */ /* 0x000fc400078ef802 */
[----:B------:R-:W-:Y:S02]  /*5c10*/  PRMT R0, R0, 0x7054, RZ ;  /* 0x0000705400007816 */ /* 0x000fe400000000ff */
[----:B------:R-:W-:Y:S02]  /*5c20*/  PRMT R2, R8, 0x4210, R5 ;  /* 0x0000421008027816 */ /* 0x000fe40000000005 */
[----:B------:R-:W-:Y:S02]  /*5c30*/  LOP3.LUT R3, R0, 0xff00ffff, R3, 0xf8, !PT ;  /* 0xff00ffff00037812 */ /* 0x000fe400078ef803 */
[----:B------:R-:W-:Y:S02]  /*5c40*/  PRMT R0, R6, 0x7710, RZ ;  /* 0x0000771006007816 */ /* 0x000fe400000000ff */
[----:B------:R-:W-:Y:S02]  /*5c50*/  LEA.HI.X.SX32 R5, R32, UR5, 0x1, P0 ;  /* 0x0000000520057c11 */ /* 0x000fe400080f0eff */
[----:B------:R-:W-:-:S05]  /*5c60*/  PRMT R3, R3, 0x4210, R0 ;  /* 0x0000421003037816 */ /* 0x000fca0000000000 */
[----:B------:R-:W-:Y:S01]  /*5c70*/  STG.E.64 desc[UR36][R4.64], R2 ;  /* 0x0000000204007986 */ /* 0x000fe2000c101b24 */
[----:B------:R-:W-:Y:S05]  /*5c80*/  EXIT ;  /* 0x000000000000794d */ /* 0x000fea0003800000 */
.L_x_2145:
[----:B------:R-:W-:Y:S01]  /*5c90*/  HFMA2.MMA R12, -RZ, RZ, 0, 9.5367431640625e-07 ;  /* 0x00000010ff0c7435 */ /* 0x000fe200000001ff */
[----:B------:R-:W-:Y:S01]  /*5ca0*/  IMAD.MOV.U32 R11, RZ, RZ, 0x1f ;  /* 0x0000001fff0b7424 */ /* 0x000fe200078e00ff */
[----:B------:R-:W-:-:S09]  /*5cb0*/  MOV R15, 0xffffffff ;  /* 0xffffffff000f7802 */ /* 0x000fd20000000f00 */
[----:B012---:R-:W-:Y:S05]  /*5cc0*/  WARPSYNC.COLLECTIVE R15, `(.L_x_2202) ;  /* 0x000000000f087348 */ /* 0x007fea0003c00000 */
[----:B------:R3:W4:Y:S02]  /*5cd0*/  SHFL.BFLY P6, R14, R13, R12, R11 ;  /* 0x0c00000c0d0e7389 */ /* 0x00072400000c000b */
[----:B01234-:R-:W-:Y:S01]  /*5ce0*/  ENDCOLLECTIVE ;  /* 0x000000000000791b */ /* 0x01ffe20003800000 */
.L_x_2202:
[----:B------:R-:W-:Y:S01]  /*5cf0*/  HFMA2.MMA R12, -RZ, RZ, 0, 4.76837158203125e-07 ;  /* 0x00000008ff0c7435 */ /* 0x000fe200000001ff */
[----:B------:R-:W-:-:S04]  /*5d00*/  FADD.FTZ R0, R13, R14 ;  /* 0x0000000e0d007221 */ /* 0x000fc80000010000 */
[----:B------:R-:W-:-:S07]  /*5d10*/  IMAD.MOV.U32 R13, RZ, RZ, R0 ;  /* 0x000000ffff0d7224 */ /* 0x000fce00078e0000 */
[----:B------:R-:W-:Y:S05]  /*5d20*/  WARPSYNC.COLLECTIVE R15, `(.L_x_2203) ;  /* 0x000000000f087348 */ /* 0x000fea0003c00000 */
[----:B------:R0:W1:Y:S02]  /*5d30*/  SHFL.BFLY P6, R14, R13, R12, R11 ;  /* 0x0c00000c0d0e7389 */ /* 0x00006400000c000b */
[----:B01----:R-:W-:Y:S01]  /*5d40*/  ENDCOLLECTIVE ;  /* 0x000000000000791b */ /* 0x003fe20003800000 */
.L_x_2203:
[----:B------:R-:W-:Y:S01]  /*5d50*/  MOV R12, 0x4 ;  /* 0x00000004000c7802 */ /* 0x000fe20000000f00 */
[----:B------:R-:W-:-:S04]  /*5d60*/  FADD.FTZ R3, R0, R14 ;  /* 0x0000000e00037221 */ /* 0x000fc80000010000 */
[----:B------:R-:W-:-:S07]  /*5d70*/  IMAD.MOV.U32 R13, RZ, RZ, R3 ;  /* 0x000000ffff0d7224 */ /* 0x000fce00078e0003 */
[----:B------:R-:W-:Y:S05]  /*5d80*/  WARPSYNC.COLLECTIVE R15, `(.L_x_2204) ;  /* 0x000000000f087348 */ /* 0x000fea0003c00000 */
[----:B------:R0:W1:Y:S02]  /*5d90*/  SHFL.BFLY P6, R14, R13, R12, R11 ;  /* 0x0c00000c0d0e7389 */ /* 0x00006400000c000b */
[----:B01----:R-:W-:Y:S01]  /*5da0*/  ENDCOLLECTIVE ;  /* 0x000000000000791b */ /* 0x003fe20003800000 */
.L_x_2204:
[----:B------:R-:W-:Y:S01]  /*5db0*/  HFMA2.MMA R12, -RZ, RZ, 0, 1.1920928955078125e-07 ;  /* 0x00000002ff0c7435 */ /* 0x000fe200000001ff */
[----:B------:R-:W-:-:S04]  /*5dc0*/  FADD.FTZ R4, R3, R14 ;  /* 0x0000000e03047221 */ /* 0x000fc80000010000 */
[----:B------:R-:W-:-:S07]  /*5dd0*/  IMAD.MOV.U32 R13, RZ, RZ, R4 ;  /* 0x000000ffff0d7224 */ /* 0x000fce00078e0004 */
[----:B------:R-:W-:Y:S05]  /*5de0*/  WARPSYNC.COLLECTIVE R15, `(.L_x_2205) ;  /* 0x000000000f087348 */ /* 0x000fea0003c00000 */
[----:B------:R0:W1:Y:S02]  /*5df0*/  SHFL.BFLY P6, R14, R13, R12, R11 ;  /* 0x0c00000c0d0e7389 */ /* 0x00006400000c000b */
[----:B01----:R-:W-:Y:S01]  /*5e00*/  ENDCOLLECTIVE ;  /* 0x000000000000791b */ /* 0x003fe20003800000 */
.L_x_2205:
[----:B------:R-:W-:Y:S01]  /*5e10*/  MOV R12, 0x1 ;  /* 0x00000001000c7802 */ /* 0x000fe20000000f00 */
[----:B------:R-:W-:-:S04]  /*5e20*/  FADD.FTZ R5, R4, R14 ;  /* 0x0000000e04057221 */ /* 0x000fc80000010000 */
[----:B------:R-:W-:-:S07]  /*5e30*/  IMAD.MOV.U32 R13, RZ, RZ, R5 ;  /* 0x000000ffff0d7224 */ /* 0x000fce00078e0005 */
[----:B------:R-:W-:Y:S05]  /*5e40*/  WARPSYNC.COLLECTIVE R15, `(.L_x_2206) ;  /* 0x000000000f087348 */ /* 0x000fea0003c00000 */
[----:B------:R0:W1:Y:S02]  /*5e50*/  SHFL.BFLY P6, R14, R13, R12, R11 ;  /* 0x0c00000c0d0e7389 */ /* 0x00006400000c000b */
[----:B01----:R-:W-:Y:S01]  /*5e60*/  ENDCOLLECTIVE ;  /* 0x000000000000791b */ /* 0x003fe20003800000 */
.L_x_2206:
[----:B------:R-:W-:Y:S05]  /*5e70*/  BRA `(.L_x_2207) ;  /* 0xffffffb800887947 */ /* 0x000fea000383ffff */
.L_x_2149:
[----:B------:R-:W-:Y:S01]  /*5e80*/  BSSY B1, `(.L_x_2208) ;  /* 0x0000007000017945 */ /* 0x000fe20003800000 */
[----:B------:R-:W-:Y:S01]  /*5e90*/  IMAD.MOV.U32 R12, RZ, RZ, 0x1 ;  /* 0x00000001ff0c7424 */ /* 0x000fe200078e00ff */
[----:B------:R-:W-:Y:S01]  /*5ea0*/  MOV R11, 0x1f ;  /* 0x0000001f000b7802 */ /* 0x000fe20000000f00 */
[----:B------:R-:W-:-:S07]  /*5eb0*/  IMAD.MOV.U32 R15, RZ, RZ, -0x1 ;  /* 0xffffffffff0f7424 */ /* 0x000fce00078e00ff */
[----:B------:R-:W-:Y:S05]  /*5ec0*/  WARPSYNC.COLLECTIVE R15, `(.L_x_2209) ;  /* 0x000000000f087348 */ /* 0x000fea0003c00000 */
[----:B------:R0:W1:Y:S02]  /*5ed0*/  SHFL.BFLY P6, R14, R13, R12, R11 ;  /* 0x0c00000c0d0e7389 */ /* 0x00006400000c000b */
[----:B01----:R-:W-:Y:S01]  /*5ee0*/  ENDCOLLECTIVE ;  /* 0x000000000000791b */ /* 0x003fe20003800000 */
.L_x_2209:
[----:B------:R-:W-:Y:S05]  /*5ef0*/  BSYNC B1 ;  /* 0x0000000000017941 */ /* 0x000fea0003800000 */
.L_x_2208:
[----:B------:R-:W-:Y:S05]  /*5f00*/  BRA `(.L_x_2210) ;  /* 0xffffffc400d47947 */ /* 0x000fea000383ffff */
.L_x_2153:
        /* <DEDUP_REMOVED lines=8> */
.L_x_2212:
[----:B------:R-:W-:Y:S05]  /*5f90*/  BSYNC B0 ;  /* 0x0000000000007941 */ /* 0x000fea0003800000 */
.L_x_2211:
[----:B------:R-:W-:Y:S01]  /*5fa0*/  FMNMX.FTZ R13, R14, R0, !PT ;  /* 0x000000000e0d7209 */ /* 0x000fe20007810000 */
[----:B------:R-:W-:Y:S01]  /*5fb0*/  IMAD.MOV.U32 R11, RZ, RZ, 0x1f ;  /* 0x0000001fff0b7424 */ /* 0x000fe200078e00ff */
[----:B------:R-:W-:Y:S02]  /*5fc0*/  MOV R12, 0x8 ;  /* 0x00000008000c7802 */ /* 0x000fe40000000f00 */
[----:B------:R-:W-:-:S07]  /*5fd0*/  MOV R15, 0xffffffff ;  /* 0xffffffff000f7802 */ /* 0x000fce0000000f00 */
[----:B------:R-:W-:Y:S05]  /*5fe0*/  WARPSYNC.COLLECTIVE R15, `(.L_x_2213) ;  /* 0x000000000f087348 */ /* 0x000fea0003c00000 */
[----:B------:R0:W1:Y:S02]  /*5ff0*/  SHFL.BFLY P6, R14, R13, R12, R11 ;  /* 0x0c00000c0d0e7389 */ /* 0x00006400000c000b */
[----:B01----:R-:W-:Y:S01]  /*6000*/  ENDCOLLECTIVE ;  /* 0x000000000000791b */ /* 0x003fe20003800000 */
.L_x_2213:
[----:B------:R-:W-:Y:S01]  /*6010*/  HFMA2.MMA R12, -RZ, RZ, 0, 2.384185791015625e-07 ;  /* 0x00000004ff0c7435 */ /* 0x000fe200000001ff */
[----:B------:R-:W-:-:S05]  /*6020*/  FMNMX.FTZ R3, R13, R14, !PT ;  /* 0x0000000e0d037209 */ /* 0x000fca0007810000 */
[----:B------:R-:W-:-:S07]  /*6030*/  IMAD.MOV.U32 R13, RZ, RZ, R3 ;  /* 0x000000ffff0d7224 */ /* 0x000fce00078e0003 */
[----:B------:R-:W-:Y:S05]  /*6040*/  WARPSYNC.COLLECTIVE R15, `(.L_x_2214) ;  /* 0x000000000f087348 */ /* 0x000fea0003c00000 */
[----:B------:R0:W1:Y:S02]  /*6050*/  SHFL.BFLY P6, R14, R13, R12, R11 ;  /* 0x0c00000c0d0e7389 */ /* 0x00006400000c000b */
[----:B01----:R-:W-:Y:S01]  /*6060*/  ENDCOLLECTIVE ;  /* 0x000000000000791b */ /* 0x003fe20003800000 */
.L_x_2214:
[----:B------:R-:W-:Y:S02]  /*6070*/  MOV R12, 0x2 ;  /* 0x00000002000c7802 */ /* 0x000fe40000000f00 */
[----:B------:R-:W-:-:S05]  /*6080*/  FMNMX.FTZ R5, R3, R14, !PT ;  /* 0x0000000e03057209 */ /* 0x000fca0007810000 */
[----:B------:R-:W-:-:S07]  /*6090*/  IMAD.MOV.U32 R13, RZ, RZ, R5 ;  /* 0x000000ffff0d7224 */ /* 0x000fce00078e0005 */
[----:B------:R-:W-:Y:S05]  /*60a0*/  WARPSYNC.COLLECTIVE R15, `(.L_x_2215) ;  /* 0x000000000f087348 */ /* 0x000fea0003c00000 */
[----:B------:R0:W1:Y:S02]  /*60b0*/  SHFL.BFLY P6, R14, R13, R12, R11 ;  /* 0x0c00000c0d0e7389 */ /* 0x00006400000c000b */
[----:B01----:R-:W-:Y:S01]  /*60c0*/  ENDCOLLECTIVE ;  /* 0x000000000000791b */ /* 0x003fe20003800000 */
.L_x_2215:
[----:B------:R-:W-:Y:S05]  /*60d0*/  BRA `(.L_x_2216) ;  /* 0xffffffc800187947 */ /* 0x000fea000383ffff */
.L_x_2217:
        /* <DEDUP_REMOVED lines=10> */
.L_x_2855:


//--------------------- .text._ZN4mmha33masked_multihead_attention_kernelItLi48ELi64ELi4ELi8ELi64ELb0ELb0EEEv26Multihead_attention_paramsIT_XT5_EE --------------------------
	.section	.text._ZN4mmha33masked_multihead_attention_kernelItLi48ELi64ELi4ELi8ELi64ELb0ELb0EEEv26Multihead_attention_paramsIT_XT5_EE,"ax",@progbits
	.align	128
        .global         _ZN4mmha33masked_multihead_attention_kernelItLi48ELi64ELi4ELi8ELi64ELb0ELb0EEEv26Multihead_attention_paramsIT_XT5_EE
        .type           _ZN4mmha33masked_multihead_attention_kernelItLi48ELi64ELi4ELi8ELi64ELb0ELb0EEEv26Multihead_attention_paramsIT_XT5_EE,@function
        .size           _ZN4mmha33masked_multihead_attention_kernelItLi48ELi64ELi4ELi8ELi64ELb0ELb0EEEv26Multihead_attention_paramsIT_XT5_EE,(.L_x_2856 - _ZN4mmha33masked_multihead_attention_kernelItLi48ELi64ELi4ELi8ELi64ELb0ELb0EEEv26Multihead_attention_paramsIT_XT5_EE)
        .other          _ZN4mmha33masked_multihead_attention_kernelItLi48ELi64ELi4ELi8ELi64ELb0ELb0EEEv26Multihead_attention_paramsIT_XT5_EE,@"STO_CUDA_ENTRY STV_DEFAULT"
_ZN4mmha33masked_multihead_attention_kernelItLi48ELi64ELi4ELi8ELi64ELb0ELb0EEEv26Multihead_attention_paramsIT_XT5_EE:
.text._ZN4mmha33masked_multihead_attention_kernelItLi48ELi64ELi4ELi8ELi64ELb0ELb0EEEv26Multihead_attention_paramsIT_XT5_EE:
        /* <DEDUP_REMOVED lines=14> */
.L_x_2218:
        /* <DEDUP_REMOVED lines=108> */
.L_x_2220:
[----:B------:R-:W-:Y:S05]  /*07a0*/  BSYNC B0 ;  /* 0x0000000000007941 */ /* 0x000fea0003800000 */
.L_x_2219:
        /* <DEDUP_REMOVED lines=10> */
.L_x_2222:
        /* <DEDUP_REMOVED lines=11> */
.L_x_2223:
[----:B------:R-:W-:Y:S05]  /*0900*/  BSYNC B0 ;  /* 0x0000000000007941 */ /* 0x000fea0003800000 */
.L_x_2221:
        /* <DEDUP_REMOVED lines=74> */
[----:B------:R-:W-:Y:S02]  /*0db0*/  ISETP.NE.U32.AND P0, PT, R3, 0x1, PT ;  /* 0x000000010300780c */ /* 0x000fe40003f05070 */
[----:B------:R-:W-:Y:S01]  /*0dc0*/  @!P3 IMAD.MOV R18, RZ, RZ, -R18 ;  /* 0x000000ffff12b224 */ /* 0x000fe200078e0a12 */
[----:B------:R-:W-:Y:S02]  /*0dd0*/  @!P2 LOP3.LUT R18, RZ, R23, RZ, 0x33, !PT ;  /* 0x00000017ff12a212 */ /* 0x000fe400078e33ff */
[----:B------:R-:W-:Y:S02]  /*0de0*/  P2R R24, PR, RZ, 0x2 ;  /* 0x00000002ff187803 */ /* 0x000fe40000000000 */
[----:B------:R-:W-:-:S05]  /*0df0*/  IADD3 R3, -R18, RZ, RZ ;  /* 0x000000ff12037210 */ /* 0x000fca0007ffe1ff */
        /* <DEDUP_REMOVED lines=12> */
[----:B------:R-:W-:Y:S01]  /*0ec0*/  IMAD.U32 R10, RZ, RZ, UR6 ;  /* 0x00000006ff0a7e24 */ /* 0x000fe2000f8e00ff */
[----:B------:R-:W-:Y:S01]  /*0ed0*/  MOV R11, UR7 ;  /* 0x00000007000b7c02 */ /* 0x000fe20008000f00 */
[----:B------:R-:W-:-:S02]  /*0ee0*/  IMAD.MOV.U32 R8, RZ, RZ, 0x53f ;  /* 0x0000053fff087424 */ /* 0x000fc400078e00ff */
[----:B------:R-:W-:-:S07]  /*0ef0*/  IMAD.MOV.U32 R13, RZ, RZ, RZ ;  /* 0x000000ffff0d7224 */ /* 0x000fce00078e00ff */
[----:B------:R-:W-:-:S07]  /*0f00*/  LEPC R20, `(.L_x_2226) ;  /* 0x000000001014794e */ /* 0x000fce0000000000 */
[----:B0-----:R-:W-:Y:S05]  /*0f10*/  CALL.ABS.NOINC R14 ;  /* 0x000000000e007343 */ /* 0x001fea0003c00000 */
.L_x_2226:
        /* <DEDUP_REMOVED lines=63> */
.L_x_2230:
[----:B------:R-:W-:Y:S05]  /*1310*/  BSYNC B1 ;  /* 0x0000000000017941 */ /* 0x000fea0003800000 */
.L_x_2229:
[----:B------:R-:W-:Y:S01]  /*1320*/  PRMT R4, R16, 0x7632, R4 ;  /* 0x0000763210047816 */ /* 0x000fe20000000004 */
[----:B------:R1:W-:Y:S01]  /*1330*/  STS.U16 [R11], R16 ;  /* 0x000000100b007388 */ /* 0x0003e20000000400 */
[----:B------:R-:W-:-:S03]  /*1340*/  PRMT R5, R19, 0x7632, R5 ;  /* 0x0000763213057816 */ /* 0x000fc60000000005 */
[----:B------:R1:W-:Y:S04]  /*1350*/  STS.U16 [R13], R4 ;  /* 0x000000040d007388 */ /* 0x0003e80000000400 */
[----:B------:R1:W-:Y:S04]  /*1360*/  STS.U16 [R12], R19 ;  /* 0x000000130c007388 */ /* 0x0003e80000000400 */
[----:B------:R1:W-:Y:S02]  /*1370*/  STS.U16 [R23], R5 ;  /* 0x0000000517007388 */ /* 0x0003e40000000400 */
.L_x_2228:
[----:B------:R-:W-:Y:S05]  /*1380*/  BSYNC B0 ;  /* 0x0000000000007941 */ /* 0x000fea0003800000 */
.L_x_2227:
[----:B------:R-:W-:Y:S06]  /*1390*/  BAR.SYNC.DEFER_BLOCKING 0x0 ;  /* 0x0000000000007b1d */ /* 0x000fec0000010000 */
[----:B01----:R0:W1:Y:S04]  /*13a0*/  @P6 LDS R19, [R0] ;  /* 0x0000000000136984 */ /* 0x0030680000000800 */
[----:B------:R0:W2:Y:S01]  /*13b0*/  @P6 LDS R16, [R3] ;  /* 0x0000000003106984 */ /* 0x0000a20000000800 */
[----:B------:R-:W-:Y:S06]  /*13c0*/  BAR.SYNC.DEFER_BLOCKING 0x0 ;  /* 0x0000000000007b1d */ /* 0x000fec0000010000 */
[----:B------:R-:W-:Y:S05]  /*13d0*/  BRA `(.L_x_2225) ;  /* 0x00000000007c7947 */ /* 0x000fea0003800000 */
.L_x_2224:
        /* <DEDUP_REMOVED lines=30> */
.L_x_2231:
[----:B------:R-:W-:Y:S05]  /*15c0*/  BSYNC B0 ;  /* 0x0000000000007941 */ /* 0x000fea0003800000 */
.L_x_2225:
        /* <DEDUP_REMOVED lines=24> */
[----:B------:R-:W-:Y:S01]  /*1750*/  IMAD R0, R31, 0x4, R0 ;  /* 0x000000041f007824 */ /* 0x000fe200078e0200 */
[----:B------:R-:W-:-:S03]  /*1760*/  IADD3 R3, R3, UR40, RZ ;  /* 0x0000002803037c10 */ /* 0x000fc6000fffe0ff */
[----:B------:R-:W-:-:S04]  /*1770*/  IMAD.SHL.U32 R0, R0, 0x2, RZ ;  /* 0x0000000200007824 */ /* 0x000fc800078e00ff */
[----:B------:R-:W-:-:S04]  /*1780*/  IMAD R3, R3, UR4, R0 ;  /* 0x0000000403037c24 */ /* 0x000fc8000f8e0200 */
[----:B-1----:R-:W-:-:S05]  /*1790*/  IMAD.WIDE R4, R3, 0x2, R4 ;  /* 0x0000000203047825 */ /* 0x002fca00078e0204 */
[----:B------:R1:W-:Y:S02]  /*17a0*/  STG.E desc[UR36][R4.64], R16 ;  /* 0x0000001004007986 */ /* 0x0003e4000c101924 */
.L_x_2235:
[----:B------:R-:W-:Y:S05]  /*17b0*/  BSYNC B1 ;  /* 0x0000000000017941 */ /* 0x000fea0003800000 */
.L_x_2234:
        /* <DEDUP_REMOVED lines=12> */
.L_x_2294:
[----:B-1----:R-:W-:-:S07]  /*1880*/  FADD.FTZ R14, R5, R14 ;  /* 0x0000000e050e7221 */ /* 0x002fce0000010000 */
.L_x_2233:
[----:B------:R-:W-:Y:S05]  /*1890*/  BSYNC B0 ;  /* 0x0000000000007941 */ /* 0x000fea0003800000 */
.L_x_2232:
        /* <DEDUP_REMOVED lines=27> */
.L_x_2237:
        /* <DEDUP_REMOVED lines=8> */
[----:B------:R-:W-:Y:S01]  /*1ad0*/  ULDC.64 UR8, c[0x0][0x2b0] ;  /* 0x0000ac0000087ab9 */ /* 0x000fe20000000a00 */
[----:B------:R-:W-:-:S02]  /*1ae0*/  ULEA.HI UR5, UR5, UR4, URZ, 0x3 ;  /* 0x0000000405057291 */ /* 0x000fc4000f8f183f */
[----:B------:R-:W-:Y:S01]  /*1af0*/  LEA.HI.SX32 R35, R3, UR42, 0x1e ;  /* 0x0000002a03237c11 */ /* 0x000fe2000f8ff2ff */
[----:B------:R-:W-:Y:S01]  /*1b00*/  ULDC.64 UR12, c[0x0][0x2c8] ;  /* 0x0000b200000c7ab9 */ /* 0x000fe20000000a00 */
[----:B------:R-:W-:Y:S01]  /*1b10*/  ULOP3.LUT UR5, UR5, 0xfffffff8, URZ, 0xc0, !UPT ;  /* 0xfffffff805057892 */ /* 0x000fe2000f8ec03f */
[----:B------:R-:W-:-:S03]  /*1b20*/  ULDC.64 UR10, c[0x0][0x2d8] ;  /* 0x0000b600000a7ab9 */ /* 0x000fc60000000a00 */
[----:B------:R-:W-:Y:S01]  /*1b30*/  UIADD3 UR5, UR42, UR5, URZ ;  /* 0x000000052a057290 */ /* 0x000fe2000fffe03f */
[----:B------:R-:W-:Y:S05]  /*1b40*/  BAR.SYNC.DEFER_BLOCKING 0x0 ;  /* 0x0000000000007b1d */ /* 0x000fea0000010000 */
[----:B------:R-:W-:Y:S01]  /*1b50*/  ISETP.GE.AND P0, PT, R35, UR5, PT ;  /* 0x0000000523007c0c */ /* 0x000fe2000bf06270 */
[----:B----4-:R-:W-:-:S04]  /*1b60*/  IMAD R10, R17, R10, UR43 ;  /* 0x0000002b110a7e24 */ /* 0x010fc8000f8e020a */
[----:B------:R-:W-:-:S08]  /*1b70*/  IMAD R36, R10, 0x30, RZ ;  /* 0x000000300a247824 */ /* 0x000fd000078e02ff */
[----:B------:R-:W-:Y:S05]  /*1b80*/  @P0 BRA `(.L_x_2239) ;  /* 0x0000000c00080947 */ /* 0x000fea0003800000 */
[----:B------:R-:W-:Y:S01]  /*1b90*/  IABS R0, R11 ;  /* 0x0000000b00007213 */ /* 0x000fe20000000000 */
[----:B------:R-:W0:Y:S01]  /*1ba0*/  S2UR UR6, SR_CgaCtaId ;  /* 0x00000000000679c3 */ /* 0x000e220000008800 */
[----:B------:R-:W-:Y:S01]  /*1bb0*/  UMOV UR4, 0x400 ;  /* 0x0000040000047882 */ /* 0x000fe20000000000 */
[----:B------:R-:W-:Y:S01]  /*1bc0*/  LOP3.LUT R3, R3, 0x7ffffffc, RZ, 0xc0, !PT ;  /* 0x7ffffffc03037812 */ /* 0x000fe200078ec0ff */
[----:B------:R-:W4:Y:S01]  /*1bd0*/  I2F.RP R4, R0 ;  /* 0x0000000000047306 */ /* 0x000f220000209400 */
[----:B------:R-:W-:Y:S01]  /*1be0*/  UIADD3 UR4, UR4, 0x10, URZ ;  /* 0x0000001004047890 */ /* 0x000fe2000fffe03f */
[----:B------:R-:W-:Y:S01]  /*1bf0*/  MOV R15, UR43 ;  /* 0x0000002b000f7c02 */ /* 0x000fe20008000f00 */
[----:B--2---:R-:W-:Y:S01]  /*1c00*/  IMAD R16, R11, 0x30, RZ ;  /* 0x000000300b107824 */ /* 0x004fe200078e02ff */
[----:B-1----:R-:W-:Y:S01]  /*1c10*/  MOV R19, UR43 ;  /* 0x0000002b00137c02 */ /* 0x002fe20008000f00 */
[----:B------:R-:W1:Y:S01]  /*1c20*/  LDC.64 R40, c[0x0][0x2d8] ;  /* 0x0000b600ff287b82 */ /* 0x000e620000000a00 */
[----:B------:R-:W-:-:S07]  /*1c30*/  IMAD.IADD R10, R2, 0x1, -R3 ;  /* 0x00000001020a7824 */ /* 0x000fce00078e0a03 */
[----:B------:R-:W2:Y:S01]  /*1c40*/  LDC R17, c[0x0][0x2c0] ;  /* 0x0000b000ff117b82 */ /* 0x000ea20000000800 */
[----:B----4-:R-:W4:Y:S01]  /*1c50*/  MUFU.RCP R4, R4 ;  /* 0x0000000400047308 */ /* 0x010f220000001000 */
[----:B0-----:R-:W-:-:S06]  /*1c60*/  ULEA UR4, UR6, UR4, 0x18 ;  /* 0x0000000406047291 */ /* 0x001fcc000f8ec03f */
[C---:B------:R-:W-:Y:S01]  /*1c70*/  LEA R8, R10.reuse, UR4, 0x2 ;  /* 0x000000040a087c11 */ /* 0x040fe2000f8e10ff */
[----:B------:R-:W-:Y:S01]  /*1c80*/  IMAD.SHL.U32 R10, R10, 0x2, RZ ;  /* 0x000000020a0a7824 */ /* 0x000fe200078e00ff */
[----:B------:R-:W-:Y:S01]  /*1c90*/  ULDC UR4, c[0x0][0x2d0] ;  /* 0x0000b40000047ab9 */ /* 0x000fe20000000800 */
[----:B-1----:R-:W-:Y:S01]  /*1ca0*/  IMAD.WIDE R40, R19, 0x2, R40 ;  /* 0x0000000213287825 */ /* 0x002fe200078e0228 */
[----:B----4-:R-:W-:Y:S01]  /*1cb0*/  IADD3 R12, R4, 0xffffffe, RZ ;  /* 0x0ffffffe040c7810 */ /* 0x010fe20007ffe0ff */
[----:B------:R-:W0:Y:S02]  /*1cc0*/  LDS R38, [R8] ;  /* 0x0000000008267984 */ /* 0x000e240000000800 */
[----:B------:R-:W-:Y:S01]  /*1cd0*/  IMAD R10, R36, R11, R10 ;  /* 0x0000000b240a7224 */ /* 0x000fe200078e020a */
[----:B------:R1:W4:Y:S01]  /*1ce0*/  F2I.FTZ.U32.TRUNC.NTZ R13, R12 ;  /* 0x0000000c000d7305 */ /* 0x000322000021f000 */
[----:B------:R-:W-:Y:S01]  /*1cf0*/  IMAD.U32 R14, RZ, RZ, UR4 ;  /* 0x00000004ff0e7e24 */ /* 0x000fe2000f8e00ff */
[----:B------:R-:W-:Y:S01]  /*1d00*/  ULDC UR4, c[0x0][0x298] ;  /* 0x0000a60000047ab9 */ /* 0x000fe20000000800 */
[----:B------:R-:W0:Y:S01]  /*1d10*/  LDS R33, [R8+0x10] ;  /* 0x0000100008217984 */ /* 0x000e220000000800 */
[----:B--2---:R-:W-:Y:S01]  /*1d20*/  VIADD R17, R17, UR4 ;  /* 0x0000000411117c36 */ /* 0x004fe20008000000 */
[----:B------:R-:W-:-:S02]  /*1d30*/  SHF.R.S32.HI R18, RZ, 0x1f, R10 ;  /* 0x0000001fff127819 */ /* 0x000fc4000001140a */
[----:B------:R-:W2:Y:S01]  /*1d40*/  LDS R34, [R8+0x20] ;  /* 0x0000200008227984 */ /* 0x000ea20000000800 */
[----:B-1----:R-:W-:-:S03]  /*1d50*/  HFMA2.MMA R12, -RZ, RZ, 0, 0 ;  /* 0x00000000ff0c7435 */ /* 0x002fc600000001ff */
[----:B------:R-:W1:Y:S01]  /*1d60*/  LDS R3, [R8+0x30] ;  /* 0x0000300008037984 */ /* 0x000e620000000800 */
[----:B----4-:R-:W-:-:S03]  /*1d70*/  IMAD.MOV R9, RZ, RZ, -R13 ;  /* 0x000000ffff097224 */ /* 0x010fc600078e0a0d */
[----:B------:R-:W4:Y:S01]  /*1d80*/  LDS R4, [R8+0x40] ;  /* 0x0000400008047984 */ /* 0x000f220000000800 */
[----:B------:R-:W-:-:S03]  /*1d90*/  IMAD R9, R9, R0, RZ ;  /* 0x0000000009097224 */ /* 0x000fc600078e02ff */
[----:B------:R-:W0:Y:S01]  /*1da0*/  LDS R5, [R8+0x50] ;  /* 0x0000500008057984 */ /* 0x000e220000000800 */
[----:B------:R-:W-:-:S03]  /*1db0*/  IMAD.HI.U32 R9, R13, R9, R12 ;  /* 0x000000090d097227 */ /* 0x000fc600078e000c */
[----:B------:R-:W0:Y:S04]  /*1dc0*/  LDS R6, [R8+0x60] ;  /* 0x0000600008067984 */ /* 0x000e280000000800 */
[----:B------:R5:W0:Y:S02]  /*1dd0*/  LDS R7, [R8+0x70] ;  /* 0x0000700008077984 */ /* 0x000a240000000800 */
[----:B-----5:R-:W-:-:S07]  /*1de0*/  IMAD R8, R14, R15, UR39 ;  /* 0x000000270e087e24 */ /* 0x020fce000f8e020f */
.L_x_2243:
[----:B------:R-:W5:Y:S01]  /*1df0*/  LDC R11, c[0x0][0x284] ;  /* 0x0000a100ff0b7b82 */ /* 0x000f620000000800 */
[----:B-1----:R-:W-:Y:S02]  /*1e00*/  IABS R14, R35 ;  /* 0x00000023000e7213 */ /* 0x002fe40000000000 */
[----:B------:R-:W-:-:S03]  /*1e10*/  ISETP.GE.AND P1, PT, R35, RZ, PT ;  /* 0x000000ff2300720c */ /* 0x000fc60003f26270 */
[----:B------:R-:W-:-:S05]  /*1e20*/  IMAD.HI.U32 R12, R9, R14, RZ ;  /* 0x0000000e090c7227 */ /* 0x000fca00078e00ff */
[----:B0-----:R-:W-:Y:S02]  /*1e30*/  IADD3 R13, -R12, RZ, RZ ;  /* 0x000000ff0c0d7210 */ /* 0x001fe40007ffe1ff */
[----:B-----5:R-:W-:Y:S02]  /*1e40*/  IABS R22, R11 ;  /* 0x0000000b00167213 */ /* 0x020fe40000000000 */
        /* <DEDUP_REMOVED lines=11> */
[----:B------:R-:W-:Y:S02]  /*1f00*/  ISETP.GE.OR P1, PT, R25, R16, P0 ;  /* 0x000000101900720c */ /* 0x000fe40000726670 */
[----:B------:R-:W-:-:S04]  /*1f10*/  SHF.L.U32 R13, R42, 0x3, RZ ;  /* 0x000000032a0d7819 */ /* 0x000fc800000006ff */
[----:B------:R-:W-:-:S07]  /*1f20*/  ISETP.GE.OR P3, PT, R13, R16, P0 ;  /* 0x000000100d00720c */ /* 0x000fce0000766670 */
[----:B------:R-:W5:Y:S01]  /*1f30*/  @!P1 LDC.64 R14, c[0x0][0x248] ;  /* 0x00009200ff0e9b82 */ /* 0x000f620000000a00 */
[----:B------:R-:W-:-:S04]  /*1f40*/  @!P1 IADD3 R12, P2, R10, R25, RZ ;  /* 0x000000190a0c9210 */ /* 0x000fc80007f5e0ff */
[----:B------:R-:W-:-:S03]  /*1f50*/  @!P1 LEA.HI.X.SX32 R24, R25, R18, 0x1, P2 ;  /* 0x0000001219189211 */ /* 0x000fc600010f0eff */
[----:B------:R-:W3:Y:S01]  /*1f60*/  @!P3 LDC.64 R22, c[0x0][0x248] ;  /* 0x00009200ff16bb82 */ /* 0x000ee20000000a00 */
[----:B-----5:R-:W-:Y:S01]  /*1f70*/  @!P1 LEA R44, P2, R12, R14, 0x1 ;  /* 0x0000000e0c2c9211 */ /* 0x020fe200078408ff */
[----:B------:R-:W-:-:S03]  /*1f80*/  IMAD.IADD R14, R42, 0x1, R11 ;  /* 0x000000012a0e7824 */ /* 0x000fc600078e020b */
[----:B------:R-:W-:Y:S02]  /*1f90*/  @!P1 LEA.HI.X R45, R12, R15, R24, 0x1, P2 ;  /* 0x0000000f0c2d9211 */ /* 0x000fe400010f0c18 */
[----:B------:R-:W-:Y:S02]  /*1fa0*/  ISETP.GE.AND P2, PT, R35, UR39, PT ;  /* 0x0000002723007c0c */ /* 0x000fe4000bf46270 */
[C---:B------:R-:W-:Y:S02]  /*1fb0*/  SHF.L.U32 R25, R14.reuse, 0x3, RZ ;  /* 0x000000030e197819 */ /* 0x040fe400000006ff */
[----:B------:R-:W-:Y:S02]  /*1fc0*/  SEL R19, R19, RZ, P2 ;  /* 0x000000ff13137207 */ /* 0x000fe40001000000 */
[----:B------:R-:W-:Y:S01]  /*1fd0*/  ISETP.GE.OR P5, PT, R25, R16, P0 ;  /* 0x000000101900720c */ /* 0x000fe200007a6670 */
[----:B------:R-:W-:Y:S01]  /*1fe0*/  IMAD.IADD R42, R14, 0x1, R11 ;  /* 0x000000010e2a7824 */ /* 0x000fe200078e020b */
[----:B------:R-:W-:-:S02]  /*1ff0*/  @!P3 IADD3 R24, P4, R10, R13, RZ ;  /* 0x0000000d0a18b210 */ /* 0x000fc40007f9e0ff */
[----:B------:R5:W0:Y:S01]  /*2000*/  @!P1 LDG.E R19, desc[UR36][R44.64] ;  /* 0x000000242c139981 */ /* 0x000a22000c1e1900 */
[----:B------:R-:W-:Y:S02]  /*2010*/  SEL R20, R20, RZ, P2 ;  /* 0x000000ff14147207 */ /* 0x000fe40001000000 */
[----:B------:R-:W-:Y:S02]  /*2020*/  @!P3 LEA.HI.X.SX32 R13, R13, R18, 0x1, P4 ;  /* 0x000000120d0db211 */ /* 0x000fe400020f0eff */
[----:B---3--:R-:W-:Y:S02]  /*2030*/  @!P3 LEA R12, P1, R24, R22, 0x1 ;  /* 0x00000016180cb211 */ /* 0x008fe400078208ff */
[C---:B------:R-:W-:Y:S01]  /*2040*/  SHF.L.U32 R39, R42.reuse, 0x3, RZ ;  /* 0x000000032a277819 */ /* 0x040fe200000006ff */
[----:B------:R-:W-:Y:S01]  /*2050*/  IMAD.IADD R42, R42, 0x1, R11 ;  /* 0x000000012a2a7824 */ /* 0x000fe200078e020b */
[----:B------:R-:W-:Y:S01]  /*2060*/  @!P3 LEA.HI.X R13, R24, R23, R13, 0x1, P1 ;  /* 0x00000017180db211 */ /* 0x000fe200008f0c0d */
[----:B------:R-:W3:Y:S01]  /*2070*/  @!P5 LDC.64 R14, c[0x0][0x248] ;  /* 0x00009200ff0edb82 */ /* 0x000ee20000000a00 */
[----:B------:R-:W-:-:S02]  /*2080*/  ISETP.GE.OR P1, PT, R39, R16, P0 ;  /* 0x000000102700720c */ /* 0x000fc40000726670 */
[----:B------:R-:W-:Y:S01]  /*2090*/  SHF.L.U32 R43, R42, 0x3, RZ ;  /* 0x000000032a2b7819 */ /* 0x000fe200000006ff */
[----:B------:R2:W4:Y:S01]  /*20a0*/  @!P3 LDG.E R20, desc[UR36][R12.64] ;  /* 0x000000240c14b981 */ /* 0x000522000c1e1900 */
[----:B-----5:R-:W-:Y:S02]  /*20b0*/  @!P5 IADD3 R44, P3, R10, R25, RZ ;  /* 0x000000190a2cd210 */ /* 0x020fe40007f7e0ff */
[----:B------:R-:W-:Y:S02]  /*20c0*/  ISETP.GE.OR P4, PT, R43, R16, P0 ;  /* 0x000000102b00720c */ /* 0x000fe40000786670 */
[----:B------:R-:W-:Y:S02]  /*20d0*/  @!P5 LEA.HI.X.SX32 R25, R25, R18, 0x1, P3 ;  /* 0x000000121919d211 */ /* 0x000fe400018f0eff */
[----:B------:R-:W-:-:S03]  /*20e0*/  SEL R21, R21, RZ, P2 ;  /* 0x000000ff15157207 */ /* 0x000fc60001000000 */
[----:B------:R-:W2:Y:S01]  /*20f0*/  @!P1 LDC.64 R22, c[0x0][0x248] ;  /* 0x00009200ff169b82 */ /* 0x000ea20000000a00 */
[----:B---3--:R-:W-:-:S04]  /*2100*/  @!P5 LEA R24, P3, R44, R14, 0x1 ;  /* 0x0000000e2c18d211 */ /* 0x008fc800078608ff */
[----:B------:R-:W-:-:S03]  /*2110*/  @!P5 LEA.HI.X R25, R44, R15, R25, 0x1, P3 ;  /* 0x0000000f2c19d211 */ /* 0x000fc600018f0c19 */
[----:B------:R-:W3:Y:S01]  /*2120*/  @!P4 LDC.64 R14, c[0x0][0x248] ;  /* 0x00009200ff0ecb82 */ /* 0x000ee20000000a00 */
[----:B------:R-:W-:Y:S01]  /*2130*/  @!P1 IADD3 R44, P3, R10, R39, RZ ;  /* 0x000000270a2c9210 */ /* 0x000fe20007f7e0ff */
[----:B------:R5:W4:Y:S01]  /*2140*/  @!P5 LDG.E R21, desc[UR36][R24.64] ;  /* 0x000000241815d981 */ /* 0x000b22000c1e1900 */
[----:B------:R-:W-:Y:S02]  /*2150*/  SEL R26, R26, RZ, P2 ;  /* 0x000000ff1a1a7207 */ /* 0x000fe40001000000 */
[----:B------:R-:W-:Y:S02]  /*2160*/  @!P1 LEA.HI.X.SX32 R39, R39, R18, 0x1, P3 ;  /* 0x0000001227279211 */ /* 0x000fe400018f0eff */
[----:B--2---:R-:W-:Y:S01]  /*2170*/  @!P1 LEA R12, P3, R44, R22, 0x1 ;  /* 0x000000162c0c9211 */ /* 0x004fe200078608ff */
[----:B------:R-:W-:Y:S01]  /*2180*/  IMAD.IADD R22, R42, 0x1, R11 ;  /* 0x000000012a167824 */ /* 0x000fe200078e020b */
[----:B------:R-:W-:Y:S02]  /*2190*/  SEL R27, R27, RZ, P2 ;  /* 0x000000ff1b1b7207 */ /* 0x000fe40001000000 */
[----:B------:R-:W-:-:S02]  /*21a0*/  @!P1 LEA.HI.X R13, R44, R23, R39, 0x1, P3 ;  /* 0x000000172c0d9211 */ /* 0x000fc400018f0c27 */
[C---:B------:R-:W-:Y:S01]  /*21b0*/  SHF.L.U32 R39, R22.reuse, 0x3, RZ ;  /* 0x0000000316277819 */ /* 0x040fe200000006ff */
[----:B------:R-:W-:Y:S01]  /*21c0*/  IMAD.IADD R22, R22, 0x1, R11 ;  /* 0x0000000116167824 */ /* 0x000fe200078e020b */
[----:B------:R-:W-:Y:S01]  /*21d0*/  @!P4 IADD3 R23, P3, R10, R43, RZ ;  /* 0x0000002b0a17c210 */ /* 0x000fe20007f7e0ff */
[----:B------:R2:W1:Y:S01]  /*21e0*/  @!P1 LDG.E R26, desc[UR36][R12.64] ;  /* 0x000000240c1a9981 */ /* 0x000462000c1e1900 */
[----:B------:R-:W-:Y:S01]  /*21f0*/  ISETP.GE.OR P5, PT, R39, R16, P0 ;  /* 0x000000102700720c */ /* 0x000fe200007a6670 */
[C---:B------:R-:W-:Y:S01]  /*2200*/  IMAD.SHL.U32 R45, R22.reuse, 0x8, RZ ;  /* 0x00000008162d7824 */ /* 0x040fe200078e00ff */
[----:B------:R-:W-:Y:S02]  /*2210*/  @!P4 LEA.HI.X.SX32 R44, R43, R18, 0x1, P3 ;  /* 0x000000122b2cc211 */ /* 0x000fe400018f0eff */
[----:B------:R-:W-:Y:S02]  /*2220*/  IADD3 R11, R22, R11, RZ ;  /* 0x0000000b160b7210 */ /* 0x000fe40007ffe0ff */
[----:B---3--:R-:W-:-:S02]  /*2230*/  @!P4 LEA R42, P3, R23, R14, 0x1 ;  /* 0x0000000e172ac211 */ /* 0x008fc400078608ff */
[----:B------:R-:W-:Y:S02]  /*2240*/  SHF.L.U32 R11, R11, 0x3, RZ ;  /* 0x000000030b0b7819 */ /* 0x000fe400000006ff */
[----:B------:R-:W-:Y:S02]  /*2250*/  @!P4 LEA.HI.X R43, R23, R15, R44, 0x1, P3 ;  /* 0x0000000f172bc211 */ /* 0x000fe400018f0c2c */
[-C--:B------:R-:W-:Y:S01]  /*2260*/  ISETP.GE.OR P3, PT, R45, R16.reuse, P0 ;  /* 0x000000102d00720c */ /* 0x080fe20000766670 */
[----:B------:R-:W3:Y:S01]  /*2270*/  @!P5 LDC.64 R14, c[0x0][0x248] ;  /* 0x00009200ff0edb82 */ /* 0x000ee20000000a00 */
[----:B------:R-:W-:Y:S01]  /*2280*/  ISETP.GE.OR P0, PT, R11, R16, P0 ;  /* 0x000000100b00720c */ /* 0x000fe20000706670 */
[----:B------:R2:W4:Y:S01]  /*2290*/  @!P4 LDG.E R27, desc[UR36][R42.64] ;  /* 0x000000242a1bc981 */ /* 0x000522000c1e1900 */
[----:B------:R-:W-:-:S09]  /*22a0*/  @!P5 IADD3 R44, P1, R10, R39, RZ ;  /* 0x000000270a2cd210 */ /* 0x000fd20007f3e0ff */
[----:B------:R-:W2:Y:S01]  /*22b0*/  @!P3 LDC.64 R22, c[0x0][0x248] ;  /* 0x00009200ff16bb82 */ /* 0x000ea20000000a00 */
[----:B------:R-:W-:-:S07]  /*22c0*/  @!P5 LEA.HI.X.SX32 R39, R39, R18, 0x1, P1 ;  /* 0x000000122727d211 */ /* 0x000fce00008f0eff */
[----:B-----5:R-:W5:Y:S01]  /*22d0*/  @!P0 LDC.64 R24, c[0x0][0x248] ;  /* 0x00009200ff188b82 */ /* 0x020f620000000a00 */
[----:B------:R-:W-:Y:S02]  /*22e0*/  SEL R28, R28, RZ, P2 ;  /* 0x000000ff1c1c7207 */ /* 0x000fe40001000000 */
[----:B---3--:R-:W-:-:S04]  /*22f0*/  @!P5 LEA R14, P1, R44, R14, 0x1 ;  /* 0x0000000e2c0ed211 */ /* 0x008fc800078208ff */
[----:B------:R-:W-:-:S05]  /*2300*/  @!P5 LEA.HI.X R15, R44, R15, R39, 0x1, P1 ;  /* 0x0000000f2c0fd211 */ /* 0x000fca00008f0c27 */
[----:B------:R3:W4:Y:S01]  /*2310*/  @!P5 LDG.E R28, desc[UR36][R14.64] ;  /* 0x000000240e1cd981 */ /* 0x000722000c1e1900 */
[C---:B--2---:R-:W-:Y:S02]  /*2320*/  @!P3 IADD3 R13, P5, R10.reuse, R45, RZ ;  /* 0x0000002d0a0db210 */ /* 0x044fe40007fbe0ff */
[----:B------:R-:W-:Y:S02]  /*2330*/  ISETP.NE.U32.AND P1, PT, RZ, UR8, PT ;  /* 0x00000008ff007c0c */ /* 0x000fe4000bf25070 */
[----:B------:R-:W-:Y:S02]  /*2340*/  @!P3 LEA.HI.X.SX32 R42, R45, R18, 0x1, P5 ;  /* 0x000000122d2ab211 */ /* 0x000fe400028f0eff */
[----:B------:R-:W-:Y:S02]  /*2350*/  @!P0 IADD3 R12, P4, R10, R11, RZ ;  /* 0x0000000b0a0c8210 */ /* 0x000fe40007f9e0ff */
[----:B------:R-:W-:Y:S02]  /*2360*/  @!P3 LEA R22, P5, R13, R22, 0x1 ;  /* 0x000000160d16b211 */ /* 0x000fe400078a08ff */
[----:B------:R-:W-:-:S02]  /*2370*/  ISETP.NE.AND.EX P1, PT, RZ, UR9, PT, P1 ;  /* 0x00000009ff007c0c */ /* 0x000fc4000bf25310 */
[----:B------:R-:W-:Y:S02]  /*2380*/  SEL R29, R29, RZ, P2 ;  /* 0x000000ff1d1d7207 */ /* 0x000fe40001000000 */
[----:B------:R-:W-:Y:S02]  /*2390*/  @!P0 LEA.HI.X.SX32 R11, R11, R18, 0x1, P4 ;  /* 0x000000120b0b8211 */ /* 0x000fe400020f0eff */
[----:B------:R-:W-:Y:S02]  /*23a0*/  @!P3 LEA.HI.X R23, R13, R23, R42, 0x1, P5 ;  /* 0x000000170d17b211 */ /* 0x000fe400028f0c2a */
[----:B-----5:R-:W-:Y:S02]  /*23b0*/  @!P0 LEA R24, P4, R12, R24, 0x1 ;  /* 0x000000180c188211 */ /* 0x020fe400078808ff */
[----:B------:R-:W-:Y:S01]  /*23c0*/  SEL R30, R30, RZ, P2 ;  /* 0x000000ff1e1e7207 */ /* 0x000fe20001000000 */
[----:B------:R-:W2:Y:S01]  /*23d0*/  @!P3 LDG.E R29, desc[UR36][R22.64] ;  /* 0x00000024161db981 */ /* 0x000ea2000c1e1900 */
[----:B------:R-:W-:Y:S01]  /*23e0*/  @!P0 LEA.HI.X R25, R12, R25, R11, 0x1, P4 ;  /* 0x000000190c198211 */ /* 0x000fe200020f0c0b */
[----:B------:R-:W-:Y:S01]  /*23f0*/  IMAD.U32 R12, RZ, RZ, UR8 ;  /* 0x00000008ff0c7e24 */ /* 0x000fe2000f8e00ff */
[----:B---3--:R-:W-:-:S02]  /*2400*/  MOV R14, UR9 ;  /* 0x00000009000e7c02 */ /* 0x008fc40008000f00 */
[----:B------:R-:W-:Y:S01]  /*2410*/  @P1 SHF.R.S32.HI R11, RZ, 0x1f, R35 ;  /* 0x0000001fff0b1819 */ /* 0x000fe20000011423 */
[----:B------:R-:W3:Y:S01]  /*2420*/  @!P0 LDG.E R30, desc[UR36][R24.64] ;  /* 0x00000024181e8981 */ /* 0x000ee2000c1e1900 */
[----:B------:R-:W-:-:S04]  /*2430*/  @P1 IADD3 R12, P2, P4, R35, UR44, R12 ;  /* 0x0000002c230c1c10 */ /* 0x000fc8000fc5e00c */
[----:B------:R-:W-:-:S05]  /*2440*/  @P1 IADD3.X R13, R11, UR45, R14, P2, P4 ;  /* 0x0000002d0b0d1c10 */ /* 0x000fca00097e840e */
[----:B------:R5:W3:Y:S01]  /*2450*/  @P1 LDG.E.U8 R12, desc[UR36][R12.64] ;  /* 0x000000240c0c1981 */ /* 0x000ae2000c1e1100 */
[----:B------:R-:W-:Y:S01]  /*2460*/  UMOV UR4, 0xffffffff ;  /* 0xffffffff00047882 */ /* 0x000fe20000000000 */
[----:B0-----:R-:W-:-:S06]  /*2470*/  HMUL2 R11, R38, R19 ;  /* 0x00000013260b7232 */ /* 0x001fcc0000000000 */
[----:B----4-:R-:W-:-:S10]  /*2480*/  HFMA2.MMA R11, R33, R20, R11 ;  /* 0x00000014210b7235 */ /* 0x010fd4000000000b */
[----:B-----5:R-:W-:-:S06]  /*2490*/  HFMA2 R13, R34, R21, R11 ;  /* 0x00000015220d7231 */ /* 0x020fcc000000000b */
[----:B-1----:R-:W-:-:S10]  /*24a0*/  HFMA2.MMA R13, R3, R26, R13 ;  /* 0x0000001a030d7235 */ /* 0x002fd4000000000d */
[----:B------:R-:W-:-:S06]  /*24b0*/  HFMA2 R14, R4, R27, R13 ;  /* 0x0000001b040e7231 */ /* 0x000fcc000000000d */
[----:B------:R-:W-:-:S10]  /*24c0*/  HFMA2.MMA R14, R5, R28, R14 ;  /* 0x0000001c050e7235 */ /* 0x000fd4000000000e */
[----:B--2---:R-:W-:-:S06]  /*24d0*/  HFMA2 R15, R6, R29, R14 ;  /* 0x0000001d060f7231 */ /* 0x004fcc000000000e */
[----:B---3--:R-:W-:Y:S01]  /*24e0*/  HFMA2.MMA R15, R7, R30, R15 ;  /* 0x0000001e070f7235 */ /* 0x008fe2000000000f */
        /* <DEDUP_REMOVED lines=8> */
.L_x_2298:
        /* <DEDUP_REMOVED lines=32> */
.L_x_2242:
[----:B------:R-:W-:Y:S05]  /*2770*/  BSYNC B1 ;  /* 0x0000000000017941 */ /* 0x000fea0003800000 */
.L_x_2241:
[----:B------:R-:W-:-:S04]  /*2780*/  IADD3 R35, R35, 0x10, RZ ;  /* 0x0000001023237810 */ /* 0x000fc80007ffe0ff */
[----:B------:R-:W-:-:S13]  /*2790*/  ISETP.GE.AND P0, PT, R35, UR5, PT ;  /* 0x0000000523007c0c */ /* 0x000fda000bf06270 */
[----:B------:R-:W-:Y:S05]  /*27a0*/  @!P0 BRA `(.L_x_2243) ;  /* 0xfffffff400908947 */ /* 0x000fea000383ffff */
.L_x_2239:
[----:B------:R-:W-:Y:S05]  /*27b0*/  BSYNC B0 ;  /* 0x0000000000007941 */ /* 0x000fea0003800000 */
.L_x_2238:
        /* <DEDUP_REMOVED lines=8> */
.L_x_2303:
[----:B------:R-:W-:Y:S01]  /*2840*/  LEA.HI R0, R5, R2, RZ, 0x5 ;  /* 0x0000000205007211 */ /* 0x000fe200078f28ff */
[----:B------:R-:W-:Y:S05]  /*2850*/  WARPSYNC.ALL ;  /* 0x0000000000007948 */ /* 0x000fea0003800000 */
[----:B------:R-:W-:-:S05]  /*2860*/  LOP3.LUT R5, R0, 0xffffffe0, RZ, 0xc0, !PT ;  /* 0xffffffe000057812 */ /* 0x000fca00078ec0ff */
[----:B------:R-:W-:-:S05]  /*2870*/  IMAD.IADD R5, R2, 0x1, -R5 ;  /* 0x0000000102057824 */ /* 0x000fca00078e0a05 */
[----:B------:R-:W-:-:S13]  /*2880*/  ISETP.NE.AND P0, PT, R5, RZ, PT ;  /* 0x000000ff0500720c */ /* 0x000fda0003f05270 */
[----:B------:R-:W4:Y:S01]  /*2890*/  @!P0 S2R R4, SR_CgaCtaId ;  /* 0x0000000000048919 */ /* 0x000f220000008800 */
[----:B------:R-:W-:Y:S02]  /*28a0*/  @!P0 MOV R7, 0x400 ;  /* 0x0000040000078802 */ /* 0x000fe40000000f00 */
[----:B------:R-:W-:Y:S02]  /*28b0*/  @!P0 SHF.R.S32.HI R0, RZ, 0x5, R0 ;  /* 0x00000005ff008819 */ /* 0x000fe40000011400 */
[----:B01----:R-:W-:Y:S02]  /*28c0*/  @!P0 FMNMX.FTZ R3, R3, R14, !PT ;  /* 0x0000000e03038209 */ /* 0x003fe40007810000 */
[----:B----4-:R-:W-:-:S04]  /*28d0*/  @!P0 LEA R7, R4, R7, 0x18 ;  /* 0x0000000704078211 */ /* 0x010fc800078ec0ff */
        /* <DEDUP_REMOVED lines=22> */
[----:B------:R-:W-:Y:S02]  /*2a40*/  MOV R6, RZ ;  /* 0x000000ff00067202 */ /* 0x000fe40000000f00 */
[----:B------:R-:W-:Y:S01]  /*2a50*/  ISETP.NE.U32.AND P0, PT, RZ, UR4, PT ;  /* 0x00000004ff007c0c */ /* 0x000fe2000bf05070 */
[----:B------:R-:W-:-:S03]  /*2a60*/  VIADD R3, R3, 0x90 ;  /* 0x0000009003037836 */ /* 0x000fc60000000000 */
[----:B------:R-:W-:Y:S02]  /*2a70*/  ISETP.NE.AND.EX P0, PT, RZ, UR5, PT, P0 ;  /* 0x00000005ff007c0c */ /* 0x000fe4000bf05300 */
[----:B0-----:R-:W-:Y:S01]  /*2a80*/  LEA R11, R4, R3, 0x18 ;  /* 0x00000003040b7211 */ /* 0x001fe200078ec0ff */
[----:B------:R-:W-:-:S10]  /*2a90*/  IMAD.MOV.U32 R3, RZ, RZ, R0 ;  /* 0x000000ffff037224 */ /* 0x000fd400078e0000 */
.L_x_2250:
        /* <DEDUP_REMOVED lines=9> */
[----:B------:R-:W4:Y:S02]  /*2b30*/  LDG.E.U8 R4, desc[UR36][R4.64] ;  /* 0x0000002404047981 */ /* 0x000f24000c1e1100 */
[----:B----4-:R-:W-:-:S13]  /*2b40*/  ISETP.NE.AND P2, PT, R4, RZ, PT ;  /* 0x000000ff0400720c */ /* 0x010fda0003f45270 */
[----:B------:R-:W-:Y:S01]  /*2b50*/  @P2 MOV R7, RZ ;  /* 0x000000ff00072202 */ /* 0x000fe20000000f00 */
[----:B------:R-:W-:Y:S06]  /*2b60*/  @P2 BRA `(.L_x_2249) ;  /* 0x0000000000102947 */ /* 0x000fec0003800000 */
.L_x_2248:
[----:B------:R-:W1:Y:S02]  /*2b70*/  LDS R4, [R8] ;  /* 0x0000000008047984 */ /* 0x000e640000000800 */
[----:B-1----:R-:W-:-:S04]  /*2b80*/  FADD.FTZ R4, -R9, R4 ;  /* 0x0000000409047221 */ /* 0x002fc80000010100 */
[----:B------:R-:W-:-:S04]  /*2b90*/  FMUL.FTZ R4, R4, 1.4426950216293334961 ;  /* 0x3fb8aa3b04047820 */ /* 0x000fc80000410000 */
[----:B------:R0:W4:Y:S03]  /*2ba0*/  MUFU.EX2 R7, R4 ;  /* 0x0000000400077308 */ /* 0x0001260000000800 */
.L_x_2249:
[----:B------:R-:W-:Y:S05]  /*2bb0*/  BSYNC B1 ;  /* 0x0000000000017941 */ /* 0x000fea0003800000 */
.L_x_2247:
[----:B----4-:R4:W-:Y:S01]  /*2bc0*/  STS [R8], R7 ;  /* 0x0000000708007388 */ /* 0x0109e20000000800 */
[----:B------:R-:W-:Y:S02]  /*2bd0*/  VIADD R3, R3, 0x40 ;  /* 0x0000004003037836 */ /* 0x000fe40000000000 */
[----:B------:R-:W-:-:S03]  /*2be0*/  FADD.FTZ R6, R7, R6 ;  /* 0x0000000607067221 */ /* 0x000fc60000010000 */
[----:B------:R-:W-:-:S13]  /*2bf0*/  ISETP.GT.AND P2, PT, R3, UR39, PT ;  /* 0x0000002703007c0c */ /* 0x000fda000bf44270 */
[----:B----4-:R-:W-:Y:S05]  /*2c00*/  @!P2 BRA `(.L_x_2250) ;  /* 0xfffffffc00a4a947 */ /* 0x010fea000383ffff */
.L_x_2246:
[----:B------:R-:W-:Y:S05]  /*2c10*/  BSYNC B0 ;  /* 0x0000000000007941 */ /* 0x000fea0003800000 */
.L_x_2245:
[----:B------:R-:W4:Y:S01]  /*2c20*/  SHFL.BFLY PT, R3, R6, 0x10, 0x1f ;  /* 0x0e001f0006037f89 */ /* 0x000f2200000e0000 */
        /* <DEDUP_REMOVED lines=9> */
[----:B------:R-:W5:Y:S01]  /*2cc0*/  @!P0 S2R R11, SR_CgaCtaId ;  /* 0x00000000000b8919 */ /* 0x000f620000008800 */
[----:B------:R-:W-:-:S03]  /*2cd0*/  UIADD3 UR4, UR4, 0x4, URZ ;  /* 0x0000000404047890 */ /* 0x000fc6000fffe03f */
[----:B------:R-:W2:Y:S01]  /*2ce0*/  @!P2 S2R R13, SR_CgaCtaId ;  /* 0x00000000000da919 */ /* 0x000ea20000008800 */
[----:B------:R-:W-:-:S04]  /*2cf0*/  USHF.R.S32.HI UR5, URZ, 0x1f, UR4 ;  /* 0x0000001f3f057899 */ /* 0x000fc80008011404 */
[----:B------:R-:W-:Y:S01]  /*2d00*/  ULEA.HI UR5, UR5, UR4, URZ, 0x2 ;  /* 0x0000000405057291 */ /* 0x000fe2000f8f103f */
[----:B----4-:R-:W-:Y:S01]  /*2d10*/  FADD.FTZ R3, R3, R6 ;  /* 0x0000000603037221 */ /* 0x010fe20000010000 */
        /* <DEDUP_REMOVED lines=13> */
[----:B-----5:R-:W-:Y:S02]  /*2df0*/  @!P0 LEA R4, R11, R6, 0x18 ;  /* 0x000000060b048211 */ /* 0x020fe400078ec0ff */
        /* <DEDUP_REMOVED lines=25> */
.L_x_2251:
[----:B------:R-:W-:Y:S01]  /*2f90*/  ULDC.64 UR8, c[0x0][0x310] ;  /* 0x0000c40000087ab9 */ /* 0x000fe20000000a00 */
[----:B------:R-:W-:Y:S04]  /*2fa0*/  BSSY B0, `(.L_x_2252) ;  /* 0x0000014000007945 */ /* 0x000fe80003800000 */
[----:B------:R-:W-:Y:S05]  /*2fb0*/  @P1 BRA `(.L_x_2253) ;  /* 0x0000000000481947 */ /* 0x000fea0003800000 */
[----:B-1----:R-:W-:-:S04]  /*2fc0*/  FADD.FTZ R3, R3, 9.9999999747524270788e-07 ;  /* 0x358637bd03037421 */ /* 0x002fc80000010000 */
[----:B------:R1:W2:Y:S03]  /*2fd0*/  MUFU.RCP R8, R3 ;  /* 0x0000000300087308 */ /* 0x0002a60000001000 */
.L_x_2255:
[----:B-12---:R-:W-:-:S04]  /*2fe0*/  IADD3 R4, R0, -UR42, RZ ;  /* 0x8000002a00047c10 */ /* 0x006fc8000fffe0ff */
        /* <DEDUP_REMOVED lines=12> */
.L_x_2254:
[----:B------:R-:W-:-:S05]  /*30b0*/  VIADD R0, R0, 0x40 ;  /* 0x0000004000007836 */ /* 0x000fca0000000000 */
[----:B------:R-:W-:-:S13]  /*30c0*/  ISETP.GT.AND P1, PT, R0, UR39, PT ;  /* 0x0000002700007c0c */ /* 0x000fda000bf24270 */
[----:B------:R-:W-:Y:S05]  /*30d0*/  @!P1 BRA `(.L_x_2255) ;  /* 0xfffffffc00c09947 */ /* 0x000fea000383ffff */
.L_x_2253:
[----:B------:R-:W-:Y:S05]  /*30e0*/  BSYNC B0 ;  /* 0x0000000000007941 */ /* 0x000fea0003800000 */
.L_x_2252:
        /* <DEDUP_REMOVED lines=10> */
[----:B------:R-:W-:-:S02]  /*3190*/  SHF.R.S32.HI R33, RZ, 0x3, R33 ;  /* 0x00000003ff217819 */ /* 0x000fc40000011421 */
[----:B------:R-:W-:Y:S01]  /*31a0*/  IADD3 R3, -R3, R2, RZ ;  /* 0x0000000203037210 */ /* 0x000fe20007ffe1ff */
[----:B------:R-:W-:-:S03]  /*31b0*/  UIADD3 UR4, -UR4, UR39, URZ ;  /* 0x0000002704047290 */ /* 0x000fc6000fffe13f */
[C---:B------:R-:W-:Y:S01]  /*31c0*/  ISETP.GT.AND P0, PT, R3.reuse, 0x5, PT ;  /* 0x000000050300780c */ /* 0x040fe20003f04270 */
[----:B------:R-:W-:-:S03]  /*31d0*/  IMAD.SHL.U32 R30, R3, 0x8, RZ ;  /* 0x00000008031e7824 */ /* 0x000fc600078e00ff */
[----:B------:R-:W-:Y:S01]  /*31e0*/  ISETP.NE.OR P2, PT, R33, UR4, P0 ;  /* 0x0000000421007c0c */ /* 0x000fe20008745670 */
[----:B------:R-:W-:-:S03]  /*31f0*/  ULDC UR4, c[0x0][0x284] ;  /* 0x0000a10000047ab9 */ /* 0x000fc60000000800 */
[----:B------:R-:W-:-:S13]  /*3200*/  ISETP.EQ.OR.EX P1, PT, RZ, UR9, P2, P1 ;  /* 0x00000009ff007c0c */ /* 0x000fda0009722710 */
[----:B--2---:R-:W1:Y:S01]  /*3210*/  @!P1 S2R R5, SR_CTAID.X ;  /* 0x0000000000059919 */ /* 0x004e620000002500 */
[----:B------:R-:W2:Y:S01]  /*3220*/  @!P1 LDC.64 R12, c[0x0][0x240] ;  /* 0x00009000ff0c9b82 */ /* 0x000ea20000000a00 */
[----:B------:R-:W-:Y:S01]  /*3230*/  MOV R35, UR4 ;  /* 0x0000000400237c02 */ /* 0x000fe20008000f00 */
[----:B------:R-:W-:Y:S01]  /*3240*/  BSSY B0, `(.L_x_2256) ;  /* 0x000015a000007945 */ /* 0x000fe20003800000 */
[----:B------:R-:W-:Y:S01]  /*3250*/  HFMA2.MMA R0, -RZ, RZ, 0, 0 ;  /* 0x00000000ff007435 */ /* 0x000fe200000001ff */
[----:B------:R-:W-:Y:S02]  /*3260*/  CS2R R28, SRZ ;  /* 0x00000000001c7805 */ /* 0x000fe4000001ff00 */
[----:B0-----:R-:W-:Y:S01]  /*3270*/  CS2R R6, SRZ ;  /* 0x0000000000067805 */ /* 0x001fe2000001ff00 */
[----:B-1----:R-:W-:-:S04]  /*3280*/  @!P1 IMAD R3, R5, 0x30, R30 ;  /* 0x0000003005039824 */ /* 0x002fc800078e021e */
[----:B--2---:R-:W-:Y:S01]  /*3290*/  @!P1 IMAD.WIDE R12, R3, 0x2, R12 ;  /* 0x00000002030c9825 */ /* 0x004fe200078e020c */
[----:B------:R-:W-:-:S04]  /*32a0*/  CS2R R4, SRZ ;  /* 0x0000000000047805 */ /* 0x000fc8000001ff00 */
[----:B------:R0:W5:Y:S01]  /*32b0*/  @!P1 LDG.E.128 R8, desc[UR36][R12.64] ;  /* 0x000000240c089981 */ /* 0x000162000c1e1d00 */
[----:B------:R-:W-:Y:S01]  /*32c0*/  IMAD.MOV.U32 R3, RZ, RZ, RZ ;  /* 0x000000ffff037224 */ /* 0x000fe200078e00ff */
[----:B------:R-:W-:Y:S06]  /*32d0*/  BAR.SYNC.DEFER_BLOCKING 0x0 ;  /* 0x0000000000007b1d */ /* 0x000fec0000010000 */
[----:B------:R-:W-:Y:S05]  /*32e0*/  @P0 BRA `(.L_x_2257) ;  /* 0x00000014003c0947 */ /* 0x000fea0003800000 */
[----:B------:R-:W-:Y:S01]  /*32f0*/  VIADD R38, R33, UR42 ;  /* 0x0000002a21267c36 */ /* 0x000fe20008000000 */
[----:B---3--:R-:W-:Y:S01]  /*3300*/  VIMNMX R37, R35, UR39, PT ;  /* 0x0000002723257c48 */ /* 0x008fe2000bfe0100 */
        /* <DEDUP_REMOVED lines=9> */
[----:B------:R-:W-:Y:S01]  /*33a0*/  CS2R R28, SRZ ;  /* 0x00000000001c7805 */ /* 0x000fe2000001ff00 */
[----:B------:R-:W-:Y:S01]  /*33b0*/  IMAD.MOV.U32 R42, RZ, RZ, R38 ;  /* 0x000000ffff2a7224 */ /* 0x000fe200078e0026 */
[----:B------:R-:W-:Y:S02]  /*33c0*/  IADD3 R0, -R0, -0x2, -R33 ;  /* 0xfffffffe00007810 */ /* 0x000fe40007ffe921 */
[----:B------:R-:W-:Y:S02]  /*33d0*/  CS2R R6, SRZ ;  /* 0x0000000000067805 */ /* 0x000fe4000001ff00 */
[----:B------:R-:W-:Y:S02]  /*33e0*/  CS2R R4, SRZ ;  /* 0x0000000000047805 */ /* 0x000fe4000001ff00 */
[----:B------:R-:W-:-:S04]  /*33f0*/  IADD3 R3, R0, -R3, RZ ;  /* 0x8000000300037210 */ /* 0x000fc80007ffe0ff */
[C---:B------:R-:W-:Y:S02]  /*3400*/  LEA.HI R0, R3.reuse, 0x1, RZ, 0x1d ;  /* 0x0000000103007811 */ /* 0x040fe400078fe8ff */
[----:B------:R-:W-:Y:S02]  /*3410*/  ISETP.GE.U32.AND P1, PT, R3, 0x18, PT ;  /* 0x000000180300780c */ /* 0x000fe40003f26070 */
[----:B------:R-:W-:Y:S01]  /*3420*/  LOP3.LUT P3, R17, R0, 0x3, RZ, 0xc0, !PT ;  /* 0x0000000300117812 */ /* 0x000fe2000786c0ff */
[----:B------:R-:W-:Y:S01]  /*3430*/  IMAD.MOV.U32 R0, RZ, RZ, RZ ;  /* 0x000000ffff007224 */ /* 0x000fe200078e00ff */
[----:B------:R-:W-:-:S11]  /*3440*/  MOV R3, RZ ;  /* 0x000000ff00037202 */ /* 0x000fd60000000f00 */
[----:B------:R-:W-:Y:S05]  /*3450*/  @!P3 BRA `(.L_x_2261) ;  /* 0x000000000098b947 */ /* 0x000fea0003800000 */
[----:B0-----:R-:W-:Y:S01]  /*3460*/  IMAD R13, R38, 0x30, RZ ;  /* 0x00000030260d7824 */ /* 0x001fe200078e02ff */
[----:B------:R-:W-:Y:S01]  /*3470*/  ULDC.64 UR4, c[0x0][0x250] ;  /* 0x0000940000047ab9 */ /* 0x000fe20000000a00 */
[----:B------:R-:W-:Y:S01]  /*3480*/  LEA R12, R33, UR6, 0x1 ;  /* 0x00000006210c7c11 */ /* 0x000fe2000f8e08ff */
[----:B------:R-:W-:Y:S01]  /*3490*/  HFMA2.MMA R28, -RZ, RZ, 0, 0 ;  /* 0x00000000ff1c7435 */ /* 0x000fe200000001ff */
[----:B------:R-:W-:Y:S01]  /*34a0*/  IMAD.MOV.U32 R42, RZ, RZ, R38 ;  /* 0x000000ffff2a7224 */ /* 0x000fe200078e0026 */
[----:B------:R-:W-:Y:S02]  /*34b0*/  IADD3 R27, P3, R36, R13, RZ ;  /* 0x0000000d241b7210 */ /* 0x000fe40007f7e0ff */
[----:B------:R-:W-:Y:S02]  /*34c0*/  IADD3 R18, R12, UR10, RZ ;  /* 0x0000000a0c127c10 */ /* 0x000fe4000fffe0ff */
[----:B------:R-:W-:Y:S02]  /*34d0*/  LEA.HI.X.SX32 R14, R13, R34, 0x1, P3 ;  /* 0x000000220d0e7211 */ /* 0x000fe400018f0eff */
[----:B------:R-:W-:-:S04]  /*34e0*/  LEA R16, P3, R27, UR4, 0x1 ;  /* 0x000000041b107c11 */ /* 0x000fc8000f8608ff */
[----:B------:R-:W-:-:S09]  /*34f0*/  LEA.HI.X R27, R27, UR5, R14, 0x1, P3 ;  /* 0x000000051b1b7c11 */ /* 0x000fd200098f0c0e */
.L_x_2262:
[----:B------:R-:W-:Y:S01]  /*3500*/  IMAD.MOV.U32 R12, RZ, RZ, R16 ;  /* 0x000000ffff0c7224 */ /* 0x000fe200078e0010 */
[----:B------:R-:W-:Y:S01]  /*3510*/  MOV R13, R27 ;  /* 0x0000001b000d7202 */ /* 0x000fe20000000f00 */
[----:B------:R0:W1:Y:S05]  /*3520*/  LDS.U16 R19, [R18] ;  /* 0x0000000012137984 */ /* 0x00006a0000000400 */
[----:B------:R-:W2:Y:S01]  /*3530*/  LDG.E.128 R12, desc[UR36][R12.64] ;  /* 0x000000240c0c7981 */ /* 0x000ea2000c1e1d00 */
[----:B------:R-:W-:Y:S01]  /*3540*/  VIADD R17, R17, 0xffffffff ;  /* 0xffffffff11117836 */ /* 0x000fe20000000000 */
[----:B------:R-:W-:Y:S01]  /*3550*/  IADD3 R16, P4, R16, 0x300, RZ ;  /* 0x0000030010107810 */ /* 0x000fe20007f9e0ff */
[----:B0-----:R-:W-:Y:S01]  /*3560*/  VIADD R18, R18, 0x10 ;  /* 0x0000001012127836 */ /* 0x001fe20000000000 */
[----:B------:R-:W-:-:S02]  /*3570*/  IADD3 R42, R42, 0x8, RZ ;  /* 0x000000082a2a7810 */ /* 0x000fc40007ffe0ff */
[----:B------:R-:W-:Y:S02]  /*3580*/  ISETP.NE.AND P3, PT, R17, RZ, PT ;  /* 0x000000ff1100720c */ /* 0x000fe40003f65270 */
[----:B------:R-:W-:Y:S01]  /*3590*/  IADD3.X R27, RZ, R27, RZ, P4, !PT ;  /* 0x0000001bff1b7210 */ /* 0x000fe200027fe4ff */
[----:B-1----:R-:W-:Y:S02]  /*35a0*/  HADD2.F32 R19, -RZ, R19.H0_H0 ;  /* 0x20000013ff137230 */ /* 0x002fe40000004100 */
        /* <DEDUP_REMOVED lines=17> */
.L_x_2261:
[----:B------:R-:W-:Y:S05]  /*36c0*/  BSYNC B2 ;  /* 0x0000000000027941 */ /* 0x000fea0003800000 */
.L_x_2260:
[----:B------:R-:W-:Y:S05]  /*36d0*/  @!P1 BRA `(.L_x_2259) ;  /* 0x0000000400749947 */ /* 0x000fea0003800000 */
[C---:B0-----:R-:W-:Y:S01]  /*36e0*/  LEA R12, R42.reuse, UR6, 0x1 ;  /* 0x000000062a0c7c11 */ /* 0x041fe2000f8e08ff */
[----:B------:R-:W-:Y:S01]  /*36f0*/  IMAD R13, R42, 0x30, RZ ;  /* 0x000000302a0d7824 */ /* 0x000fe200078e02ff */
[----:B------:R-:W-:Y:S01]  /*3700*/  ULDC.64 UR4, c[0x0][0x250] ;  /* 0x0000940000047ab9 */ /* 0x000fe20000000a00 */
[----:B------:R-:W-:Y:S01]  /*3710*/  IMAD.U32 R15, RZ, RZ, UR42 ;  /* 0x0000002aff0f7e24 */ /* 0x000fe2000f8e00ff */
[----:B------:R-:W-:Y:S02]  /*3720*/  IADD3 R12, R12, 0x20, RZ ;  /* 0x000000200c0c7810 */ /* 0x000fe40007ffe0ff */
[----:B------:R-:W-:-:S03]  /*3730*/  IADD3 R41, P1, R36, R13, RZ ;  /* 0x0000000d24297210 */ /* 0x000fc60007f3e0ff */
[----:B------:R-:W-:Y:S01]  /*3740*/  IMAD R12, R15, -0x2, R12 ;  /* 0xfffffffe0f0c7824 */ /* 0x000fe200078e020c */
[----:B------:R-:W-:Y:S02]  /*3750*/  LEA R40, P3, R41, UR4, 0x1 ;  /* 0x0000000429287c11 */ /* 0x000fe4000f8608ff */
[----:B------:R-:W-:Y:S01]  /*3760*/  LEA.HI.X.SX32 R14, R13, R34, 0x1, P1 ;  /* 0x000000220d0e7211 */ /* 0x000fe200008f0eff */
[----:B------:R-:W-:-:S03]  /*3770*/  VIADD R39, R12, UR10 ;  /* 0x0000000a0c277c36 */ /* 0x000fc60008000000 */
[----:B------:R-:W-:-:S07]  /*3780*/  LEA.HI.X R41, R41, UR5, R14, 0x1, P3 ;  /* 0x0000000529297c11 */ /* 0x000fce00098f0c0e */
.L_x_2263:
[----:B------:R-:W2:Y:S04]  /*3790*/  LDG.E.128 R12, desc[UR36][R40.64] ;  /* 0x00000024280c7981 */ /* 0x000ea8000c1e1d00 */
[----:B------:R-:W3:Y:S04]  /*37a0*/  LDG.E.128 R16, desc[UR36][R40.64+0x300] ;  /* 0x0003002428107981 */ /* 0x000ee8000c1e1d00 */
[----:B------:R-:W4:Y:S04]  /*37b0*/  LDG.E.128 R20, desc[UR36][R40.64+0x600] ;  /* 0x0006002428147981 */ /* 0x000f28000c1e1d00 */
[----:B------:R0:W4:Y:S01]  /*37c0*/  LDG.E.128 R24, desc[UR36][R40.64+0x900] ;  /* 0x0009002428187981 */ /* 0x000122000c1e1d00 */
[----:B------:R-:W-:-:S03]  /*37d0*/  VIADD R42, R42, 0x20 ;  /* 0x000000202a2a7836 */ /* 0x000fc60000000000 */
[----:B------:R-:W1:Y:S01]  /*37e0*/  LDS.U16 R43, [R39+-0x20] ;  /* 0xffffe000272b7984 */ /* 0x000e620000000400 */
[----:B0-----:R-:W-:-:S04]  /*37f0*/  IADD3 R40, P1, R40, 0xc00, RZ ;  /* 0x00000c0028287810 */ /* 0x001fc80007f3e0ff */
[----:B------:R-:W-:Y:S02]  /*3800*/  IADD3.X R41, RZ, R41, RZ, P1, !PT ;  /* 0x00000029ff297210 */ /* 0x000fe40000ffe4ff */
[----:B------:R-:W-:Y:S01]  /*3810*/  ISETP.GE.AND P1, PT, R42, R37, PT ;  /* 0x000000252a00720c */ /* 0x000fe20003f26270 */
[----:B-1----:R-:W-:Y:S02]  /*3820*/  HADD2.F32 R43, -RZ, R43.H0_H0 ;  /* 0x2000002bff2b7230 */ /* 0x002fe40000004100 */
[--C-:B--2---:R-:W-:Y:S02]  /*3830*/  HADD2.F32 R44, -RZ, R12.reuse.H0_H0 ;  /* 0x2000000cff2c7230 */ /* 0x104fe40000004100 */
[----:B------:R-:W-:Y:S02]  /*3840*/  HADD2.F32 R12, -RZ, R12.H1_H1 ;  /* 0x3000000cff0c7230 */ /* 0x000fe40000004100 */
[--C-:B------:R-:W-:Y:S02]  /*3850*/  HADD2.F32 R45, -RZ, R13.reuse.H0_H0 ;  /* 0x2000000dff2d7230 */ /* 0x100fe40000004100 */
[C---:B------:R-:W-:Y:S01]  /*3860*/  FFMA.FTZ R28, R43.reuse, R44, R28 ;  /* 0x0000002c2b1c7223 */ /* 0x040fe2000001001c */
[----:B------:R-:W-:Y:S01]  /*3870*/  FFMA.FTZ R7, R43, R12, R7 ;  /* 0x0000000c2b077223 */ /* 0x000fe20000010007 */
[----:B------:R-:W-:-:S02]  /*3880*/  HADD2.F32 R12, -RZ, R13.H1_H1 ;  /* 0x3000000dff0c7230 */ /* 0x000fc40000004100 */
[C---:B------:R-:W-:Y:S01]  /*3890*/  FFMA.FTZ R6, R43.reuse, R45, R6 ;  /* 0x0000002d2b067223 */ /* 0x040fe20000010006 */
[--C-:B------:R-:W-:Y:S02]  /*38a0*/  HADD2.F32 R13, -RZ, R14.reuse.H0_H0 ;  /* 0x2000000eff0d7230 */ /* 0x100fe40000004100 */
[----:B------:R-:W-:Y:S02]  /*38b0*/  HADD2.F32 R14, -RZ, R14.H1_H1 ;  /* 0x3000000eff0e7230 */ /* 0x000fe40000004100 */
[C---:B------:R-:W-:Y:S02]  /*38c0*/  FFMA.FTZ R5, R43.reuse, R12, R5 ;  /* 0x0000000c2b057223 */ /* 0x040fe40000010005 */
[----:B------:R-:W0:Y:S01]  /*38d0*/  LDS.U16 R12, [R39+-0x10] ;  /* 0xfffff000270c7984 */ /* 0x000e220000000400 */
[C---:B------:R-:W-:Y:S01]  /*38e0*/  FFMA.FTZ R4, R43.reuse, R13, R4 ;  /* 0x0000000d2b047223 */ /* 0x040fe20000010004 */
[--C-:B------:R-:W-:Y:S02]  /*38f0*/  HADD2.F32 R13, -RZ, R15.reuse.H0_H0 ;  /* 0x2000000fff0d7230 */ /* 0x100fe40000004100 */
[----:B------:R-:W-:Y:S01]  /*3900*/  FFMA.FTZ R3, R43, R14, R3 ;  /* 0x0000000e2b037223 */ /* 0x000fe20000010003 */
[----:B------:R-:W-:-:S02]  /*3910*/  HADD2.F32 R14, -RZ, R15.H1_H1 ;  /* 0x3000000fff0e7230 */ /* 0x000fc40000004100 */
[--C-:B---3--:R-:W-:Y:S02]  /*3920*/  HADD2.F32 R15, -RZ, R16.reuse.H0_H0 ;  /* 0x20000010ff0f7230 */ /* 0x108fe40000004100 */
[C---:B------:R-:W-:Y:S01]  /*3930*/  FFMA.FTZ R13, R43.reuse, R13, R0 ;  /* 0x0000000d2b0d7223 */ /* 0x040fe20000010000 */
[----:B------:R-:W-:Y:S01]  /*3940*/  HADD2.F32 R16, -RZ, R16.H1_H1 ;  /* 0x30000010ff107230 */ /* 0x000fe20000004100 */
[----:B------:R-:W1:Y:S01]  /*3950*/  LDS.U16 R0, [R39] ;  /* 0x0000000027007984 */ /* 0x000e620000000400 */
[----:B------:R-:W-:Y:S01]  /*3960*/  FFMA.FTZ R29, R43, R14, R29 ;  /* 0x0000000e2b1d7223 */ /* 0x000fe2000001001d */
[----:B0-----:R-:W-:-:S05]  /*3970*/  HADD2.F32 R12, -RZ, R12.H0_H0 ;  /* 0x2000000cff0c7230 */ /* 0x001fca0000004100 */
[C---:B------:R-:W-:Y:S01]  /*3980*/  FFMA.FTZ R28, R12.reuse, R15, R28 ;  /* 0x0000000f0c1c7223 */ /* 0x040fe2000001001c */
[--C-:B------:R-:W-:Y:S02]  /*3990*/  HADD2.F32 R15, -RZ, R17.reuse.H0_H0 ;  /* 0x20000011ff0f7230 */ /* 0x100fe40000004100 */
[C---:B------:R-:W-:Y:S01]  /*39a0*/  FFMA.FTZ R7, R12.reuse, R16, R7 ;  /* 0x000000100c077223 */ /* 0x040fe20000010007 */
[----:B------:R-:W-:Y:S02]  /*39b0*/  HADD2.F32 R17, -RZ, R17.H1_H1 ;  /* 0x30000011ff117230 */ /* 0x000fe40000004100 */
[----:B------:R-:W-:Y:S02]  /*39c0*/  HADD2.F32 R16, -RZ, R19.H0_H0 ;  /* 0x20000013ff107230 */ /* 0x000fe40000004100 */
[----:B------:R-:W-:Y:S01]  /*39d0*/  FFMA.FTZ R14, R12, R15, R6 ;  /* 0x0000000f0c0e7223 */ /* 0x000fe20000010006 */
[--C-:B------:R-:W-:Y:S01]  /*39e0*/  HADD2.F32 R15, -RZ, R18.reuse.H0_H0 ;  /* 0x20000012ff0f7230 */ /* 0x100fe20000004100 */
[----:B------:R0:W2:Y:S01]  /*39f0*/  LDS.U16 R6, [R39+0x10] ;  /* 0x0000100027067984 */ /* 0x0000a20000000400 */
[----:B------:R-:W-:-:S02]  /*3a00*/  HADD2.F32 R18, -RZ, R18.H1_H1 ;  /* 0x30000012ff127230 */ /* 0x000fc40000004100 */
[C---:B------:R-:W-:Y:S01]  /*3a10*/  FFMA.FTZ R5, R12.reuse, R17, R5 ;  /* 0x000000110c057223 */ /* 0x040fe20000010005 */
[----:B------:R-:W-:Y:S02]  /*3a20*/  HADD2.F32 R19, -RZ, R19.H1_H1 ;  /* 0x30000013ff137230 */ /* 0x000fe40000004100 */
[C---:B------:R-:W-:Y:S01]  /*3a30*/  FFMA.FTZ R4, R12.reuse, R15, R4 ;  /* 0x0000000f0c047223 */ /* 0x040fe20000010004 */
[----:B-1----:R-:W-:Y:S02]  /*3a40*/  HADD2.F32 R0, -RZ, R0.H0_H0 ;  /* 0x20000000ff007230 */ /* 0x002fe40000004100 */
[C---:B------:R-:W-:Y:S01]  /*3a50*/  FFMA.FTZ R3, R12.reuse, R18, R3 ;  /* 0x000000120c037223 */ /* 0x040fe20000010003 */
[----:B----4-:R-:W-:Y:S02]  /*3a60*/  HADD2.F32 R15, -RZ, R20.H0_H0 ;  /* 0x20000014ff0f7230 */ /* 0x010fe40000004100 */
[C---:B------:R-:W-:Y:S01]  /*3a70*/  FFMA.FTZ R13, R12.reuse, R16, R13 ;  /* 0x000000100c0d7223 */ /* 0x040fe2000001000d */
[----:B------:R-:W-:Y:S01]  /*3a80*/  FFMA.FTZ R29, R12, R19, R29 ;  /* 0x000000130c1d7223 */ /* 0x000fe2000001001d */
[----:B------:R-:W-:Y:S01]  /*3a90*/  HADD2.F32 R17, -RZ, R22.H0_H0 ;  /* 0x20000016ff117230 */ /* 0x000fe20000004100 */
[----:B0-----:R-:W-:Y:S01]  /*3aa0*/  IADD3 R39, R39, 0x40, RZ ;  /* 0x0000004027277810 */ /* 0x001fe20007ffe0ff */
[----:B------:R-:W-:Y:S01]  /*3ab0*/  FFMA.FTZ R28, R0, R15, R28 ;  /* 0x0000000f001c7223 */ /* 0x000fe2000001001c */
[----:B------:R-:W-:-:S02]  /*3ac0*/  HADD2.F32 R20, -RZ, R20.H1_H1 ;  /* 0x30000014ff147230 */ /* 0x000fc40000004100 */
[--C-:B------:R-:W-:Y:S02]  /*3ad0*/  HADD2.F32 R15, -RZ, R21.reuse.H0_H0 ;  /* 0x20000015ff0f7230 */ /* 0x100fe40000004100 */
        /* <DEDUP_REMOVED lines=9> */
[----:B------:R-:W-:Y:S02]  /*3b70*/  HADD2.F32 R15, -RZ, R24.H0_H0 ;  /* 0x20000018ff0f7230 */ /* 0x000fe40000004100 */
[C---:B------:R-:W-:Y:S01]  /*3b80*/  FFMA.FTZ R13, R0.reuse, R16, R13 ;  /* 0x00000010000d7223 */ /* 0x040fe2000001000d */
[----:B------:R-:W-:Y:S02]  /*3b90*/  HADD2.F32 R19, -RZ, R26.H0_H0 ;  /* 0x2000001aff137230 */ /* 0x000fe40000004100 */
[----:B------:R-:W-:Y:S01]  /*3ba0*/  FFMA.FTZ R29, R0, R18, R29 ;  /* 0x00000012001d7223 */ /* 0x000fe2000001001d */
[--C-:B------:R-:W-:Y:S02]  /*3bb0*/  HADD2.F32 R0, -RZ, R25.reuse.H1_H1 ;  /* 0x30000019ff007230 */ /* 0x100fe40000004100 */
[----:B------:R-:W-:Y:S02]  /*3bc0*/  HADD2.F32 R24, -RZ, R24.H1_H1 ;  /* 0x30000018ff187230 */ /* 0x000fe40000004100 */
        /* <DEDUP_REMOVED lines=14> */
.L_x_2259:
[----:B------:R-:W-:Y:S05]  /*3cb0*/  BSYNC B1 ;  /* 0x0000000000017941 */ /* 0x000fea0003800000 */
.L_x_2258:
        /* <DEDUP_REMOVED lines=59> */
.L_x_2267:
[----:B------:R-:W-:Y:S05]  /*4070*/  BSYNC B2 ;  /* 0x0000000000027941 */ /* 0x000fea0003800000 */
.L_x_2266:
[----:B------:R-:W-:-:S07]  /*4080*/  IADD3 R38, R38, 0x8, RZ ;  /* 0x0000000826267810 */ /* 0x000fce0007ffe0ff */
.L_x_2265:
[----:B------:R-:W-:Y:S05]  /*4090*/  BSYNC B1 ;  /* 0x0000000000017941 */ /* 0x000fea0003800000 */
.L_x_2264:
[----:B------:R-:W-:-:S13]  /*40a0*/  LOP3.LUT P1, RZ, R16, 0xfffffff8, RZ, 0xc0, !PT ;  /* 0xfffffff810ff7812 */ /* 0x000fda000782c0ff */
[----:B------:R-:W-:Y:S05]  /*40b0*/  @!P1 BRA `(.L_x_2257) ;  /* 0x0000000400c89947 */ /* 0x000fea0003800000 */
[----:B------:R-:W0:Y:S01]  /*40c0*/  LDC R35, c[0x0][0x284] ;  /* 0x0000a100ff237b82 */ /* 0x000e220000000800 */
[----:B------:R-:W-:Y:S01]  /*40d0*/  LEA R12, R38, UR6, 0x1 ;  /* 0x00000006260c7c11 */ /* 0x000fe2000f8e08ff */
[----:B------:R-:W-:Y:S01]  /*40e0*/  IMAD.U32 R13, RZ, RZ, UR42 ;  /* 0x0000002aff0d7e24 */ /* 0x000fe2000f8e00ff */
[----:B------:R-:W-:-:S03]  /*40f0*/  HFMA2.MMA R16, -RZ, RZ, 0, 0 ;  /* 0x00000000ff107435 */ /* 0x000fc600000001ff */
[----:B------:R-:W-:-:S04]  /*4100*/  IMAD R12, R13, -0x2, R12 ;  /* 0xfffffffe0d0c7824 */ /* 0x000fc800078e020c */
[----:B------:R-:W-:-:S07]  /*4110*/  VIADD R19, R12, UR10 ;  /* 0x0000000a0c137c36 */ /* 0x000fce0008000000 */
.L_x_2272:
        /* <DEDUP_REMOVED lines=53> */
.L_x_2269:
[----:B------:R-:W-:Y:S05]  /*4470*/  BSYNC B1 ;  /* 0x0000000000017941 */ /* 0x000fea0003800000 */
.L_x_2268:
        /* <DEDUP_REMOVED lines=49> */
.L_x_2271:
[----:B------:R-:W-:Y:S05]  /*4790*/  BSYNC B1 ;  /* 0x0000000000017941 */ /* 0x000fea0003800000 */
.L_x_2270:
[----:B------:R-:W-:Y:S01]  /*47a0*/  IADD3 R38, R38, 0x10, RZ ;  /* 0x0000001026267810 */ /* 0x000fe20007ffe0ff */
[----:B------:R-:W-:-:S03]  /*47b0*/  VIADD R16, R16, 0x20 ;  /* 0x0000002010107836 */ /* 0x000fc60000000000 */
[----:B------:R-:W-:-:S13]  /*47c0*/  ISETP.GE.AND P1, PT, R38, UR39, PT ;  /* 0x0000002726007c0c */ /* 0x000fda000bf26270 */
[----:B------:R-:W-:Y:S05]  /*47d0*/  @!P1 BRA `(.L_x_2272) ;  /* 0xfffffff800509947 */ /* 0x000fea000383ffff */
.L_x_2257:
[----:B------:R-:W-:Y:S05]  /*47e0*/  BSYNC B0 ;  /* 0x0000000000007941 */ /* 0x000fea0003800000 */
.L_x_2256:
        /* <DEDUP_REMOVED lines=50> */
[----:B------:R-:W1:Y:S01]  /*4b10*/  I2F.S16 R23, R23 ;  /* 0x0000001700177306 */ /* 0x000e620000101400 */
[----:B--2---:R-:W-:-:S07]  /*4b20*/  FMUL.FTZ R19, R19, R18 ;  /* 0x0000001213137220 */ /* 0x004fce0000410000 */
[----:B------:R-:W2:Y:S01]  /*4b30*/  I2F.S8 R35, R32 ;  /* 0x0000002000237306 */ /* 0x000ea20000001400 */
[----:B-1----:R-:W-:-:S07]  /*4b40*/  FMUL.FTZ R36, R23, R18 ;  /* 0x0000001217247220 */ /* 0x002fce0000410000 */
[----:B------:R-:W1:Y:S01]  /*4b50*/  I2F.S16 R17, R16 ;  /* 0x0000001000117306 */ /* 0x000e620000101400 */
[----:B------:R-:W-:Y:S01]  /*4b60*/  F2FP.F16.F32.PACK_AB R19, R36, R19 ;  /* 0x000000132413723e */ /* 0x000fe200000000ff */
[----:B--2---:R-:W-:-:S06]  /*4b70*/  FMUL.FTZ R35, R35, R18 ;  /* 0x0000001223237220 */ /* 0x004fcc0000410000 */
[----:B---3--:R-:W2:Y:S01]  /*4b80*/  I2F.S16 R37, R26 ;  /* 0x0000001a00257306 */ /* 0x008ea20000101400 */
[----:B-1----:R-:W-:-:S07]  /*4b90*/  FMUL.FTZ R16, R17, R18 ;  /* 0x0000001211107220 */ /* 0x002fce0000410000 */
[----:B------:R-:W1:Y:S01]  /*4ba0*/  I2F.S16 R27, R24 ;  /* 0x00000018001b7306 */ /* 0x000e620000101400 */
[----:B------:R-:W-:Y:S01]  /*4bb0*/  F2FP.F16.F32.PACK_AB R16, R16, R31 ;  /* 0x0000001f1010723e */ /* 0x000fe200000000ff */
[-C--:B--2---:R-:W-:Y:S01]  /*4bc0*/  FMUL.FTZ R34, R37, R18.reuse ;  /* 0x0000001225227220 */ /* 0x084fe20000410000 */
[----:B-1----:R-:W-:-:S04]  /*4bd0*/  FMUL.FTZ R32, R27, R18 ;  /* 0x000000121b207220 */ /* 0x002fc80000410000 */
[----:B------:R-:W-:Y:S02]  /*4be0*/  F2FP.F16.F32.PACK_AB R18, R34, R25 ;  /* 0x000000192212723e */ /* 0x000fe400000000ff */
[----:B------:R-:W-:-:S07]  /*4bf0*/  F2FP.F16.F32.PACK_AB R17, R32, R35 ;  /* 0x000000232011723e */ /* 0x000fce00000000ff */
.L_x_2275:
        /* <DEDUP_REMOVED lines=26> */
.L_x_2274:
[----:B------:R-:W-:Y:S05]  /*4da0*/  BSYNC B0 ;  /* 0x0000000000007941 */ /* 0x000fea0003800000 */
.L_x_2273:
        /* <DEDUP_REMOVED lines=19> */
.L_x_2277:
[----:B------:R-:W-:Y:S05]  /*4ee0*/  WARPSYNC.ALL ;  /* 0x0000000000007948 */ /* 0x000fea0003800000 */
[----:B------:R-:W-:Y:S06]  /*4ef0*/  BAR.SYNC.DEFER_BLOCKING 0x0 ;  /* 0x0000000000007b1d */ /* 0x000fec0000010000 */
        /* <DEDUP_REMOVED lines=19> */
.L_x_2279:
[----:B------:R-:W-:Y:S05]  /*5030*/  BSYNC B0 ;  /* 0x0000000000007941 */ /* 0x000fea0003800000 */
.L_x_2278:
        /* <DEDUP_REMOVED lines=8> */
.L_x_2281:
[----:B------:R-:W-:Y:S05]  /*50c0*/  BSYNC B0 ;  /* 0x0000000000007941 */ /* 0x000fea0003800000 */
.L_x_2280:
        /* <DEDUP_REMOVED lines=20> */
.L_x_2283:
[----:B------:R-:W-:Y:S05]  /*5210*/  BSYNC B0 ;  /* 0x0000000000007941 */ /* 0x000fea0003800000 */
.L_x_2282:
        /* <DEDUP_REMOVED lines=8> */
.L_x_2285:
[----:B------:R-:W-:Y:S05]  /*52a0*/  BSYNC B0 ;  /* 0x0000000000007941 */ /* 0x000fea0003800000 */
.L_x_2284:
        /* <DEDUP_REMOVED lines=20> */
.L_x_2287:
[----:B------:R-:W-:Y:S05]  /*53f0*/  BSYNC B0 ;  /* 0x0000000000007941 */ /* 0x000fea0003800000 */
.L_x_2286:
[----:B------:R-:W-:Y:S06]  /*5400*/  BAR.SYNC.DEFER_BLOCKING 0x0 ;  /* 0x0000000000007b1d */ /* 0x000fec0000010000 */
.L_x_2276:
        /* <DEDUP_REMOVED lines=18> */
.L_x_2288:
        /* <DEDUP_REMOVED lines=22> */
[----:B------:R-:W-:-:S04]  /*5690*/  PRMT R5, R7, 0x7710, RZ ;  /* 0x0000771007057816 */ /* 0x000fc800000000ff */
[----:B------:R-:W-:-:S03]  /*56a0*/  LOP3.LUT R5, R5, 0xff, RZ, 0xc0, !PT ;  /* 0x000000ff05057812 */ /* 0x000fc600078ec0ff */
[----:B------:R-:W4:Y:S01]  /*56b0*/  F2I.S8.NTZ R3, R3 ;  /* 0x0000000300037305 */ /* 0x000f220000202100 */
[----:B0-----:R-:W-:Y:S02]  /*56c0*/  PRMT R4, R6, 0x7710, RZ ;  /* 0x0000771006047816 */ /* 0x001fe400000000ff */
[----:B-1----:R-:W-:Y:S02]  /*56d0*/  PRMT R28, R28, 0x8880, RZ ;  /* 0x000088801c1c7816 */ /* 0x002fe400000000ff */
[----:B------:R-:W-:Y:S02]  /*56e0*/  LOP3.LUT R6, R4, 0xff, RZ, 0xc0, !PT ;  /* 0x000000ff04067812 */ /* 0x000fe400078ec0ff */
[----:B--2---:R-:W-:Y:S01]  /*56f0*/  PRMT R2, R10, 0x8880, RZ ;  /* 0x000088800a027816 */ /* 0x004fe200000000ff */
[----:B------:R0:W1:Y:S01]  /*5700*/  F2I.S8.NTZ R9, R0 ;  /* 0x0000000000097305 */ /* 0x0000620000202100 */
[----:B------:R-:W-:Y:S02]  /*5710*/  SHF.L.U64.HI R10, R11, 0x8, RZ ;  /* 0x000000080b0a7819 */ /* 0x000fe400000102ff */
[C---:B------:R-:W-:Y:S01]  /*5720*/  SHF.L.U64.HI R7, R6.reuse, 0x10, RZ ;  /* 0x0000001006077819 */ /* 0x040fe200000102ff */
[----:B------:R-:W-:Y:S01]  /*5730*/  IMAD.U32 R6, R6, 0x10000, RZ ;  /* 0x0001000006067824 */ /* 0x000fe200078e00ff */
[----:B------:R-:W-:-:S02]  /*5740*/  SHF.L.U64.HI R4, R5, 0x18, RZ ;  /* 0x0000001805047819 */ /* 0x000fc400000102ff */
[----:B------:R-:W-:Y:S01]  /*5750*/  PRMT R2, R2, 0x7710, RZ ;  /* 0x0000771002027816 */ /* 0x000fe200000000ff */
[----:B------:R-:W2:Y:S01]  /*5760*/  F2I.S8.NTZ R8, R8 ;  /* 0x0000000800087305 */ /* 0x000ea20000202100 */
[----:B0-----:R-:W-:Y:S02]  /*5770*/  PRMT R0, R28, 0x7710, RZ ;  /* 0x000077101c007816 */ /* 0x001fe400000000ff */
[----:B----4-:R-:W-:Y:S02]  /*5780*/  PRMT R12, R3, 0x8880, RZ ;  /* 0x00008880030c7816 */ /* 0x010fe400000000ff */
[----:B------:R-:W-:Y:S02]  /*5790*/  LOP3.LUT R3, R4, R7, R10, 0xfe, !PT ;  /* 0x0000000704037212 */ /* 0x000fe400078efe0a */
[----:B------:R-:W-:Y:S02]  /*57a0*/  LOP3.LUT R2, R2, 0xff, RZ, 0xc0, !PT ;  /* 0x000000ff02027812 */ /* 0x000fe400078ec0ff */
[----:B------:R-:W-:-:S02]  /*57b0*/  PRMT R7, R0, 0x6540, R11 ;  /* 0x0000654000077816 */ /* 0x000fc4000000000b */
[----:B------:R-:W-:Y:S02]  /*57c0*/  PRMT R0, R12, 0x7710, RZ ;  /* 0x000077100c007816 */ /* 0x000fe400000000ff */
[----:B-1----:R-:W-:Y:S02]  /*57d0*/  PRMT R9, R9, 0x8880, RZ ;  /* 0x0000888009097816 */ /* 0x002fe400000000ff */
[----:B------:R-:W-:Y:S02]  /*57e0*/  LOP3.LUT R2, R2, 0xffffff00, R3, 0xf8, !PT ;  /* 0xffffff0002027812 */ /* 0x000fe400078ef803 */
[----:B------:R-:W-:Y:S02]  /*57f0*/  PRMT R3, R0, 0x7604, RZ ;  /* 0x0000760400037816 */ /* 0x000fe400000000ff */
[----:B------:R-:W-:Y:S02]  /*5800*/  PRMT R0, R9, 0x7710, RZ ;  /* 0x0000771009007816 */ /* 0x000fe400000000ff */
[----:B------:R-:W-:-:S02]  /*5810*/  LOP3.LUT R3, R3, 0xffff00ff, R2, 0xf8, !PT ;  /* 0xffff00ff03037812 */ /* 0x000fc400078ef802 */
[----:B------:R-:W-:Y:S02]  /*5820*/  PRMT R0, R0, 0x7054, RZ ;  /* 0x0000705400007816 */ /* 0x000fe400000000ff */
[----:B--2---:R-:W-:Y:S02]  /*5830*/  PRMT R8, R8, 0x8880, RZ ;  /* 0x0000888008087816 */ /* 0x004fe400000000ff */
[----:B------:R-:W-:Y:S02]  /*5840*/  LOP3.LUT R6, R6, 0xff00ffff, R7, 0xf8, !PT ;  /* 0xff00ffff06067812 */ /* 0x000fe400078ef807 */
[----:B------:R-:W-:Y:S02]  /*5850*/  LOP3.LUT R3, R0, 0xff00ffff, R3, 0xf8, !PT ;  /* 0xff00ffff00037812 */ /* 0x000fe400078ef803 */
[----:B------:R-:W-:Y:S02]  /*5860*/  IADD3 R4, P0, R30, UR4, RZ ;  /* 0x000000041e047c10 */ /* 0x000fe4000ff1e0ff */
[----:B------:R-:W-:-:S02]  /*5870*/  PRMT R0, R8, 0x7710, RZ ;  /* 0x0000771008007816 */ /* 0x000fc400000000ff */
[----:B------:R-:W-:Y:S02]  /*5880*/  PRMT R2, R6, 0x4210, R5 ;  /* 0x0000421006027816 */ /* 0x000fe40000000005 */
[----:B------:R-:W-:Y:S02]  /*5890*/  LEA.HI.X.SX32 R5, R30, UR5, 0x1, P0 ;  /* 0x000000051e057c11 */ /* 0x000fe400080f0eff */
[----:B------:R-:W-:-:S05]  /*58a0*/  PRMT R3, R3, 0x4210, R0 ;  /* 0x0000421003037816 */ /* 0x000fca0000000000 */
[----:B------:R-:W-:Y:S01]  /*58b0*/  STG.E.64 desc[UR36][R4.64], R2 ;  /* 0x0000000204007986 */ /* 0x000fe2000c101b24 */
[----:B------:R-:W-:Y:S05]  /*58c0*/  EXIT ;  /* 0x000000000000794d */ /* 0x000fea0003800000 */
.L_x_2236:
[----:B------:R-:W-:Y:S01]  /*58d0*/  HFMA2.MMA R11, -RZ, RZ, 0, 1.847743988037109375e-06 ;  /* 0x0000001fff0b7435 */ /* 0x000fe200000001ff */
[----:B------:R-:W-:Y:S02]  /*58e0*/  IMAD.MOV.U32 R12, RZ, RZ, 0x10 ;  /* 0x00000010ff0c7424 */ /* 0x000fe400078e00ff */
[----:B------:R-:W-:-:S08]  /*58f0*/  IMAD.MOV.U32 R15, RZ, RZ, -0x1 ;  /* 0xffffffffff0f7424 */ /* 0x000fd000078e00ff */
[----:B01----:R-:W-:Y:S05]  /*5900*/  WARPSYNC.COLLECTIVE R15, `(.L_x_2289) ;  /* 0x000000000f087348 */ /* 0x003fea0003c00000 */
[----:B------:R2:W3:Y:S02]  /*5910*/  SHFL.BFLY P6, R14, R13, R12, R11 ;  /* 0x0c00000c0d0e7389 */ /* 0x0004e400000c000b */
[----:B0123--:R-:W-:Y:S01]  /*5920*/  ENDCOLLECTIVE ;  /* 0x000000000000791b */ /* 0x00ffe20003800000 */
.L_x_2289:
[----:B------:R-:W-:Y:S02]  /*5930*/  IMAD.MOV.U32 R12, RZ, RZ, 0x8 ;  /* 0x00000008ff0c7424 */ /* 0x000fe400078e00ff */
[----:B------:R-:W-:-:S05]  /*5940*/  FADD.FTZ R0, R13, R14 ;  /* 0x0000000e0d007221 */ /* 0x000fca0000010000 */
[----:B------:R-:W-:-:S07]  /*5950*/  MOV R13, R0 ;  /* 0x00000000000d7202 */ /* 0x000fce0000000f00 */
[----:B------:R-:W-:Y:S05]  /*5960*/  WARPSYNC.COLLECTIVE R15, `(.L_x_2290) ;  /* 0x000000000f087348 */ /* 0x000fea0003c00000 */
[----:B------:R0:W1:Y:S02]  /*5970*/  SHFL.BFLY P6, R14, R13, R12, R11 ;  /* 0x0c00000c0d0e7389 */ /* 0x00006400000c000b */
[----:B01----:R-:W-:Y:S01]  /*5980*/  ENDCOLLECTIVE ;  /* 0x000000000000791b */ /* 0x003fe20003800000 */
.L_x_2290:
[----:B------:R-:W-:Y:S02]  /*5990*/  IMAD.MOV.U32 R12, RZ, RZ, 0x4 ;  /* 0x00000004ff0c7424 */ /* 0x000fe400078e00ff */
[----:B------:R-:W-:-:S05]  /*59a0*/  FADD.FTZ R3, R0, R14 ;  /* 0x0000000e00037221 */ /* 0x000fca0000010000 */
[----:B------:R-:W-:-:S07]  /*59b0*/  MOV R13, R3 ;  /* 0x00000003000d7202 */ /* 0x000fce0000000f00 */
[----:B------:R-:W-:Y:S05]  /*59c0*/  WARPSYNC.COLLECTIVE R15, `(.L_x_2291) ;  /* 0x000000000f087348 */ /* 0x000fea0003c00000 */
[----:B------:R0:W1:Y:S02]  /*59d0*/  SHFL.BFLY P6, R14, R13, R12, R11 ;  /* 0x0c00000c0d0e7389 */ /* 0x00006400000c000b */
[----:B01----:R-:W-:Y:S01]  /*59e0*/  ENDCOLLECTIVE ;  /* 0x000000000000791b */ /* 0x003fe20003800000 */
.L_x_2291:
[----:B------:R-:W-:Y:S02]  /*59f0*/  IMAD.MOV.U32 R12, RZ, RZ, 0x2 ;  /* 0x00000002ff0c7424 */ /* 0x000fe400078e00ff */
[----:B------:R-:W-:-:S05]  /*5a00*/  FADD.FTZ R4, R3, R14 ;  /* 0x0000000e03047221 */ /* 0x000fca0000010000 */
[----:B------:R-:W-:-:S07]  /*5a10*/  MOV R13, R4 ;  /* 0x00000004000d7202 */ /* 0x000fce0000000f00 */
[----:B------:R-:W-:Y:S05]  /*5a20*/  WARPSYNC.COLLECTIVE R15, `(.L_x_2292) ;  /* 0x000000000f087348 */ /* 0x000fea0003c00000 */
[----:B------:R0:W1:Y:S02]  /*5a30*/  SHFL.BFLY P6, R14, R13, R12, R11 ;  /* 0x0c00000c0d0e7389 */ /* 0x00006400000c000b */
[----:B01----:R-:W-:Y:S01]  /*5a40*/  ENDCOLLECTIVE ;  /* 0x000000000000791b */ /* 0x003fe20003800000 */
.L_x_2292:
[----:B------:R-:W-:Y:S02]  /*5a50*/  IMAD.MOV.U32 R12, RZ, RZ, 0x1 ;  /* 0x00000001ff0c7424 */ /* 0x000fe400078e00ff */
[----:B------:R-:W-:-:S05]  /*5a60*/  FADD.FTZ R5, R4, R14 ;  /* 0x0000000e04057221 */ /* 0x000fca0000010000 */
[----:B------:R-:W-:-:S07]  /*5a70*/  MOV R13, R5 ;  /* 0x00000005000d7202 */ /* 0x000fce0000000f00 */
[----:B------:R-:W-:Y:S05]  /*5a80*/  WARPSYNC.COLLECTIVE R15, `(.L_x_2293) ;  /* 0x000000000f087348 */ /* 0x000fea0003c00000 */
[----:B------:R0:W1:Y:S02]  /*5a90*/  SHFL.BFLY P6, R14, R13, R12, R11 ;  /* 0x0c00000c0d0e7389 */ /* 0x00006400000c000b */
[----:B01----:R-:W-:Y:S01]  /*5aa0*/  ENDCOLLECTIVE ;  /* 0x000000000000791b */ /* 0x003fe20003800000 */
.L_x_2293:
[----:B------:R-:W-:Y:S05]  /*5ab0*/  BRA `(.L_x_2294) ;  /* 0xffffffbc00707947 */ /* 0x000fea000383ffff */
.L_x_2240:
[----:B------:R-:W-:Y:S01]  /*5ac0*/  BSSY B1, `(.L_x_2295) ;  /* 0x0000007000017945 */ /* 0x000fe20003800000 */
[----:B------:R-:W-:Y:S01]  /*5ad0*/  MOV R12, 0x2 ;  /* 0x00000002000c7802 */ /* 0x000fe20000000f00 */
[----:B------:R-:W-:Y:S01]  /*5ae0*/  IMAD.MOV.U32 R11, RZ, RZ, 0x1f ;  /* 0x0000001fff0b7424 */ /* 0x000fe200078e00ff */
[----:B------:R-:W-:-:S07]  /*5af0*/  MOV R15, 0xffffffff ;  /* 0xffffffff000f7802 */ /* 0x000fce0000000f00 */
[----:B------:R-:W-:Y:S05]  /*5b00*/  WARPSYNC.COLLECTIVE R15, `(.L_x_2296) ;  /* 0x000000000f087348 */ /* 0x000fea0003c00000 */
[----:B------:R0:W1:Y:S02]  /*5b10*/  SHFL.BFLY P6, R14, R13, R12, R11 ;  /* 0x0c00000c0d0e7389 */ /* 0x00006400000c000b */
[----:B01----:R-:W-:Y:S01]  /*5b20*/  ENDCOLLECTIVE ;  /* 0x000000000000791b */ /* 0x003fe20003800000 */
.L_x_2296:
[----:B------:R-:W-:Y:S05]  /*5b30*/  BSYNC B1 ;  /* 0x0000000000017941 */ /* 0x000fea0003800000 */
.L_x_2295:
[----:B------:R-:W-:Y:S01]  /*5b40*/  HFMA2.MMA R11, -RZ, RZ, 0, 1.847743988037109375e-06 ;  /* 0x0000001fff0b7435 */ /* 0x000fe200000001ff */
[----:B------:R-:W-:Y:S01]  /*5b50*/  FADD.FTZ R13, R13, R14 ;  /* 0x0000000e0d0d7221 */ /* 0x000fe20000010000 */
[----:B------:R-:W-:Y:S02]  /*5b60*/  IMAD.MOV.U32 R12, RZ, RZ, 0x1 ;  /* 0x00000001ff0c7424 */ /* 0x000fe400078e00ff */
[----:B------:R-:W-:-:S07]  /*5b70*/  IMAD.MOV.U32 R15, RZ, RZ, -0x1 ;  /* 0xffffffffff0f7424 */ /* 0x000fce00078e00ff */
[----:B------:R-:W-:Y:S05]  /*5b80*/  WARPSYNC.COLLECTIVE R15, `(.L_x_2297) ;  /* 0x000000000f087348 */ /* 0x000fea0003c00000 */
[----:B------:R0:W1:Y:S02]  /*5b90*/  SHFL.BFLY P6, R14, R13, R12, R11 ;  /* 0x0c00000c0d0e7389 */ /* 0x00006400000c000b */
[----:B01----:R-:W-:Y:S01]  /*5ba0*/  ENDCOLLECTIVE ;  /* 0x000000000000791b */ /* 0x003fe20003800000 */
.L_x_2297:
[----:B------:R-:W-:Y:S05]  /*5bb0*/  BRA `(.L_x_2298) ;  /* 0xffffffc8006c7947 */ /* 0x000fea000383ffff */
.L_x_2244:
        /* <DEDUP_REMOVED lines=8> */
.L_x_2300:
[----:B------:R-:W-:Y:S05]  /*5c40*/  BSYNC B0 ;  /* 0x0000000000007941 */ /* 0x000fea0003800000 */
.L_x_2299:
[----:B------:R-:W-:Y:S01]  /*5c50*/  FMNMX.FTZ R13, R14, R37, !PT ;  /* 0x000000250e0d7209 */ /* 0x000fe20007810000 */
[----:B------:R-:W-:Y:S01]  /*5c60*/  IMAD.MOV.U32 R11, RZ, RZ, 0x1f ;  /* 0x0000001fff0b7424 */ /* 0x000fe200078e00ff */
[----:B------:R-:W-:Y:S02]  /*5c70*/  MOV R12, 0x8 ;  /* 0x00000008000c7802 */ /* 0x000fe40000000f00 */
[----:B------:R-:W-:-:S07]  /*5c80*/  MOV R15, 0xffffffff ;  /* 0xffffffff000f7802 */ /* 0x000fce0000000f00 */
[----:B------:R-:W-:Y:S05]  /*5c90*/  WARPSYNC.COLLECTIVE R15, `(.L_x_2301) ;  /* 0x000000000f087348 */ /* 0x000fea0003c00000 */
[----:B------:R0:W1:Y:S02]  /*5ca0*/  SHFL.BFLY P6, R14, R13, R12, R11 ;  /* 0x0c00000c0d0e7389 */ /* 0x00006400000c000b */
[----:B01----:R-:W-:Y:S01]  /*5cb0*/  ENDCOLLECTIVE ;  /* 0x000000000000791b */ /* 0x003fe20003800000 */
.L_x_2301:
[----:B------:R-:W-:Y:S01]  /*5cc0*/  HFMA2.MMA R12, -RZ, RZ, 0, 2.384185791015625e-07 ;  /* 0x00000004ff0c7435 */ /* 0x000fe200000001ff */
[----:B------:R-:W-:-:S05]  /*5cd0*/  FMNMX.FTZ R3, R13, R14, !PT ;  /* 0x0000000e0d037209 */ /* 0x000fca0007810000 */
[----:B------:R-:W-:-:S07]  /*5ce0*/  IMAD.MOV.U32 R13, RZ, RZ, R3 ;  /* 0x000000ffff0d7224 */ /* 0x000fce00078e0003 */
[----:B------:R-:W-:Y:S05]  /*5cf0*/  WARPSYNC.COLLECTIVE R15, `(.L_x_2302) ;  /* 0x000000000f087348 */ /* 0x000fea0003c00000 */
[----:B------:R0:W1:Y:S02]  /*5d00*/  SHFL.BFLY P6, R14, R13, R12, R11 ;  /* 0x0c00000c0d0e7389 */ /* 0x00006400000c000b */
[----:B01----:R-:W-:Y:S01]  /*5d10*/  ENDCOLLECTIVE ;  /* 0x000000000000791b */ /* 0x003fe20003800000 */
.L_x_2302:
[----:B------:R-:W-:Y:S05]  /*5d20*/  BRA `(.L_x_2303) ;  /* 0xffffffc800c47947 */ /* 0x000fea000383ffff */
.L_x_2304:
        /* <DEDUP_REMOVED lines=13> */
.L_x_2856:


//--------------------- .text._ZN4mmha33masked_multihead_attention_kernelIfLi48ELi64ELi1ELi16ELi256ELb0ELb1EEEv26Multihead_attention_paramsIT_XT5_EE --------------------------
	.section	.text._ZN4mmha33masked_multihead_attention_kernelIfLi48ELi64ELi1ELi16ELi256ELb0ELb1EEEv26Multihead_attention_paramsIT_XT5_EE,"ax",@progbits
	.align	128
        .global         _ZN4mmha33masked_multihead_attention_kernelIfLi48ELi64ELi1ELi16ELi256ELb0ELb1EEEv26Multihead_attention_paramsIT_XT5_EE
        .type           _ZN4mmha33masked_multihead_attention_kernelIfLi48ELi64ELi1ELi16ELi256ELb0ELb1EEEv26Multihead_attention_paramsIT_XT5_EE,@function
        .size           _ZN4mmha33masked_multihead_attention_kernelIfLi48ELi64ELi1ELi16ELi256ELb0ELb1EEEv26Multihead_attention_paramsIT_XT5_EE,(.L_x_2857 - _ZN4mmha33masked_multihead_attention_kernelIfLi48ELi64ELi1ELi16ELi256ELb0ELb1EEEv26Multihead_attention_paramsIT_XT5_EE)
        .other          _ZN4mmha33masked_multihead_attention_kernelIfLi48ELi64ELi1ELi16ELi256ELb0ELb1EEEv26Multihead_attention_paramsIT_XT5_EE,@"STO_CUDA_ENTRY STV_DEFAULT"
_ZN4mmha33masked_multihead_attention_kernelIfLi48ELi64ELi1ELi16ELi256ELb0ELb1EEEv26Multihead_attention_paramsIT_XT5_EE:
.text._ZN4mmha33masked_multihead_attention_kernelIfLi48ELi64ELi1ELi16ELi256ELb0ELb1EEEv26Multihead_attention_paramsIT_XT5_EE:
        /* <DEDUP_REMOVED lines=12> */
.L_x_2305:
[----:B------:R-:W0:Y:S08]  /*00c0*/  LDC.64 R2, c[0x0][0x330] ;  /* 0x0000cc00ff027b82 */ /* 0x000e300000000a00 */
[----:B------:R-:W1:Y:S08]  /*00d0*/  LDC R6, c[0x0][0x280] ;  /* 0x0000a000ff067b82 */ /* 0x000e700000000800 */
[----:B------:R-:W2:Y:S08]  /*00e0*/  LDC R25, c[0x0][0x284] ;  /* 0x0000a100ff197b82 */ /* 0x000eb00000000800 */
[----:B------:R-:W3:Y:S01]  /*00f0*/  LDC.64 R14, c[0x0][0x2f0] ;  /* 0x0000bc00ff0e7b82 */ /* 0x000ee20000000a00 */
[----:B0-----:R-:W-:Y:S01]  /*0100*/  ISETP.NE.U32.AND P0, PT, R2, RZ, PT ;  /* 0x000000ff0200720c */ /* 0x001fe20003f05070 */
[----:B------:R-:W0:Y:S01]  /*0110*/  S2R R24, SR_TID.X ;  /* 0x0000000000187919 */ /* 0x000e220000002100 */
[----:B------:R-:W-:-:S02]  /*0120*/  ULDC UR4, c[0x0][0x288] ;  /* 0x0000a20000047ab9 */ /* 0x000fc40000000800 */
[----:B------:R-:W-:Y:S02]  /*0130*/  ISETP.NE.AND.EX P0, PT, R3, RZ, PT, P0 ;  /* 0x000000ff0300720c */ /* 0x000fe40003f05300 */
[----:B-1----:R-:W-:Y:S01]  /*0140*/  IABS R7, R6 ;  /* 0x0000000600077213 */ /* 0x002fe20000000000 */
[----:B------:R-:W1:Y:S01]  /*0150*/  S2R R81, SR_CTAID.X ;  /* 0x0000000000517919 */ /* 0x000e620000002500 */
[----:B------:R-:W4:Y:S02]  /*0160*/  LDC R23, c[0x0][0x278] ;  /* 0x00009e00ff177b82 */ /* 0x000f240000000800 */
[----:B------:R-:W2:Y:S07]  /*0170*/  I2F.RP R0, R7 ;  /* 0x0000000700007306 */ /* 0x000eae0000209400 */
[----:B------:R-:W3:Y:S08]  /*0180*/  @P0 LDC.64 R2, c[0x0][0x330] ;  /* 0x0000cc00ff020b82 */ /* 0x000ef00000000a00 */
[----:B------:R-:W4:Y:S01]  /*0190*/  @P0 LDC R16, c[0x0][0x2c0] ;  /* 0x0000b000ff100b82 */ /* 0x000f220000000800 */
[----:B--2---:R-:W2:Y:S01]  /*01a0*/  MUFU.RCP R0, R0 ;  /* 0x0000000000007308 */ /* 0x004ea20000001000 */
[----:B---3--:R-:W-:-:S06]  /*01b0*/  @P0 IMAD.WIDE R2, R27, 0x4, R2 ;  /* 0x000000041b020825 */ /* 0x008fcc00078e0202 */
[----:B------:R3:W4:Y:S01]  /*01c0*/  @P0 LDG.E R3, desc[UR36][R2.64] ;  /* 0x0000002402030981 */ /* 0x000722000c1e1900 */
[----:B--2---:R-:W-:Y:S01]  /*01d0*/  VIADD R4, R0, 0xffffffe ;  /* 0x0ffffffe00047836 */ /* 0x004fe20000000000 */
[----:B------:R-:W-:-:S03]  /*01e0*/  ISETP.NE.U32.AND P1, PT, R14, RZ, PT ;  /* 0x000000ff0e00720c */ /* 0x000fc60003f25070 */
[----:B------:R2:W0:Y:S01]  /*01f0*/  F2I.FTZ.U32.TRUNC.NTZ R5, R4 ;  /* 0x0000000400057305 */ /* 0x000422000021f000 */
[----:B------:R-:W-:Y:S01]  /*0200*/  ISETP.NE.AND.EX P1, PT, R15, RZ, PT, P1 ;  /* 0x000000ff0f00720c */ /* 0x000fe20003f25310 */
[----:B--2---:R-:W-:Y:S02]  /*0210*/  IMAD.MOV.U32 R4, RZ, RZ, RZ ;  /* 0x000000ffff047224 */ /* 0x004fe400078e00ff */
[----:B0-----:R-:W-:-:S04]  /*0220*/  IMAD.MOV R8, RZ, RZ, -R5 ;  /* 0x000000ffff087224 */ /* 0x001fc800078e0a05 */
[----:B------:R-:W-:Y:S01]  /*0230*/  IMAD R9, R8, R7, RZ ;  /* 0x0000000708097224 */ /* 0x000fe200078e02ff */
[----:B------:R-:W-:-:S03]  /*0240*/  IABS R8, R27 ;  /* 0x0000001b00087213 */ /* 0x000fc60000000000 */
[----:B------:R-:W-:-:S06]  /*0250*/  IMAD.HI.U32 R5, R5, R9, R4 ;  /* 0x0000000905057227 */ /* 0x000fcc00078e0004 */
[----:B------:R-:W-:Y:S02]  /*0260*/  IMAD.HI.U32 R0, R5, R8, RZ ;  /* 0x0000000805007227 */ /* 0x000fe400078e00ff */
[----:B------:R-:W0:Y:S02]  /*0270*/  @P1 LDC.64 R4, c[0x0][0x2f0] ;  /* 0x0000bc00ff041b82 */ /* 0x000e240000000a00 */
[----:B---3--:R-:W-:-:S04]  /*0280*/  IMAD.MOV R2, RZ, RZ, -R0 ;  /* 0x000000ffff027224 */ /* 0x008fc800078e0a00 */
[----:B------:R-:W-:-:S05]  /*0290*/  IMAD R2, R7, R2, R8 ;  /* 0x0000000207027224 */ /* 0x000fca00078e0208 */
[----:B------:R-:W-:-:S13]  /*02a0*/  ISETP.GT.U32.AND P3, PT, R7, R2, PT ;  /* 0x000000020700720c */ /* 0x000fda0003f64070 */
[----:B------:R-:W-:Y:S01]  /*02b0*/  @!P3 IADD3 R2, R2, -R7, RZ ;  /* 0x800000070202b210 */ /* 0x000fe20007ffe0ff */
[----:B------:R-:W-:Y:S01]  /*02c0*/  @!P3 VIADD R0, R0, 0x1 ;  /* 0x000000010000b836 */ /* 0x000fe20000000000 */
[----:B------:R-:W-:Y:S02]  /*02d0*/  IABS R8, R25 ;  /* 0x0000001900087213 */ /* 0x000fe40000000000 */
[----:B------:R-:W-:Y:S02]  /*02e0*/  ISETP.GE.U32.AND P2, PT, R2, R7, PT ;  /* 0x000000070200720c */ /* 0x000fe40003f46070 */
[----:B------:R-:W-:Y:S02]  /*02f0*/  LOP3.LUT R2, R27, R6, RZ, 0x3c, !PT ;  /* 0x000000061b027212 */ /* 0x000fe400078e3cff */
[----:B------:R-:W-:Y:S02]  /*0300*/  ISETP.NE.AND P3, PT, R6, RZ, PT ;  /* 0x000000ff0600720c */ /* 0x000fe40003f65270 */
[----:B------:R-:W-:Y:S01]  /*0310*/  ISETP.GE.AND P4, PT, R2, RZ, PT ;  /* 0x000000ff0200720c */ /* 0x000fe20003f86270 */
[----:B------:R-:W-:-:S06]  /*0320*/  IMAD.MOV.U32 R2, RZ, RZ, RZ ;  /* 0x000000ffff027224 */ /* 0x000fcc00078e00ff */
[----:B------:R-:W-:-:S04]  /*0330*/  @P2 VIADD R0, R0, 0x1 ;  /* 0x0000000100002836 */ /* 0x000fc80000000000 */
[----:B------:R-:W-:Y:S02]  /*0340*/  IMAD.MOV.U32 R21, RZ, RZ, R0 ;  /* 0x000000ffff157224 */ /* 0x000fe400078e0000 */
[----:B------:R-:W2:Y:S03]  /*0350*/  I2F.RP R0, R8 ;  /* 0x0000000800007306 */ /* 0x000ea60000209400 */
[----:B------:R-:W-:Y:S02]  /*0360*/  @!P4 IADD3 R21, -R21, RZ, RZ ;  /* 0x000000ff1515c210 */ /* 0x000fe40007ffe1ff */
[----:B------:R-:W-:-:S05]  /*0370*/  @!P3 LOP3.LUT R21, RZ, R6, RZ, 0x33, !PT ;  /* 0x00000006ff15b212 */ /* 0x000fca00078e33ff */
[----:B0-----:R-:W-:Y:S01]  /*0380*/  @P1 IMAD.WIDE R4, R21, 0x4, R4 ;  /* 0x0000000415041825 */ /* 0x001fe200078e0204 */
[----:B--2---:R-:W0:Y:S04]  /*0390*/  MUFU.RCP R0, R0 ;  /* 0x0000000000007308 */ /* 0x004e280000001000 */
[----:B------:R2:W5:Y:S01]  /*03a0*/  @P1 LDG.E R2, desc[UR36][R4.64] ;  /* 0x0000002404021981 */ /* 0x000562000c1e1900 */
[----:B------:R-:W-:Y:S01]  /*03b0*/  ISETP.GE.AND P3, PT, R24, 0x18, PT ;  /* 0x000000181800780c */ /* 0x000fe20003f66270 */
[----:B-1----:R-:W-:Y:S01]  /*03c0*/  IMAD R17, R27, UR4, R81 ;  /* 0x000000041b117c24 */ /* 0x002fe2000f8e0251 */
[----:B----4-:R-:W-:Y:S01]  /*03d0*/  ISETP.NE.AND P2, PT, R23, RZ, PT ;  /* 0x000000ff1700720c */ /* 0x010fe20003f45270 */
[----:B------:R-:W-:Y:S01]  /*03e0*/  IMAD R18, R27, R25, RZ ;  /* 0x000000191b127224 */ /* 0x000fe200078e02ff */
[----:B------:R-:W-:Y:S01]  /*03f0*/  BSSY B0, `(.L_x_2306) ;  /* 0x0000031000007945 */ /* 0x000fe20003800000 */
[----:B------:R-:W-:-:S03]  /*0400*/  IMAD R32, R17, 0x30, RZ ;  /* 0x0000003011207824 */ /* 0x000fc600078e02ff */
[----:B------:R-:W-:-:S05]  /*0410*/  SHF.R.S32.HI R22, RZ, 0x1f, R18 ;  /* 0x0000001fff167819 */ /* 0x000fca0000011412 */
[----:B------:R-:W-:Y:S01]  /*0420*/  @P3 CS2R R30, SRZ ;  /* 0x00000000001e3805 */ /* 0x000fe2000001ff00 */
[----:B0-----:R-:W-:Y:S02]  /*0430*/  VIADD R6, R0, 0xffffffe ;  /* 0x0ffffffe00067836 */ /* 0x001fe40000000000 */
[----:B------:R-:W0:Y:S02]  /*0440*/  LDC R0, c[0x0][0x308] ;  /* 0x0000c200ff007b82 */ /* 0x000e240000000800 */
[----:B------:R1:W3:Y:S02]  /*0450*/  F2I.FTZ.U32.TRUNC.NTZ R7, R6 ;  /* 0x0000000600077305 */ /* 0x0002e4000021f000 */
[----:B-1----:R-:W-:Y:S01]  /*0460*/  IMAD.MOV.U32 R6, RZ, RZ, RZ ;  /* 0x000000ffff067224 */ /* 0x002fe200078e00ff */
[----:B0-----:R-:W-:Y:S01]  /*0470*/  ISETP.NE.AND P4, PT, R0, 0x2, PT ;  /* 0x000000020000780c */ /* 0x001fe20003f85270 */
[----:B------:R-:W-:-:S04]  /*0480*/  IMAD R0, R81, 0x30, RZ ;  /* 0x0000003051007824 */ /* 0x000fc800078e02ff */
[----:B------:R-:W-:-:S05]  /*0490*/  IMAD R23, R27, R23, R0 ;  /* 0x000000171b177224 */ /* 0x000fca00078e0200 */
[----:B------:R-:W-:Y:S01]  /*04a0*/  SEL R23, R32, R23, !P2 ;  /* 0x0000001720177207 */ /* 0x000fe20005000000 */
[----:B------:R-:W-:Y:S01]  /*04b0*/  @P0 IMAD.IADD R16, R3, 0x1, R16 ;  /* 0x0000000103100824 */ /* 0x000fe200078e0210 */
[----:B---3--:R-:W-:-:S05]  /*04c0*/  IADD3 R3, RZ, -R7, RZ ;  /* 0x80000007ff037210 */ /* 0x008fca0007ffe0ff */
[----:B------:R-:W0:Y:S01]  /*04d0*/  @!P0 LDC R16, c[0x0][0x29c] ;  /* 0x0000a700ff108b82 */ /* 0x000e220000000800 */
[----:B------:R-:W-:-:S04]  /*04e0*/  IMAD R3, R3, R8, RZ ;  /* 0x0000000803037224 */ /* 0x000fc800078e02ff */
[----:B------:R-:W-:-:S04]  /*04f0*/  IMAD.HI.U32 R7, R7, R3, R6 ;  /* 0x0000000307077227 */ /* 0x000fc800078e0006 */
[----:B------:R-:W-:-:S04]  /*0500*/  IMAD.SHL.U32 R3, R24, 0x2, RZ ;  /* 0x0000000218037824 */ /* 0x000fc800078e00ff */
[----:B------:R-:W-:Y:S01]  /*0510*/  IMAD.IADD R13, R0, 0x1, R3 ;  /* 0x00000001000d7824 */ /* 0x000fe200078e0203 */
[----:B------:R-:W-:Y:S02]  /*0520*/  IADD3 R11, R3, R23, RZ ;  /* 0x00000017030b7210 */ /* 0x000fe40007ffe0ff */
[----:B0-----:R-:W-:Y:S02]  /*0530*/  IABS R19, R16 ;  /* 0x0000001000137213 */ /* 0x001fe40000000000 */
[----:B------:R-:W-:-:S03]  /*0540*/  ISETP.GE.AND P1, PT, R16, RZ, PT ;  /* 0x000000ff1000720c */ /* 0x000fc60003f26270 */
[----:B------:R-:W-:-:S04]  /*0550*/  IMAD.HI.U32 R7, R7, R19, RZ ;  /* 0x0000001307077227 */ /* 0x000fc800078e00ff */
[----:B------:R-:W-:-:S04]  /*0560*/  IMAD.MOV R7, RZ, RZ, -R7 ;  /* 0x000000ffff077224 */ /* 0x000fc800078e0a07 */
[----:B------:R-:W-:-:S05]  /*0570*/  IMAD R19, R8, R7, R19 ;  /* 0x0000000708137224 */ /* 0x000fca00078e0213 */
[----:B------:R-:W-:-:S13]  /*0580*/  ISETP.GT.U32.AND P0, PT, R8, R19, PT ;  /* 0x000000130800720c */ /* 0x000fda0003f04070 */
[----:B------:R-:W-:-:S05]  /*0590*/  @!P0 IMAD.IADD R19, R19, 0x1, -R8 ;  /* 0x0000000113138824 */ /* 0x000fca00078e0a08 */
[----:B------:R-:W-:-:S13]  /*05a0*/  ISETP.GT.U32.AND P0, PT, R8, R19, PT ;  /* 0x000000130800720c */ /* 0x000fda0003f04070 */
[----:B------:R-:W-:Y:S02]  /*05b0*/  @!P0 IADD3 R19, R19, -R8, RZ ;  /* 0x8000000813138210 */ /* 0x000fe40007ffe0ff */
[----:B------:R-:W-:-:S03]  /*05c0*/  ISETP.NE.AND P0, PT, R25, RZ, PT ;  /* 0x000000ff1900720c */ /* 0x000fc60003f05270 */
[----:B------:R-:W-:-:S10]  /*05d0*/  @!P1 IMAD.MOV R19, RZ, RZ, -R19 ;  /* 0x000000ffff139224 */ /* 0x000fd400078e0a13 */
[----:B------:R-:W-:Y:S02]  /*05e0*/  @!P0 LOP3.LUT R19, RZ, R25, RZ, 0x33, !PT ;  /* 0x00000019ff138212 */ /* 0x000fe400078e33ff */
[----:B------:R-:W-:Y:S01]  /*05f0*/  IADD3 R25, R16, 0x1, -R25 ;  /* 0x0000000110197810 */ /* 0x000fe20007ffe819 */
[----:B--2---:R-:W-:Y:S06]  /*0600*/  @P3 BRA `(.L_x_2307) ;  /* 0x00000000003c3947 */ /* 0x004fec0003800000 */
[----:B------:R-:W0:Y:S02]  /*0610*/  LDC R0, c[0x0][0x308] ;  /* 0x0000c200ff007b82 */ /* 0x000e240000000800 */
        /* <DEDUP_REMOVED lines=14> */
.L_x_2307:
[----:B------:R-:W-:Y:S05]  /*0700*/  BSYNC B0 ;  /* 0x0000000000007941 */ /* 0x000fea0003800000 */
.L_x_2306:
[----:B------:R-:W-:Y:S01]  /*0710*/  BSSY B0, `(.L_x_2308) ;  /* 0x0000015000007945 */ /* 0x000fe20003800000 */
[----:B------:R-:W-:Y:S01]  /*0720*/  VIMNMX R25, RZ, R25, !PT ;  /* 0x00000019ff197248 */ /* 0x000fe20007fe0100 */
[----:B------:R-:W-:Y:S02]  /*0730*/  IMAD R26, R21, UR4, RZ ;  /* 0x00000004151a7c24 */ /* 0x000fe4000f8e02ff */
[----:B------:R-:W-:Y:S05]  /*0740*/  @!P4 BRA `(.L_x_2309) ;  /* 0x00000000001cc947 */ /* 0x000fea0003800000 */
[----:B------:R-:W-:Y:S02]  /*0750*/  ISETP.GT.AND P0, PT, R24, 0x17, PT ;  /* 0x000000171800780c */ /* 0x000fe40003f04270 */
[----:B------:R-:W-:-:S11]  /*0760*/  CS2R R28, SRZ ;  /* 0x00000000001c7805 */ /* 0x000fd6000001ff00 */
[----:B------:R-:W-:Y:S05]  /*0770*/  @P0 BRA `(.L_x_2310) ;  /* 0x0000000000380947 */ /* 0x000fea0003800000 */
[----:B------:R-:W0:Y:S02]  /*0780*/  LDC.64 R4, c[0x0][0x228] ;  /* 0x00008a00ff047b82 */ /* 0x000e240000000a00 */
[----:B0-----:R-:W-:-:S05]  /*0790*/  IMAD.WIDE R4, R11, 0x4, R4 ;  /* 0x000000040b047825 */ /* 0x001fca00078e0204 */
[----:B------:R0:W5:Y:S01]  /*07a0*/  LDG.E.64 R28, desc[UR36][R4.64] ;  /* 0x00000024041c7981 */ /* 0x000162000c1e1b00 */
[----:B------:R-:W-:Y:S05]  /*07b0*/  BRA `(.L_x_2310) ;  /* 0x0000000000287947 */ /* 0x000fea0003800000 */
.L_x_2309:
        /* <DEDUP_REMOVED lines=9> */
[----:B0-----:R-:W-:-:S07]  /*0850*/  FMUL.FTZ R29, R8, R7 ;  /* 0x00000007081d7220 */ /* 0x001fce0000410000 */
.L_x_2310:
[----:B------:R-:W-:Y:S05]  /*0860*/  BSYNC B0 ;  /* 0x0000000000007941 */ /* 0x000fea0003800000 */
.L_x_2308:
[----:B------:R-:W1:Y:S01]  /*0870*/  LDC.64 R8, c[0x0][0x2a8] ;  /* 0x0000aa00ff087b82 */ /* 0x000e620000000a00 */
[----:B------:R-:W-:Y:S01]  /*0880*/  ULDC.64 UR6, c[0x0][0x220] ;  /* 0x0000880000067ab9 */ /* 0x000fe20000000a00 */
[----:B------:R-:W-:Y:S01]  /*0890*/  ULDC.64 UR8, c[0x0][0x230] ;  /* 0x00008c0000087ab9 */ /* 0x000fe20000000a00 */
[----:B------:R-:W-:Y:S02]  /*08a0*/  ISETP.GT.AND P0, PT, R24, 0x17, PT ;  /* 0x000000171800780c */ /* 0x000fe40003f04270 */
[----:B------:R-:W-:Y:S02]  /*08b0*/  ISETP.EQ.U32.AND P1, PT, RZ, UR6, PT ;  /* 0x00000006ff007c0c */ /* 0x000fe4000bf22070 */
[----:B------:R-:W-:Y:S01]  /*08c0*/  ISETP.EQ.U32.AND P2, PT, RZ, UR8, PT ;  /* 0x00000008ff007c0c */ /* 0x000fe2000bf42070 */
[----:B------:R-:W2:Y:S01]  /*08d0*/  LDC R20, c[0x0][0x290] ;  /* 0x0000a400ff147b82 */ /* 0x000ea20000000800 */
[----:B------:R-:W-:Y:S02]  /*08e0*/  P2R R0, PR, RZ, 0x1 ;  /* 0x00000001ff007803 */ /* 0x000fe40000000000 */
[----:B------:R-:W-:-:S02]  /*08f0*/  ISETP.EQ.OR.EX P1, PT, RZ, UR7, P0, P1 ;  /* 0x00000007ff007c0c */ /* 0x000fc40008722710 */
[----:B------:R-:W-:Y:S02]  /*0900*/  ISETP.EQ.OR.EX P2, PT, RZ, UR9, P0, P2 ;  /* 0x00000009ff007c0c */ /* 0x000fe40008742720 */
[----:B------:R-:W-:Y:S02]  /*0910*/  ISETP.EQ.U32.AND P0, PT, R14, RZ, PT ;  /* 0x000000ff0e00720c */ /* 0x000fe40003f02070 */
[----:B------:R-:W-:-:S04]  /*0920*/  ISETP.GT.AND P3, PT, R24, 0x1f, PT ;  /* 0x0000001f1800780c */ /* 0x000fc80003f64270 */
[----:B------:R-:W-:Y:S02]  /*0930*/  ISETP.EQ.OR.EX P0, PT, R15, RZ, P3, P0 ;  /* 0x000000ff0f00720c */ /* 0x000fe40001f02700 */
[----:B------:R-:W-:Y:S02]  /*0940*/  CS2R R14, SRZ ;  /* 0x00000000000e7805 */ /* 0x000fe4000001ff00 */
[----:B------:R-:W-:Y:S01]  /*0950*/  P2R R0, PR, RZ, 0x8 ;  /* 0x00000008ff007803 */ /* 0x000fe20000000000 */
[----:B0-----:R-:W0:Y:S01]  /*0960*/  @!P1 LDC.64 R4, c[0x0][0x220] ;  /* 0x00008800ff049b82 */ /* 0x001e220000000a00 */
[----:B-1----:R-:W-:-:S04]  /*0970*/  ISETP.NE.U32.AND P3, PT, R8, RZ, PT ;  /* 0x000000ff0800720c */ /* 0x002fc80003f65070 */
[----:B------:R-:W-:-:S03]  /*0980*/  ISETP.NE.AND.EX P3, PT, R9, RZ, PT, P3 ;  /* 0x000000ff0900720c */ /* 0x000fc60003f65330 */
[----:B------:R-:W1:Y:S01]  /*0990*/  @!P2 LDC.64 R6, c[0x0][0x230] ;  /* 0x00008c00ff06ab82 */ /* 0x000e620000000a00 */
[----:B-----5:R-:W-:Y:S01]  /*09a0*/  @!P0 IMAD R0, R2, UR4, R81 ;  /* 0x0000000402008c24 */ /* 0x020fe2000f8e0251 */
[----:B------:R-:W-:-:S03]  /*09b0*/  ULDC.U8 UR4, c[0x0][0x294] ;  /* 0x0000a50000047ab9 */ /* 0x000fc60000000000 */
[----:B------:R-:W-:-:S03]  /*09c0*/  @!P0 IMAD R21, R0, 0x30, R3 ;  /* 0x0000003000158824 */ /* 0x000fc600078e0203 */
[----:B------:R-:W3:Y:S01]  /*09d0*/  @!P0 LDC.64 R8, c[0x0][0x2e0] ;  /* 0x0000b800ff088b82 */ /* 0x000ee20000000a00 */
[----:B0-----:R-:W-:-:S07]  /*09e0*/  @!P1 IMAD.WIDE R4, R13, 0x4, R4 ;  /* 0x000000040d049825 */ /* 0x001fce00078e0204 */
[----:B------:R-:W0:Y:S01]  /*09f0*/  @P3 LDC.64 R10, c[0x0][0x2a8] ;  /* 0x0000aa00ff0a3b82 */ /* 0x000e220000000a00 */
[----:B------:R-:W4:Y:S01]  /*0a00*/  @!P1 LDG.E.64 R14, desc[UR36][R4.64] ;  /* 0x00000024040e9981 */ /* 0x000f22000c1e1b00 */
[----:B-1----:R-:W-:Y:S01]  /*0a10*/  @!P2 IMAD.WIDE R6, R13, 0x4, R6 ;  /* 0x000000040d06a825 */ /* 0x002fe200078e0206 */
[----:B------:R-:W-:-:S06]  /*0a20*/  CS2R R12, SRZ ;  /* 0x00000000000c7805 */ /* 0x000fcc000001ff00 */
[----:B------:R-:W4:Y:S01]  /*0a30*/  @!P2 LDG.E.64 R12, desc[UR36][R6.64] ;  /* 0x00000024060ca981 */ /* 0x000f22000c1e1b00 */
[----:B---3--:R-:W-:-:S06]  /*0a40*/  @!P0 IMAD.WIDE R8, R21, 0x4, R8 ;  /* 0x0000000415088825 */ /* 0x008fcc00078e0208 */
[----:B------:R-:W3:Y:S01]  /*0a50*/  @!P0 LDG.E.64 R8, desc[UR36][R8.64] ;  /* 0x0000002408088981 */ /* 0x000ee2000c1e1b00 */
[----:B0-----:R-:W-:-:S04]  /*0a60*/  @P3 IMAD.WIDE R10, R27, 0x4, R10 ;  /* 0x000000041b0a3825 */ /* 0x001fc800078e020a */
[----:B------:R-:W-:Y:S01]  /*0a70*/  IMAD.MOV.U32 R27, RZ, RZ, RZ ;  /* 0x000000ffff1b7224 */ /* 0x000fe200078e00ff */
[----:B------:R-:W-:-:S05]  /*0a80*/  ISETP.NE.AND P2, PT, RZ, UR4, PT ;  /* 0x00000004ff007c0c */ /* 0x000fca000bf45270 */
[----:B------:R0:W5:Y:S01]  /*0a90*/  @P3 LDG.E R27, desc[UR36][R10.64] ;  /* 0x000000240a1b3981 */ /* 0x000162000c1e1900 */
[----:B--2---:R-:W-:Y:S02]  /*0aa0*/  ISETP.GT.AND P3, PT, R20, RZ, PT ;  /* 0x000000ff1400720c */ /* 0x004fe40003f64270 */
[----:B------:R-:W-:Y:S01]  /*0ab0*/  ISETP.GE.AND P1, PT, R24, 0x20, PT ;  /* 0x000000201800780c */ /* 0x000fe20003f26270 */
[----:B----4-:R-:W-:Y:S01]  /*0ac0*/  FADD.FTZ R30, R14, R30 ;  /* 0x0000001e0e1e7221 */ /* 0x010fe20000010000 */
[----:B------:R-:W-:Y:S01]  /*0ad0*/  FADD.FTZ R31, R15, R31 ;  /* 0x0000001f0f1f7221 */ /* 0x000fe20000010000 */
[----:B------:R-:W-:Y:S01]  /*0ae0*/  FADD.FTZ R28, R12, R28 ;  /* 0x0000001c0c1c7221 */ /* 0x000fe20000010000 */
[----:B------:R-:W-:-:S03]  /*0af0*/  FADD.FTZ R29, R13, R29 ;  /* 0x0000001d0d1d7221 */ /* 0x000fc60000010000 */
[----:B---3--:R-:W-:Y:S01]  /*0b00*/  @!P0 FMUL.FTZ R28, R28, R8 ;  /* 0x000000081c1c8220 */ /* 0x008fe20000410000 */
[----:B------:R-:W-:-:S03]  /*0b10*/  @!P0 FMUL.FTZ R29, R29, R9 ;  /* 0x000000091d1d8220 */ /* 0x000fc60000410000 */
[----:B0-----:R-:W-:Y:S05]  /*0b20*/  @!P2 BRA P3, `(.L_x_2311) ;  /* 0x0000000400dca947 */ /* 0x001fea0001800000 */
[----:B------:R-:W-:-:S13]  /*0b30*/  ISETP.LT.OR P0, PT, R20, 0x1, !P2 ;  /* 0x000000011400780c */ /* 0x000fda0005701670 */
[----:B------:R-:W-:Y:S05]  /*0b40*/  @P0 BRA `(.L_x_2312) ;  /* 0x0000000800380947 */ /* 0x000fea0003800000 */
[-C--:B------:R-:W-:Y:S02]  /*0b50*/  LEA.HI R0, R20, R20.reuse, RZ, 0x1 ;  /* 0x0000001414007211 */ /* 0x080fe400078f08ff */
[----:B------:R-:W-:Y:S02]  /*0b60*/  IABS R8, R3 ;  /* 0x0000000300087213 */ /* 0x000fe40000000000 */
[----:B------:R-:W-:Y:S02]  /*0b70*/  SHF.R.S32.HI R34, RZ, 0x1, R0 ;  /* 0x00000001ff227819 */ /* 0x000fe40000011400 */
[----:B------:R-:W-:Y:S02]  /*0b80*/  ISETP.LT.AND P1, PT, R3, R20, !P1 ;  /* 0x000000140300720c */ /* 0x000fe40004f21270 */
[-C--:B------:R-:W-:Y:S02]  /*0b90*/  IABS R7, R34.reuse ;  /* 0x0000002200077213 */ /* 0x080fe40000000000 */
[----:B------:R-:W-:-:S02]  /*0ba0*/  IABS R10, R34 ;  /* 0x00000022000a7213 */ /* 0x000fc40000000000 */
[----:B------:R-:W0:Y:S01]  /*0bb0*/  I2F.RP R0, R7 ;  /* 0x0000000700007306 */ /* 0x000e220000209400 */
[----:B------:R-:W-:-:S07]  /*0bc0*/  P2R R36, PR, RZ, 0x2 ;  /* 0x00000002ff247803 */ /* 0x000fce0000000000 */
[----:B0-----:R-:W0:Y:S02]  /*0bd0*/  MUFU.RCP R0, R0 ;  /* 0x0000000000007308 */ /* 0x001e240000001000 */
[----:B0-----:R-:W-:Y:S02]  /*0be0*/  VIADD R4, R0, 0xffffffe ;  /* 0x0ffffffe00047836 */ /* 0x001fe40000000000 */
[----:B------:R-:W-:-:S04]  /*0bf0*/  IMAD.MOV R0, RZ, RZ, -R10 ;  /* 0x000000ffff007224 */ /* 0x000fc800078e0a0a */
[----:B------:R0:W1:Y:S02]  /*0c00*/  F2I.FTZ.U32.TRUNC.NTZ R5, R4 ;  /* 0x0000000400057305 */ /* 0x000064000021f000 */
[----:B0-----:R-:W-:Y:S02]  /*0c10*/  IMAD.MOV.U32 R4, RZ, RZ, RZ ;  /* 0x000000ffff047224 */ /* 0x001fe400078e00ff */
[----:B-1----:R-:W-:-:S04]  /*0c20*/  IMAD.MOV R6, RZ, RZ, -R5 ;  /* 0x000000ffff067224 */ /* 0x002fc800078e0a05 */
[----:B------:R-:W-:Y:S01]  /*0c30*/  IMAD R9, R6, R7, RZ ;  /* 0x0000000706097224 */ /* 0x000fe200078e02ff */
[----:B------:R-:W-:-:S03]  /*0c40*/  MOV R6, R8 ;  /* 0x0000000800067202 */ /* 0x000fc60000000f00 */
        /* <DEDUP_REMOVED lines=12> */
[----:B------:R-:W-:-:S03]  /*0d10*/  ISETP.NE.U32.AND P0, PT, R0, 0x1, PT ;  /* 0x000000010000780c */ /* 0x000fc60003f05070 */
[----:B------:R-:W-:-:S04]  /*0d20*/  IMAD.MOV.U32 R33, RZ, RZ, R5 ;  /* 0x000000ffff217224 */ /* 0x000fc800078e0005 */
        /* <DEDUP_REMOVED lines=13> */
[----:B------:R-:W-:Y:S01]  /*0e00*/  IMAD.U32 R6, RZ, RZ, UR4 ;  /* 0x00000004ff067e24 */ /* 0x000fe2000f8e00ff */
[----:B------:R-:W-:Y:S01]  /*0e10*/  MOV R7, UR5 ;  /* 0x0000000500077c02 */ /* 0x000fe20008000f00 */
[----:B------:R-:W-:-:S02]  /*0e20*/  IMAD.U32 R10, RZ, RZ, UR6 ;  /* 0x00000006ff0a7e24 */ /* 0x000fc4000f8e00ff */
[----:B------:R-:W-:Y:S02]  /*0e30*/  IMAD.U32 R11, RZ, RZ, UR7 ;  /* 0x00000007ff0b7e24 */ /* 0x000fe4000f8e00ff */
[----:B------:R-:W-:Y:S02]  /*0e40*/  IMAD.MOV.U32 R8, RZ, RZ, 0x53f ;  /* 0x0000053fff087424 */ /* 0x000fe400078e00ff */
[----:B0-----:R-:W-:-:S07]  /*0e50*/  IMAD.MOV.U32 R13, RZ, RZ, RZ ;  /* 0x000000ffff0d7224 */ /* 0x001fce00078e00ff */
[----:B------:R-:W-:-:S07]  /*0e60*/  LEPC R20, `(.L_x_2313) ;  /* 0x000000001014794e */ /* 0x000fce0000000000 */
[----:B-1---5:R-:W-:Y:S05]  /*0e70*/  CALL.ABS.NOINC R14 ;  /* 0x000000000e007343 */ /* 0x022fea0003c00000 */
.L_x_2313:
[----:B------:R-:W0:Y:S01]  /*0e80*/  S2R R4, SR_CgaCtaId ;  /* 0x0000000000047919 */ /* 0x000e220000008800 */
[----:B------:R-:W1:Y:S01]  /*0e90*/  LDC R7, c[0x0][0x290] ;  /* 0x0000a400ff077b82 */ /* 0x000e620000000800 */
[----:B------:R-:W-:Y:S01]  /*0ea0*/  MOV R0, 0x400 ;  /* 0x0000040000007802 */ /* 0x000fe20000000f00 */
[----:B------:R-:W-:Y:S05]  /*0eb0*/  WARPSYNC.ALL ;  /* 0x0000000000007948 */ /* 0x000fea0003800000 */
[----:B------:R-:W-:Y:S01]  /*0ec0*/  VIADD R3, R0, 0x140 ;  /* 0x0000014000037836 */ /* 0x000fe20000000000 */
[----:B------:R-:W-:Y:S01]  /*0ed0*/  ISETP.NE.AND P6, PT, R36, RZ, PT ;  /* 0x000000ff2400720c */ /* 0x000fe20003fc5270 */
[----:B------:R-:W-:-:S03]  /*0ee0*/  IMAD R0, R34, R33, R35 ;  /* 0x0000002122007224 */ /* 0x000fc600078e0223 */
[----:B0-----:R-:W-:-:S05]  /*0ef0*/  LEA R3, R4, R3, 0x18 ;  /* 0x0000000304037211 */ /* 0x001fca00078ec0ff */
[----:B------:R-:W-:-:S05]  /*0f00*/  IMAD R9, R0, 0x4, R3 ;  /* 0x0000000400097824 */ /* 0x000fca00078e0203 */
[----:B-1----:R-:W-:Y:S01]  /*0f10*/  LEA R10, R7, R9, 0x2 ;  /* 0x00000009070a7211 */ /* 0x002fe200078e10ff */
[----:B------:R0:W-:Y:S04]  /*0f20*/  @P6 STS.64 [R9], R30 ;  /* 0x0000001e09006388 */ /* 0x0001e80000000a00 */
[----:B------:R0:W-:Y:S01]  /*0f30*/  @P6 STS.64 [R10], R28 ;  /* 0x0000001c0a006388 */ /* 0x0001e20000000a00 */
        /* <DEDUP_REMOVED lines=10> */
[C---:B------:R-:W-:Y:S01]  /*0fe0*/  IMAD R11, R0.reuse, 0x4, R3 ;  /* 0x00000004000b7824 */ /* 0x040fe200078e0203 */
[----:B------:R-:W-:Y:S01]  /*0ff0*/  BSSY B1, `(.L_x_2316) ;  /* 0x0000020000017945 */ /* 0x000fe20003800000 */
[----:B------:R-:W-:Y:S02]  /*1000*/  IMAD.SHL.U32 R0, R0, 0x2, RZ ;  /* 0x0000000200007824 */ /* 0x000fe400078e00ff */
[----:B------:R-:W-:Y:S01]  /*1010*/  IMAD R34, R34, 0x4, R11 ;  /* 0x0000000422227824 */ /* 0x000fe200078e020b */
[C---:B------:R-:W-:Y:S01]  /*1020*/  LEA R13, R7.reuse, R11, 0x2 ;  /* 0x0000000b070d7211 */ /* 0x040fe200078e10ff */
[----:B0-----:R0:W1:Y:S01]  /*1030*/  LDS R30, [R11] ;  /* 0x000000000b1e7984 */ /* 0x0010620000000800 */
[----:B------:R-:W-:Y:S01]  /*1040*/  ISETP.GE.AND P0, PT, R0, R7, PT ;  /* 0x000000070000720c */ /* 0x000fe20003f06270 */
[----:B------:R-:W-:Y:S02]  /*1050*/  IMAD R12, R7, 0x4, R34 ;  /* 0x00000004070c7824 */ /* 0x000fe400078e0222 */
[----:B------:R0:W2:Y:S04]  /*1060*/  LDS R31, [R34] ;  /* 0x00000000221f7984 */ /* 0x0000a80000000800 */
[----:B------:R0:W3:Y:S04]  /*1070*/  LDS R28, [R13] ;  /* 0x000000000d1c7984 */ /* 0x0000e80000000800 */
[----:B------:R0:W4:Y:S02]  /*1080*/  LDS R29, [R12] ;  /* 0x000000000c1d7984 */ /* 0x0001240000000800 */
[----:B------:R-:W-:Y:S05]  /*1090*/  @P0 BRA `(.L_x_2317) ;  /* 0x0000000000540947 */ /* 0x000fea0003800000 */
[----:B------:R-:W-:Y:S01]  /*10a0*/  I2FP.F32.S32 R3, R7 ;  /* 0x0000000700037245 */ /* 0x000fe20000201400 */
[----:B------:R-:W-:Y:S01]  /*10b0*/  ULDC UR4, c[0x0][0x29c] ;  /* 0x0000a70000047ab9 */ /* 0x000fe20000000800 */
[----:B------:R-:W-:-:S04]  /*10c0*/  I2FP.F32.S32 R0, R0 ;  /* 0x0000000000007245 */ /* 0x000fc80000201400 */
[----:B------:R-:W0:Y:S02]  /*10d0*/  MUFU.RCP R3, R3 ;  /* 0x0000000300037308 */ /* 0x000e240000001000 */
[----:B0-----:R-:W-:-:S04]  /*10e0*/  FMUL.FTZ R0, R0, R3 ;  /* 0x0000000300007220 */ /* 0x001fc80000410000 */
[----:B------:R-:W-:Y:S01]  /*10f0*/  FMUL.FTZ R4, R0, 13.28771209716796875 ;  /* 0x41549a7800047820 */ /* 0x000fe20000410000 */
[----:B-----5:R-:W-:-:S03]  /*1100*/  IADD3 R0, -R27, UR4, RZ ;  /* 0x000000041b007c10 */ /* 0x020fc6000fffe1ff */
[----:B------:R-:W0:Y:S01]  /*1110*/  MUFU.EX2 R5, -R4 ;  /* 0x8000000400057308 */ /* 0x000e220000000800 */
[----:B------:R-:W-:-:S05]  /*1120*/  I2FP.F32.S32 R0, R0 ;  /* 0x0000000000007245 */ /* 0x000fca0000201400 */
[----:B0-----:R-:W-:-:S04]  /*1130*/  FMUL.FTZ R0, R0, R5 ;  /* 0x0000000500007220 */ /* 0x001fc80000410000 */
[----:B------:R-:W-:-:S04]  /*1140*/  FMUL.RZ R8, R0, 0.15915493667125701904 ;  /* 0x3e22f98300087820 */ /* 0x000fc8000040c000 */
[----:B------:R-:W4:Y:S08]  /*1150*/  MUFU.SIN R5, R8 ;  /* 0x0000000800057308 */ /* 0x000f300000000400 */
[----:B------:R-:W0:Y:S01]  /*1160*/  MUFU.COS R0, R8 ;  /* 0x0000000800007308 */ /* 0x000e220000000000 */
[-C--:B----4-:R-:W-:Y:S01]  /*1170*/  FMUL.FTZ R7, R29, R5.reuse ;  /* 0x000000051d077220 */ /* 0x090fe20000410000 */
[CC--:B--2---:R-:W-:Y:S01]  /*1180*/  FMUL.FTZ R3, R31.reuse, R5.reuse ;  /* 0x000000051f037220 */ /* 0x0c4fe20000410000 */
[-C--:B-1----:R-:W-:Y:S01]  /*1190*/  FMUL.FTZ R6, R30, R5.reuse ;  /* 0x000000051e067220 */ /* 0x082fe20000410000 */
[C---:B---3--:R-:W-:Y:S01]  /*11a0*/  FMUL.FTZ R4, R28.reuse, R5 ;  /* 0x000000051c047220 */ /* 0x048fe20000410000 */
[-C--:B0-----:R-:W-:Y:S01]  /*11b0*/  FFMA.FTZ R28, R28, R0.reuse, -R7 ;  /* 0x000000001c1c7223 */ /* 0x081fe20000010807 */
[-C--:B------:R-:W-:Y:S01]  /*11c0*/  FFMA.FTZ R30, R30, R0.reuse, -R3 ;  /* 0x000000001e1e7223 */ /* 0x080fe20000010803 */
[-C--:B------:R-:W-:Y:S01]  /*11d0*/  FFMA.FTZ R31, R31, R0.reuse, R6 ;  /* 0x000000001f1f7223 */ /* 0x080fe20000010006 */
[----:B------:R-:W-:-:S07]  /*11e0*/  FFMA.FTZ R29, R29, R0, R4 ;  /* 0x000000001d1d7223 */ /* 0x000fce0000010004 */
.L_x_2317:
[----:B------:R-:W-:Y:S05]  /*11f0*/  BSYNC B1 ;  /* 0x0000000000017941 */ /* 0x000fea0003800000 */
.L_x_2316:
[----:B---3--:R3:W-:Y:S04]  /*1200*/  STS [R13], R28 ;  /* 0x0000001c0d007388 */ /* 0x0087e80000000800 */
[----:B----4-:R3:W-:Y:S04]  /*1210*/  STS [R12], R29 ;  /* 0x0000001d0c007388 */ /* 0x0107e80000000800 */
[----:B-1----:R3:W-:Y:S04]  /*1220*/  STS [R11], R30 ;  /* 0x0000001e0b007388 */ /* 0x0027e80000000800 */
[----:B--2---:R3:W-:Y:S02]  /*1230*/  STS [R34], R31 ;  /* 0x0000001f22007388 */ /* 0x0047e40000000800 */
.L_x_2315:
[----:B------:R-:W-:Y:S05]  /*1240*/  BSYNC B0 ;  /* 0x0000000000007941 */ /* 0x000fea0003800000 */
.L_x_2314:
[----:B------:R-:W-:Y:S06]  /*1250*/  BAR.SYNC.DEFER_BLOCKING 0x0 ;  /* 0x0000000000007b1d */ /* 0x000fec0000010000 */
[----:B0--3--:R0:W1:Y:S04]  /*1260*/  @P6 LDS.64 R30, [R9] ;  /* 0x00000000091e6984 */ /* 0x0090680000000a00 */
[----:B------:R0:W2:Y:S01]  /*1270*/  @P6 LDS.64 R28, [R10] ;  /* 0x000000000a1c6984 */ /* 0x0000a20000000a00 */
[----:B------:R-:W-:Y:S06]  /*1280*/  BAR.SYNC.DEFER_BLOCKING 0x0 ;  /* 0x0000000000007b1d */ /* 0x000fec0000010000 */
[----:B------:R-:W-:Y:S05]  /*1290*/  BRA `(.L_x_2312) ;  /* 0x0000000000647947 */ /* 0x000fea0003800000 */
.L_x_2311:
[----:B------:R-:W-:Y:S01]  /*12a0*/  ISETP.GE.AND P0, PT, R3, R20, PT ;  /* 0x000000140300720c */ /* 0x000fe20003f06270 */
[----:B------:R-:W-:-:S12]  /*12b0*/  BSSY B0, `(.L_x_2312) ;  /* 0x0000017000007945 */ /* 0x000fd80003800000 */
[----:B------:R-:W-:Y:S05]  /*12c0*/  @P0 BRA `(.L_x_2318) ;  /* 0x0000000000540947 */ /* 0x000fea0003800000 */
[----:B------:R-:W-:Y:S01]  /*12d0*/  I2FP.F32.S32 R20, R20 ;  /* 0x0000001400147245 */ /* 0x000fe20000201400 */
[----:B------:R-:W-:Y:S01]  /*12e0*/  ULDC UR4, c[0x0][0x29c] ;  /* 0x0000a70000047ab9 */ /* 0x000fe20000000800 */
[----:B------:R-:W-:Y:S02]  /*12f0*/  I2FP.F32.S32 R3, R3 ;  /* 0x0000000300037245 */ /* 0x000fe40000201400 */
[----:B-----5:R-:W-:Y:S02]  /*1300*/  IADD3 R4, -R27, UR4, RZ ;  /* 0x000000041b047c10 */ /* 0x020fe4000fffe1ff */
[----:B------:R-:W0:Y:S02]  /*1310*/  MUFU.RCP R20, R20 ;  /* 0x0000001400147308 */ /* 0x000e240000001000 */
[----:B------:R-:W-:Y:S01]  /*1320*/  I2FP.F32.S32 R5, R4 ;  /* 0x0000000400057245 */ /* 0x000fe20000201400 */
        /* <DEDUP_REMOVED lines=15> */
.L_x_2318:
[----:B------:R-:W-:Y:S05]  /*1420*/  BSYNC B0 ;  /* 0x0000000000007941 */ /* 0x000fea0003800000 */
.L_x_2312:
        /* <DEDUP_REMOVED lines=8> */
[----:B------:R-:W-:Y:S01]  /*14b0*/  BSSY B1, `(.L_x_2321) ;  /* 0x0000013000017945 */ /* 0x000fe20003800000 */
[----:B-12---:R-:W-:Y:S02]  /*14c0*/  FMUL.FTZ R13, R29, R31 ;  /* 0x0000001f1d0d7220 */ /* 0x006fe40000410000 */
[----:B---3--:R-:W-:-:S06]  /*14d0*/  ULEA UR4, UR5, UR4, 0x18 ;  /* 0x0000000405047291 */ /* 0x008fcc000f8ec03f */
[----:B------:R-:W-:-:S05]  /*14e0*/  LEA R0, R24, UR4, 0x3 ;  /* 0x0000000418007c11 */ /* 0x000fca000f8e18ff */
[----:B------:R1:W-:Y:S01]  /*14f0*/  STS.64 [R0], R30 ;  /* 0x0000001e00007388 */ /* 0x0003e20000000a00 */
[----:B------:R-:W-:Y:S05]  /*1500*/  @P0 BRA `(.L_x_2322) ;  /* 0x0000000000340947 */ /* 0x000fea0003800000 */
[----:B-1----:R-:W-:Y:S01]  /*1510*/  LEA.HI R0, R24, R24, RZ, 0x1 ;  /* 0x0000001818007211 */ /* 0x002fe200078f08ff */
[----:B------:R-:W1:Y:S01]  /*1520*/  LDC.64 R4, c[0x0][0x248] ;  /* 0x00009200ff047b82 */ /* 0x000e620000000a00 */
[----:B------:R-:W-:Y:S02]  /*1530*/  ULDC UR4, c[0x0][0x284] ;  /* 0x0000a10000047ab9 */ /* 0x000fe40000000800 */
[C---:B------:R-:W-:Y:S01]  /*1540*/  LOP3.LUT R3, R0.reuse, 0x7ffffffe, RZ, 0xc0, !PT ;  /* 0x7ffffffe00037812 */ /* 0x040fe200078ec0ff */
[----:B------:R-:W-:-:S03]  /*1550*/  IMAD.SHL.U32 R6, R0, 0x2, RZ ;  /* 0x0000000200067824 */ /* 0x000fc600078e00ff */
[----:B------:R-:W-:Y:S02]  /*1560*/  IADD3 R0, -R3, R24, RZ ;  /* 0x0000001803007210 */ /* 0x000fe40007ffe1ff */
[----:B------:R-:W-:-:S03]  /*1570*/  LOP3.LUT R3, R6, 0xfffffffc, RZ, 0xc0, !PT ;  /* 0xfffffffc06037812 */ /* 0x000fc600078ec0ff */
[----:B------:R-:W-:Y:S02]  /*1580*/  IMAD R0, R19, 0x2, R0 ;  /* 0x0000000213007824 */ /* 0x000fe400078e0200 */
[----:B------:R-:W-:Y:S02]  /*1590*/  IMAD.IADD R3, R32, 0x1, R3 ;  /* 0x0000000120037824 */ /* 0x000fe400078e0203 */
[----:B------:R-:W-:-:S04]  /*15a0*/  IMAD.SHL.U32 R0, R0, 0x2, RZ ;  /* 0x0000000200007824 */ /* 0x000fc800078e00ff */
[----:B------:R-:W-:-:S04]  /*15b0*/  IMAD R3, R3, UR4, R0 ;  /* 0x0000000403037c24 */ /* 0x000fc8000f8e0200 */
[----:B-1----:R-:W-:-:S05]  /*15c0*/  IMAD.WIDE R4, R3, 0x4, R4 ;  /* 0x0000000403047825 */ /* 0x002fca00078e0204 */
[----:B------:R2:W-:Y:S02]  /*15d0*/  STG.E.64 desc[UR36][R4.64], R28 ;  /* 0x0000001c04007986 */ /* 0x0005e4000c101b24 */
.L_x_2322:
[----:B------:R-:W-:Y:S05]  /*15e0*/  BSYNC B1 ;  /* 0x0000000000017941 */ /* 0x000fea0003800000 */
.L_x_2321:
[----:B------:R-:W-:Y:S01]  /*15f0*/  UMOV UR4, 0xffffffff ;  /* 0xffffffff00047882 */ /* 0x000fe20000000000 */
[----:B------:R-:W-:Y:S02]  /*1600*/  FFMA.FTZ R13, R28, R30, R13 ;  /* 0x0000001e1c0d7223 */ /* 0x000fe4000001000d */
        /* <DEDUP_REMOVED lines=10> */
.L_x_2404:
[----:B-12---:R-:W-:-:S07]  /*16b0*/  FADD.FTZ R5, R5, R14 ;  /* 0x0000000e05057221 */ /* 0x006fce0000010000 */
.L_x_2320:
[----:B------:R-:W-:Y:S05]  /*16c0*/  BSYNC B0 ;  /* 0x0000000000007941 */ /* 0x000fea0003800000 */
.L_x_2319:
[----:B------:R-:W3:Y:S01]  /*16d0*/  S2R R11, SR_CgaCtaId ;  /* 0x00000000000b7919 */ /* 0x000ee20000008800 */
[----:B------:R-:W-:Y:S01]  /*16e0*/  ISETP.NE.AND P0, PT, R24, RZ, PT ;  /* 0x000000ff1800720c */ /* 0x000fe20003f05270 */
[----:B------:R-:W-:Y:S01]  /*16f0*/  IMAD.IADD R7, R16, 0x1, -R25 ;  /* 0x0000000110077824 */ /* 0x000fe200078e0a19 */
[----:B------:R-:W-:-:S04]  /*1700*/  MOV R80, 0x400 ;  /* 0x0000040000507802 */ /* 0x000fc80000000f00 */
[----:B------:R-:W-:-:S07]  /*1710*/  IADD3 R0, R80, 0x140, RZ ;  /* 0x0000014050007810 */ /* 0x000fce0007ffe0ff */
[----:B------:R-:W-:Y:S01]  /*1720*/  @P0 IMAD.MOV.U32 R148, RZ, RZ, -0x800001 ;  /* 0xff7fffffff940424 */ /* 0x000fe200078e00ff */
[----:B---3--:R-:W-:Y:S01]  /*1730*/  LEA R0, R11, R0, 0x18 ;  /* 0x000000000b007211 */ /* 0x008fe200078ec0ff */
[----:B------:R-:W-:Y:S06]  /*1740*/  @P0 BRA `(.L_x_2324) ;  /* 0x0000000000400947 */ /* 0x000fec0003800000 */
[----:B------:R-:W-:Y:S01]  /*1750*/  ULDC.64 UR4, c[0x0][0x2c8] ;  /* 0x0000b20000047ab9 */ /* 0x000fe20000000a00 */
[----:B0-----:R-:W-:Y:S01]  /*1760*/  IMAD R9, R7, 0x4, R0 ;  /* 0x0000000407097824 */ /* 0x001fe200078e0200 */
[----:B------:R-:W-:Y:S01]  /*1770*/  ISETP.NE.U32.AND P0, PT, RZ, UR4, PT ;  /* 0x00000004ff007c0c */ /* 0x000fe2000bf05070 */
[----:B------:R-:W-:Y:S02]  /*1780*/  ULDC UR4, c[0x0][0x2a0] ;  /* 0x0000a80000047ab9 */ /* 0x000fe40000000800 */
[----:B------:R-:W-:Y:S01]  /*1790*/  FMUL.FTZ R148, R5, UR4 ;  /* 0x0000000405947c20 */ /* 0x000fe20008410000 */
[----:B------:R-:W-:-:S13]  /*17a0*/  ISETP.NE.AND.EX P0, PT, RZ, UR5, PT, P0 ;  /* 0x00000005ff007c0c */ /* 0x000fda000bf05300 */
[----:B------:R-:W-:Y:S05]  /*17b0*/  @!P0 BRA `(.L_x_2325) ;  /* 0x0000000000208947 */ /* 0x000fea0003800000 */
[----:B------:R-:W0:Y:S01]  /*17c0*/  LDC.64 R4, c[0x0][0x2c8] ;  /* 0x0000b200ff047b82 */ /* 0x000e220000000a00 */
[----:B-----5:R-:W-:Y:S01]  /*17d0*/  IADD3 R6, -R27, R16, RZ ;  /* 0x000000101b067210 */ /* 0x020fe20007ffe1ff */
[----:B------:R-:W-:-:S04]  /*17e0*/  ULDC UR4, c[0x0][0x2d0] ;  /* 0x0000b40000047ab9 */ /* 0x000fc80000000800 */
[----:B------:R-:W-:-:S04]  /*17f0*/  IMAD R3, R81, UR4, R6 ;  /* 0x0000000451037c24 */ /* 0x000fc8000f8e0206 */
[----:B------:R-:W-:-:S04]  /*1800*/  IMAD R3, R3, UR4, R6 ;  /* 0x0000000403037c24 */ /* 0x000fc8000f8e0206 */
[----:B0-----:R-:W-:-:S06]  /*1810*/  IMAD.WIDE R4, R3, 0x4, R4 ;  /* 0x0000000403047825 */ /* 0x001fcc00078e0204 */
[----:B------:R-:W3:Y:S02]  /*1820*/  LDG.E R5, desc[UR36][R4.64] ;  /* 0x0000002404057981 */ /* 0x000ee4000c1e1900 */
[----:B---3--:R-:W-:-:S07]  /*1830*/  FADD.FTZ R148, R148, R5 ;  /* 0x0000000594947221 */ /* 0x008fce0000010000 */
.L_x_2325:
[----:B------:R3:W-:Y:S02]  /*1840*/  STS [R9], R148 ;  /* 0x0000009409007388 */ /* 0x0007e40000000800 */
.L_x_2324:
[----:B------:R-:W-:Y:S05]  /*1850*/  WARPSYNC.ALL ;  /* 0x0000000000007948 */ /* 0x000fea0003800000 */
[----:B------:R-:W-:Y:S01]  /*1860*/  VIADD R3, R7, 0x1f ;  /* 0x0000001f07037836 */ /* 0x000fe20000000000 */
[----:B------:R-:W-:Y:S01]  /*1870*/  ULDC UR4, c[0x0][0x280] ;  /* 0x0000a00000047ab9 */ /* 0x000fe20000000800 */
[----:B------:R-:W-:Y:S01]  /*1880*/  IMAD.IADD R149, R25, 0x1, R24 ;  /* 0x0000000119957824 */ /* 0x000fe200078e0218 */
[----:B------:R-:W-:Y:S01]  /*1890*/  ULDC UR12, c[0x0][0x2a0] ;  /* 0x0000a800000c7ab9 */ /* 0x000fe20000000800 */
[----:B------:R-:W-:Y:S01]  /*18a0*/  IMAD R20, R26, UR4, R81 ;  /* 0x000000041a147c24 */ /* 0x000fe2000f8e0251 */
[----:B------:R-:W-:Y:S01]  /*18b0*/  SHF.R.S32.HI R4, RZ, 0x1f, R3 ;  /* 0x0000001fff047819 */ /* 0x000fe20000011403 */
[----:B------:R-:W-:Y:S01]  /*18c0*/  ULDC.64 UR8, c[0x0][0x258] ;  /* 0x0000960000087ab9 */ /* 0x000fe20000000a00 */
[----:B------:R-:W-:Y:S01]  /*18d0*/  ULDC.64 UR6, c[0x0][0x2b0] ;  /* 0x0000ac0000067ab9 */ /* 0x000fe20000000a00 */
[----:B------:R-:W-:Y:S01]  /*18e0*/  ULDC.64 UR14, c[0x0][0x2c8] ;  /* 0x0000b200000e7ab9 */ /* 0x000fe20000000a00 */
[----:B------:R-:W-:Y:S01]  /*18f0*/  LEA.HI R4, R4, R3, RZ, 0x5 ;  /* 0x0000000304047211 */ /* 0x000fe200078f28ff */
[----:B------:R-:W-:Y:S01]  /*1900*/  ULDC.64 UR10, c[0x0][0x2d8] ;  /* 0x0000b600000a7ab9 */ /* 0x000fe20000000a00 */
[----:B------:R-:W-:Y:S01]  /*1910*/  BSSY B0, `(.L_x_2326) ;  /* 0x00001f3000007945 */ /* 0x000fe20003800000 */
[----:B------:R-:W-:Y:S01]  /*1920*/  LEA R80, R11, R80, 0x18 ;  /* 0x000000500b507211 */ /* 0x000fe200078ec0ff */
[----:B------:R-:W-:Y:S01]  /*1930*/  IMAD R20, R20, 0x30, RZ ;  /* 0x0000003014147824 */ /* 0x000fe200078e02ff */
[----:B------:R-:W-:-:S05]  /*1940*/  LOP3.LUT R4, R4, 0xffffffe0, RZ, 0xc0, !PT ;  /* 0xffffffe004047812 */ /* 0x000fca00078ec0ff */
[----:B------:R-:W-:Y:S01]  /*1950*/  IMAD.IADD R3, R25, 0x1, R4 ;  /* 0x0000000119037824 */ /* 0x000fe200078e0204 */
[----:B------:R-:W-:Y:S04]  /*1960*/  BAR.SYNC.DEFER_BLOCKING 0x0 ;  /* 0x0000000000007b1d */ /* 0x000fe80000010000 */
[----:B------:R-:W-:-:S13]  /*1970*/  ISETP.GE.AND P0, PT, R149, R3, PT ;  /* 0x000000039500720c */ /* 0x000fda0003f06270 */
[----:B------:R-:W-:Y:S05]  /*1980*/  @P0 BRA `(.L_x_2327) ;  /* 0x0000001c00ac0947 */ /* 0x000fea0003800000 */
[----:B------:R-:W4:Y:S01]  /*1990*/  LDC R144, c[0x0][0x284] ;  /* 0x0000a100ff907b82 */ /* 0x000f220000000800 */
[----:B------:R1:W4:Y:S01]  /*19a0*/  LDS.128 R4, [R80+0x110] ;  /* 0x0001100050047984 */ /* 0x0003220000000c00 */
[----:B------:R-:W-:Y:S01]  /*19b0*/  ULDC UR5, c[0x0][0x2d0] ;  /* 0x0000b40000057ab9 */ /* 0x000fe20000000800 */
[----:B------:R-:W-:Y:S01]  /*19c0*/  ULDC UR4, c[0x0][0x298] ;  /* 0x0000a60000047ab9 */ /* 0x000fe20000000800 */
[----:B------:R-:W-:Y:S01]  /*19d0*/  IMAD R26, R81, UR5, R16 ;  /* 0x00000005511a7c24 */ /* 0x000fe2000f8e0210 */
[----:B0--3--:R0:W3:Y:S03]  /*19e0*/  LDS.128 R8, [R80+0x40] ;  /* 0x0000400050087984 */ /* 0x0090e60000000c00 */
[----:B------:R-:W0:Y:S01]  /*19f0*/  LDC.64 R152, c[0x0][0x2d8] ;  /* 0x0000b600ff987b82 */ /* 0x000e220000000a00 */
[----:B------:R0:W0:Y:S04]  /*1a00*/  LDS.128 R12, [R80+0x50] ;  /* 0x00005000500c7984 */ /* 0x0000280000000c00 */
[----:B-12---:R1:W2:Y:S03]  /*1a10*/  LDS.128 R28, [R80+0x60] ;  /* 0x00006000501c7984 */ /* 0x0062a60000000c00 */
[----:B------:R-:W1:Y:S01]  /*1a20*/  LDC R145, c[0x0][0x2c0] ;  /* 0x0000b000ff917b82 */ /* 0x000e620000000800 */
[----:B------:R0:W1:Y:S04]  /*1a30*/  LDS.128 R32, [R80+0x70] ;  /* 0x0000700050207984 */ /* 0x0000680000000c00 */
[----:B------:R0:W1:Y:S01]  /*1a40*/  LDS.128 R36, [R80+0x80] ;  /* 0x0000800050247984 */ /* 0x0000620000000c00 */
[----:B----4-:R-:W-:-:S03]  /*1a50*/  IABS R21, R144 ;  /* 0x0000009000157213 */ /* 0x010fc60000000000 */
[----:B------:R4:W2:Y:S01]  /*1a60*/  LDS.128 R40, [R80+0x90] ;  /* 0x0000900050287984 */ /* 0x0008a20000000c00 */
[----:B------:R-:W-:Y:S01]  /*1a70*/  IMAD R144, R144, 0x30, RZ ;  /* 0x0000003090907824 */ /* 0x000fe200078e02ff */
[----:B------:R-:W3:Y:S02]  /*1a80*/  I2F.RP R24, R21 ;  /* 0x0000001500187306 */ /* 0x000ee40000209400 */
[----:B------:R4:W2:Y:S01]  /*1a90*/  LDS.128 R44, [R80+0xa0] ;  /* 0x0000a000502c7984 */ /* 0x0008a20000000c00 */
[----:B0-----:R-:W-:-:S03]  /*1aa0*/  IMAD.WIDE R152, R81, 0x4, R152 ;  /* 0x0000000451987825 */ /* 0x001fc600078e0298 */
[----:B------:R4:W0:Y:S04]  /*1ab0*/  LDS.128 R48, [R80+0xb0] ;  /* 0x0000b00050307984 */ /* 0x0008280000000c00 */
[----:B------:R4:W0:Y:S01]  /*1ac0*/  LDS.128 R52, [R80+0xc0] ;  /* 0x0000c00050347984 */ /* 0x0008220000000c00 */
[----:B-1----:R-:W-:-:S03]  /*1ad0*/  VIADD R145, R145, UR4 ;  /* 0x0000000491917c36 */ /* 0x002fc60008000000 */
[----:B------:R4:W1:Y:S01]  /*1ae0*/  LDS.128 R56, [R80+0xd0] ;  /* 0x0000d00050387984 */ /* 0x0008620000000c00 */
[----:B---3--:R-:W3:Y:S03]  /*1af0*/  MUFU.RCP R24, R24 ;  /* 0x0000001800187308 */ /* 0x008ee60000001000 */
[----:B------:R4:W0:Y:S04]  /*1b00*/  LDS.128 R60, [R80+0xe0] ;  /* 0x0000e000503c7984 */ /* 0x0008280000000c00 */
[----:B------:R4:W0:Y:S04]  /*1b10*/  LDS.128 R64, [R80+0xf0] ;  /* 0x0000f00050407984 */ /* 0x0008280000000c00 */
[----:B------:R4:W0:Y:S04]  /*1b20*/  LDS.128 R68, [R80+0x100] ;  /* 0x0001000050447984 */ /* 0x0008280000000c00 */
[----:B------:R4:W0:Y:S01]  /*1b30*/  LDS.128 R72, [R80+0x120] ;  /* 0x0001200050487984 */ /* 0x0008220000000c00 */
[----:B---3--:R-:W-:-:S03]  /*1b40*/  IADD3 R82, R24, 0xffffffe, RZ ;  /* 0x0ffffffe18527810 */ /* 0x008fc60007ffe0ff */
[----:B------:R4:W3:Y:S01]  /*1b50*/  LDS.128 R76, [R80+0x130] ;  /* 0x00013000504c7984 */ /* 0x0008e20000000c00 */
[----:B------:R2:W4:Y:S02]  /*1b60*/  F2I.FTZ.U32.TRUNC.NTZ R83, R82 ;  /* 0x0000005200537305 */ /* 0x000524000021f000 */
[----:B--2---:R-:W-:Y:S02]  /*1b70*/  IMAD.MOV.U32 R82, RZ, RZ, RZ ;  /* 0x000000ffff527224 */ /* 0x004fe400078e00ff */
[----:B----4-:R-:W-:-:S04]  /*1b80*/  IMAD.MOV R24, RZ, RZ, -R83 ;  /* 0x000000ffff187224 */ /* 0x010fc800078e0a53 */
[----:B------:R-:W-:-:S04]  /*1b90*/  IMAD R85, R24, R21, RZ ;  /* 0x0000001518557224 */ /* 0x000fc800078e02ff */
[----:B-1----:R-:W-:-:S07]  /*1ba0*/  IMAD.HI.U32 R24, R83, R85, R82 ;  /* 0x0000005553187227 */ /* 0x002fce00078e0052 */
.L_x_2362:
[----:B------:R-:W-:-:S04]  /*1bb0*/  ISETP.NE.U32.AND P0, PT, RZ, UR6, PT ;  /* 0x00000006ff007c0c */ /* 0x000fc8000bf05070 */
[----:B------:R-:W-:-:S13]  /*1bc0*/  ISETP.NE.AND.EX P0, PT, RZ, UR7, PT, P0 ;  /* 0x00000007ff007c0c */ /* 0x000fda000bf05300 */
[----:B0-----:R-:W-:Y:S02]  /*1bd0*/  @P0 SHF.R.S32.HI R147, RZ, 0x1f, R149 ;  /* 0x0000001fff930819 */ /* 0x001fe40000011495 */
[----:B-12-4-:R-:W-:-:S04]  /*1be0*/  @P0 IADD3 R150, P1, P2, R149, UR6, R18 ;  /* 0x0000000695960c10 */ /* 0x016fc8000fa3e012 */
[----:B------:R-:W-:Y:S02]  /*1bf0*/  @P0 IADD3.X R151, R147, UR7, R22, P1, P2 ;  /* 0x0000000793970c10 */ /* 0x000fe40008fe4416 */
[----:B------:R-:W1:Y:S01]  /*1c00*/  LDC R147, c[0x0][0x284] ;  /* 0x0000a100ff937b82 */ /* 0x000e620000000800 */
[----:B------:R-:W-:Y:S02]  /*1c10*/  IABS R155, R149 ;  /* 0x00000095009b7213 */ /* 0x000fe40000000000 */
[----:B------:R-:W-:Y:S01]  /*1c20*/  ISETP.GE.AND P2, PT, R149, RZ, PT ;  /* 0x000000ff9500720c */ /* 0x000fe20003f46270 */
[----:B-----5:R2:W5:Y:S01]  /*1c30*/  @P0 LDG.E.U8 R146, desc[UR36][R150.64] ;  /* 0x0000002496920981 */ /* 0x020562000c1e1100 */
[----:B------:R-:W-:Y:S01]  /*1c40*/  BSSY B1, `(.L_x_2328) ;  /* 0x0000024000017945 */ /* 0x000fe20003800000 */
[----:B------:R-:W-:-:S05]  /*1c50*/  IMAD.HI.U32 R154, R24, R155, RZ ;  /* 0x0000009b189a7227 */ /* 0x000fca00078e00ff */
[----:B------:R-:W-:Y:S02]  /*1c60*/  IADD3 R154, -R154, RZ, RZ ;  /* 0x000000ff9a9a7210 */ /* 0x000fe40007ffe1ff */
[----:B-1----:R-:W-:-:S05]  /*1c70*/  IABS R157, R147 ;  /* 0x00000093009d7213 */ /* 0x002fca0000000000 */
[----:B------:R-:W-:-:S05]  /*1c80*/  IMAD R154, R157, R154, R155 ;  /* 0x0000009a9d9a7224 */ /* 0x000fca00078e029b */
[----:B------:R-:W-:-:S13]  /*1c90*/  ISETP.GT.U32.AND P1, PT, R21, R154, PT ;  /* 0x0000009a1500720c */ /* 0x000fda0003f24070 */
[----:B------:R-:W-:-:S05]  /*1ca0*/  @!P1 IMAD.IADD R154, R154, 0x1, -R157 ;  /* 0x000000019a9a9824 */ /* 0x000fca00078e0a9d */
[----:B------:R-:W-:-:S13]  /*1cb0*/  ISETP.GT.U32.AND P1, PT, R21, R154, PT ;  /* 0x0000009a1500720c */ /* 0x000fda0003f24070 */
[----:B------:R-:W-:Y:S01]  /*1cc0*/  @!P1 IMAD.IADD R154, R154, 0x1, -R157 ;  /* 0x000000019a9a9824 */ /* 0x000fe200078e0a9d */
[----:B------:R-:W-:-:S03]  /*1cd0*/  ISETP.NE.AND P1, PT, R147, RZ, PT ;  /* 0x000000ff9300720c */ /* 0x000fc60003f25270 */
[----:B--2---:R-:W-:-:S05]  /*1ce0*/  IMAD.MOV.U32 R150, RZ, RZ, R154 ;  /* 0x000000ffff967224 */ /* 0x004fca00078e009a */
[----:B------:R-:W-:-:S05]  /*1cf0*/  @!P2 IADD3 R150, -R150, RZ, RZ ;  /* 0x000000ff9696a210 */ /* 0x000fca0007ffe1ff */
[----:B------:R-:W-:Y:S02]  /*1d00*/  @!P1 LOP3.LUT R150, RZ, R147, RZ, 0x33, !PT ;  /* 0x00000093ff969212 */ /* 0x000fe400078e33ff */
[----:B------:R-:W-:Y:S02]  /*1d10*/  ISETP.GE.AND P1, PT, R149, R16, PT ;  /* 0x000000109500720c */ /* 0x000fe40003f26270 */
[----:B------:R-:W-:-:S04]  /*1d20*/  IADD3 R151, P2, R18, R150, RZ ;  /* 0x0000009612977210 */ /* 0x000fc80007f5e0ff */
[----:B------:R-:W-:Y:S02]  /*1d30*/  LEA.HI.X.SX32 R156, R150, R22, 0x1, P2 ;  /* 0x00000016969c7211 */ /* 0x000fe400010f0eff */
[----:B------:R-:W-:-:S04]  /*1d40*/  LEA R154, P2, R151, UR8, 0x2 ;  /* 0x00000008979a7c11 */ /* 0x000fc8000f8410ff */
[----:B------:R-:W-:Y:S01]  /*1d50*/  LEA.HI.X R155, R151, UR9, R156, 0x2, P2 ;  /* 0x00000009979b7c11 */ /* 0x000fe200090f149c */
[----:B------:R-:W-:Y:S08]  /*1d60*/  @P1 BRA `(.L_x_2329) ;  /* 0x0000000000441947 */ /* 0x000ff00003800000 */
[----:B------:R-:W-:-:S05]  /*1d70*/  IMAD.SHL.U32 R82, R150, 0x4, RZ ;  /* 0x0000000496527824 */ /* 0x000fca00078e00ff */
[----:B------:R-:W-:-:S13]  /*1d80*/  ISETP.GE.AND P2, PT, R82, R144, PT ;  /* 0x000000905200720c */ /* 0x000fda0003f46270 */
[----:B------:R-:W2:Y:S01]  /*1d90*/  @!P2 LDG.E R80, desc[UR36][R154.64] ;  /* 0x000000249a50a981 */ /* 0x000ea2000c1e1900 */
[----:B------:R-:W2:Y:S02]  /*1da0*/  @!P2 LDC R83, c[0x0][0x288] ;  /* 0x0000a200ff53ab82 */ /* 0x000ea40000000800 */
[----:B--2---:R-:W-:-:S06]  /*1db0*/  @!P2 IMAD R83, R80, R83, RZ ;  /* 0x000000535053a224 */ /* 0x004fcc00078e02ff */
[----:B------:R-:W1:Y:S01]  /*1dc0*/  @!P2 LDC.64 R80, c[0x0][0x248] ;  /* 0x00009200ff50ab82 */ /* 0x000e620000000a00 */
[----:B------:R-:W-:-:S04]  /*1dd0*/  @!P2 IMAD R83, R83, 0x30, RZ ;  /* 0x000000305353a824 */ /* 0x000fc800078e02ff */
[-C--:B------:R-:W-:Y:S02]  /*1de0*/  @!P2 IMAD R83, R83, R147.reuse, R82 ;  /* 0x000000935353a224 */ /* 0x080fe400078e0252 */
[----:B------:R-:W-:-:S05]  /*1df0*/  @!P2 IMAD R82, R20, R147, RZ ;  /* 0x000000931452a224 */ /* 0x000fca00078e02ff */
[----:B------:R-:W-:Y:S02]  /*1e00*/  @!P2 SHF.R.S32.HI R156, RZ, 0x1f, R82 ;  /* 0x0000001fff9ca819 */ /* 0x000fe40000011452 */
[----:B------:R-:W-:-:S04]  /*1e10*/  @!P2 IADD3 R82, P3, R83, R82, RZ ;  /* 0x000000525352a210 */ /* 0x000fc80007f7e0ff */
[----:B------:R-:W-:Y:S02]  /*1e20*/  @!P2 LEA.HI.X.SX32 R83, R83, R156, 0x1, P3 ;  /* 0x0000009c5353a211 */ /* 0x000fe400018f0eff */
[----:B-1----:R-:W-:-:S04]  /*1e30*/  @!P2 LEA R156, P3, R82, R80, 0x2 ;  /* 0x00000050529ca211 */ /* 0x002fc800078610ff */
[----:B------:R-:W-:Y:S02]  /*1e40*/  @!P2 LEA.HI.X R157, R82, R81, R83, 0x2, P3 ;  /* 0x00000051529da211 */ /* 0x000fe400018f1453 */
[----:B------:R-:W-:Y:S02]  /*1e50*/  CS2R R82, SRZ ;  /* 0x0000000000527805 */ /* 0x000fe4000001ff00 */
[----:B------:R-:W-:-:S06]  /*1e60*/  CS2R R80, SRZ ;  /* 0x0000000000507805 */ /* 0x000fcc000001ff00 */
[----:B------:R1:W5:Y:S02]  /*1e70*/  @!P2 LDG.E.128 R80, desc[UR36][R156.64] ;  /* 0x000000249c50a981 */ /* 0x000364000c1e1d00 */
.L_x_2329:
[----:B------:R-:W-:Y:S05]  /*1e80*/  BSYNC B1 ;  /* 0x0000000000017941 */ /* 0x000fea0003800000 */
.L_x_2328:
[----:B------:R-:W-:Y:S01]  /*1e90*/  BSSY B1, `(.L_x_2330) ;  /* 0x0000014000017945 */ /* 0x000fe20003800000 */
[----:B------:R-:W-:-:S03]  /*1ea0*/  IMAD.IADD R158, R150, 0x1, R147 ;  /* 0x00000001969e7824 */ /* 0x000fc600078e0293 */
[----:B------:R-:W-:Y:S05]  /*1eb0*/  @P1 BRA `(.L_x_2331) ;  /* 0x0000000000441947 */ /* 0x000fea0003800000 */
[----:B------:R-:W-:-:S05]  /*1ec0*/  IMAD.SHL.U32 R86, R158, 0x4, RZ ;  /* 0x000000049e567824 */ /* 0x000fca00078e00ff */
[----:B------:R-:W-:-:S13]  /*1ed0*/  ISETP.GE.AND P2, PT, R86, R144, PT ;  /* 0x000000905600720c */ /* 0x000fda0003f46270 */
[----:B------:R-:W2:Y:S01]  /*1ee0*/  @!P2 LDG.E R84, desc[UR36][R154.64] ;  /* 0x000000249a54a981 */ /* 0x000ea2000c1e1900 */
[----:B------:R-:W2:Y:S01]  /*1ef0*/  @!P2 LDC R85, c[0x0][0x288] ;  /* 0x0000a200ff55ab82 */ /* 0x000ea20000000800 */
[----:B------:R-:W-:Y:S02]  /*1f00*/  @!P2 IMAD R151, R20, R147, RZ ;  /* 0x000000931497a224 */ /* 0x000fe400078e02ff */
[----:B--2---:R-:W-:-:S05]  /*1f10*/  @!P2 IMAD R87, R84, R85, RZ ;  /* 0x000000555457a224 */ /* 0x004fca00078e02ff */
[----:B------:R-:W1:Y:S01]  /*1f20*/  @!P2 LDC.64 R84, c[0x0][0x248] ;  /* 0x00009200ff54ab82 */ /* 0x000e620000000a00 */
        /* <DEDUP_REMOVED lines=10> */
.L_x_2331:
[----:B------:R-:W-:Y:S05]  /*1fd0*/  BSYNC B1 ;  /* 0x0000000000017941 */ /* 0x000fea0003800000 */
.L_x_2330:
[----:B------:R-:W-:Y:S04]  /*1fe0*/  BSSY B1, `(.L_x_2332) ;  /* 0x0000014000017945 */ /* 0x000fe80003800000 */
[----:B------:R-:W-:Y:S05]  /*1ff0*/  @P1 BRA `(.L_x_2333) ;  /* 0x0000000000481947 */ /* 0x000fea0003800000 */
[----:B------:R-:W-:-:S05]  /*2000*/  IADD3 R88, R147, R158, RZ ;  /* 0x0000009e93587210 */ /* 0x000fca0007ffe0ff */
[----:B------:R-:W-:-:S05]  /*2010*/  IMAD.SHL.U32 R90, R88, 0x4, RZ ;  /* 0x00000004585a7824 */ /* 0x000fca00078e00ff */
[----:B------:R-:W-:-:S13]  /*2020*/  ISETP.GE.AND P2, PT, R90, R144, PT ;  /* 0x000000905a00720c */ /* 0x000fda0003f46270 */
[----:B------:R-:W4:Y:S01]  /*2030*/  @!P2 LDG.E R88, desc[UR36][R154.64] ;  /* 0x000000249a58a981 */ /* 0x000f22000c1e1900 */
[----:B------:R-:W4:Y:S01]  /*2040*/  @!P2 LDC R89, c[0x0][0x288] ;  /* 0x0000a200ff59ab82 */ /* 0x000f220000000800 */
[----:B------:R-:W-:Y:S02]  /*2050*/  @!P2 IMAD R151, R20, R147, RZ ;  /* 0x000000931497a224 */ /* 0x000fe400078e02ff */
[----:B----4-:R-:W-:-:S05]  /*2060*/  @!P2 IMAD R91, R88, R89, RZ ;  /* 0x00000059585ba224 */ /* 0x010fca00078e02ff */
[----:B------:R-:W1:Y:S01]  /*2070*/  @!P2 LDC.64 R88, c[0x0][0x248] ;  /* 0x00009200ff58ab82 */ /* 0x000e620000000a00 */
[----:B------:R-:W-:-:S04]  /*2080*/  @!P2 IMAD R91, R91, 0x30, RZ ;  /* 0x000000305b5ba824 */ /* 0x000fc800078e02ff */
[----:B------:R-:W-:-:S05]  /*2090*/  @!P2 IMAD R90, R91, R147, R90 ;  /* 0x000000935b5aa224 */ /* 0x000fca00078e025a */
[----:B------:R-:W-:Y:S02]  /*20a0*/  @!P2 SHF.R.S32.HI R91, RZ, 0x1f, R90 ;  /* 0x0000001fff5ba819 */ /* 0x000fe4000001145a */
[----:B------:R-:W-:-:S04]  /*20b0*/  @!P2 IADD3 R90, P3, R151, R90, RZ ;  /* 0x0000005a975aa210 */ /* 0x000fc80007f7e0ff */
[----:B------:R-:W-:Y:S02]  /*20c0*/  @!P2 LEA.HI.X.SX32 R91, R151, R91, 0x1, P3 ;  /* 0x0000005b975ba211 */ /* 0x000fe400018f0eff */
[----:B-12---:R-:W-:-:S04]  /*20d0*/  @!P2 LEA R156, P3, R90, R88, 0x2 ;  /* 0x000000585a9ca211 */ /* 0x006fc800078610ff */
[----:B------:R-:W-:Y:S02]  /*20e0*/  @!P2 LEA.HI.X R157, R90, R89, R91, 0x2, P3 ;  /* 0x000000595a9da211 */ /* 0x000fe400018f145b */
[----:B------:R-:W-:Y:S02]  /*20f0*/  CS2R R90, SRZ ;  /* 0x00000000005a7805 */ /* 0x000fe4000001ff00 */
[----:B------:R-:W-:-:S06]  /*2100*/  CS2R R88, SRZ ;  /* 0x0000000000587805 */ /* 0x000fcc000001ff00 */
[----:B------:R4:W5:Y:S02]  /*2110*/  @!P2 LDG.E.128 R88, desc[UR36][R156.64] ;  /* 0x000000249c58a981 */ /* 0x000964000c1e1d00 */
.L_x_2333:
[----:B------:R-:W-:Y:S05]  /*2120*/  BSYNC B1 ;  /* 0x0000000000017941 */ /* 0x000fea0003800000 */
.L_x_2332:
[----:B------:R-:W-:Y:S01]  /*2130*/  BSSY B1, `(.L_x_2334) ;  /* 0x0000015000017945 */ /* 0x000fe20003800000 */
[----:B------:R-:W-:-:S03]  /*2140*/  IMAD.IADD R158, R158, 0x1, R147 ;  /* 0x000000019e9e7824 */ /* 0x000fc600078e0293 */
[----:B------:R-:W-:Y:S05]  /*2150*/  @P1 BRA `(.L_x_2335) ;  /* 0x0000000000481947 */ /* 0x000fea0003800000 */
[----:B------:R-:W-:-:S05]  /*2160*/  IMAD.IADD R92, R158, 0x1, R147 ;  /* 0x000000019e5c7824 */ /* 0x000fca00078e0293 */
[----:B------:R-:W-:-:S04]  /*2170*/  SHF.L.U32 R94, R92, 0x2, RZ ;  /* 0x000000025c5e7819 */ /* 0x000fc800000006ff */
        /* <DEDUP_REMOVED lines=11> */
[----:B-1--4-:R-:W-:-:S04]  /*2230*/  @!P2 LEA R156, P3, R94, R92, 0x2 ;  /* 0x0000005c5e9ca211 */ /* 0x012fc800078610ff */
[----:B------:R-:W-:Y:S02]  /*2240*/  @!P2 LEA.HI.X R157, R94, R93, R95, 0x2, P3 ;  /* 0x0000005d5e9da211 */ /* 0x000fe400018f145f */
[----:B------:R-:W-:Y:S02]  /*2250*/  CS2R R94, SRZ ;  /* 0x00000000005e7805 */ /* 0x000fe4000001ff00 */
[----:B------:R-:W-:-:S06]  /*2260*/  CS2R R92, SRZ ;  /* 0x00000000005c7805 */ /* 0x000fcc000001ff00 */
[----:B------:R1:W5:Y:S02]  /*2270*/  @!P2 LDG.E.128 R92, desc[UR36][R156.64] ;  /* 0x000000249c5ca981 */ /* 0x000364000c1e1d00 */
.L_x_2335:
[----:B------:R-:W-:Y:S05]  /*2280*/  BSYNC B1 ;  /* 0x0000000000017941 */ /* 0x000fea0003800000 */
.L_x_2334:
[----:B------:R-:W-:Y:S01]  /*2290*/  BSSY B1, `(.L_x_2336) ;  /* 0x0000014000017945 */ /* 0x000fe20003800000 */
[----:B------:R-:W-:-:S03]  /*22a0*/  IMAD R158, R147, 0x4, R150 ;  /* 0x00000004939e7824 */ /* 0x000fc600078e0296 */
        /* <DEDUP_REMOVED lines=18> */
.L_x_2337:
[----:B------:R-:W-:Y:S05]  /*23d0*/  BSYNC B1 ;  /* 0x0000000000017941 */ /* 0x000fea0003800000 */
.L_x_2336:
[----:B------:R-:W-:Y:S01]  /*23e0*/  BSSY B1, `(.L_x_2338) ;  /* 0x0000014000017945 */ /* 0x000fe20003800000 */
[----:B------:R-:W-:-:S03]  /*23f0*/  IMAD.IADD R158, R158, 0x1, R147 ;  /* 0x000000019e9e7824 */ /* 0x000fc600078e0293 */
[----:B------:R-:W-:Y:S05]  /*2400*/  @P1 BRA `(.L_x_2339) ;  /* 0x0000000000441947 */ /* 0x000fea0003800000 */
        /* <DEDUP_REMOVED lines=17> */
.L_x_2339:
[----:B------:R-:W-:Y:S05]  /*2520*/  BSYNC B1 ;  /* 0x0000000000017941 */ /* 0x000fea0003800000 */
.L_x_2338:
[----:B------:R-:W-:Y:S04]  /*2530*/  BSSY B1, `(.L_x_2340) ;  /* 0x0000014000017945 */ /* 0x000fe80003800000 */
[----:B------:R-:W-:Y:S05]  /*2540*/  @P1 BRA `(.L_x_2341) ;  /* 0x0000000000481947 */ /* 0x000fea0003800000 */
[----:B------:R-:W-:-:S04]  /*2550*/  IMAD.IADD R158, R158, 0x1, R147 ;  /* 0x000000019e9e7824 */ /* 0x000fc800078e0293 */
        /* <DEDUP_REMOVED lines=17> */
.L_x_2341:
[----:B------:R-:W-:Y:S05]  /*2670*/  BSYNC B1 ;  /* 0x0000000000017941 */ /* 0x000fea0003800000 */
.L_x_2340:
        /* <DEDUP_REMOVED lines=20> */
.L_x_2343:
[----:B------:R-:W-:Y:S05]  /*27c0*/  BSYNC B1 ;  /* 0x0000000000017941 */ /* 0x000fea0003800000 */
.L_x_2342:
[----:B------:R-:W-:Y:S01]  /*27d0*/  BSSY B1, `(.L_x_2344) ;  /* 0x0000014000017945 */ /* 0x000fe20003800000 */
[----:B------:R-:W-:-:S03]  /*27e0*/  IADD3 R158, R158, R147, RZ ;  /* 0x000000939e9e7210 */ /* 0x000fc60007ffe0ff */
        /* <DEDUP_REMOVED lines=18> */
.L_x_2345:
[----:B------:R-:W-:Y:S05]  /*2910*/  BSYNC B1 ;  /* 0x0000000000017941 */ /* 0x000fea0003800000 */
.L_x_2344:
        /* <DEDUP_REMOVED lines=20> */
.L_x_2347:
[----:B------:R-:W-:Y:S05]  /*2a60*/  BSYNC B1 ;  /* 0x0000000000017941 */ /* 0x000fea0003800000 */
.L_x_2346:
[----:B------:R-:W-:Y:S01]  /*2a70*/  BSSY B1, `(.L_x_2348) ;  /* 0x0000014000017945 */ /* 0x000fe20003800000 */
[----:B------:R-:W-:-:S03]  /*2a80*/  IMAD R158, R147, 0xa, R150 ;  /* 0x0000000a939e7824 */ /* 0x000fc600078e0296 */
        /* <DEDUP_REMOVED lines=18> */
.L_x_2349:
[----:B------:R-:W-:Y:S05]  /*2bb0*/  BSYNC B1 ;  /* 0x0000000000017941 */ /* 0x000fea0003800000 */
.L_x_2348:
        /* <DEDUP_REMOVED lines=20> */
.L_x_2351:
[----:B------:R-:W-:Y:S05]  /*2d00*/  BSYNC B1 ;  /* 0x0000000000017941 */ /* 0x000fea0003800000 */
.L_x_2350:
[----:B------:R-:W-:Y:S04]  /*2d10*/  BSSY B1, `(.L_x_2352) ;  /* 0x0000014000017945 */ /* 0x000fe80003800000 */
        /* <DEDUP_REMOVED lines=19> */
.L_x_2353:
[----:B------:R-:W-:Y:S05]  /*2e50*/  BSYNC B1 ;  /* 0x0000000000017941 */ /* 0x000fea0003800000 */
.L_x_2352:
[----:B------:R-:W-:Y:S01]  /*2e60*/  BSSY B1, `(.L_x_2354) ;  /* 0x0000014000017945 */ /* 0x000fe20003800000 */
[----:B-12-4-:R-:W-:-:S03]  /*2e70*/  IMAD R156, R147, 0xd, R150 ;  /* 0x0000000d939c7824 */ /* 0x016fc600078e0296 */
        /* <DEDUP_REMOVED lines=18> */
.L_x_2355:
[----:B------:R-:W-:Y:S05]  /*2fa0*/  BSYNC B1 ;  /* 0x0000000000017941 */ /* 0x000fea0003800000 */
.L_x_2354:
[----:B------:R-:W-:Y:S01]  /*2fb0*/  BSSY B1, `(.L_x_2356) ;  /* 0x0000014000017945 */ /* 0x000fe20003800000 */
[----:B------:R-:W-:-:S03]  /*2fc0*/  IMAD.IADD R156, R156, 0x1, R147 ;  /* 0x000000019c9c7824 */ /* 0x000fc600078e0293 */
[----:B------:R-:W-:Y:S05]  /*2fd0*/  @P1 BRA `(.L_x_2357) ;  /* 0x0000000000441947 */ /* 0x000fea0003800000 */
[----:B------:R-:W-:-:S05]  /*2fe0*/  IMAD.SHL.U32 R138, R156, 0x4, RZ ;  /* 0x000000049c8a7824 */ /* 0x000fca00078e00ff */
[----:B------:R-:W-:-:S13]  /*2ff0*/  ISETP.GE.AND P2, PT, R138, R144, PT ;  /* 0x000000908a00720c */ /* 0x000fda0003f46270 */
[----:B------:R-:W2:Y:S01]  /*3000*/  @!P2 LDG.E R136, desc[UR36][R154.64] ;  /* 0x000000249a88a981 */ /* 0x000ea2000c1e1900 */
[----:B------:R-:W2:Y:S01]  /*3010*/  @!P2 LDC R137, c[0x0][0x288] ;  /* 0x0000a200ff89ab82 */ /* 0x000ea20000000800 */
[----:B-1----:R-:W-:Y:S02]  /*3020*/  @!P2 IMAD R150, R20, R147, RZ ;  /* 0x000000931496a224 */ /* 0x002fe400078e02ff */
        /* <DEDUP_REMOVED lines=12> */
.L_x_2357:
[----:B------:R-:W-:Y:S05]  /*30f0*/  BSYNC B1 ;  /* 0x0000000000017941 */ /* 0x000fea0003800000 */
.L_x_2356:
[----:B------:R-:W-:Y:S04]  /*3100*/  BSSY B1, `(.L_x_2358) ;  /* 0x0000014000017945 */ /* 0x000fe80003800000 */
[----:B------:R-:W-:Y:S05]  /*3110*/  @P1 BRA `(.L_x_2359) ;  /* 0x0000000000481947 */ /* 0x000fea0003800000 */
[----:B------:R-:W-:-:S05]  /*3120*/  IADD3 R156, R156, R147, RZ ;  /* 0x000000939c9c7210 */ /* 0x000fca0007ffe0ff */
[----:B------:R-:W-:-:S05]  /*3130*/  IMAD.SHL.U32 R156, R156, 0x4, RZ ;  /* 0x000000049c9c7824 */ /* 0x000fca00078e00ff */
[----:B------:R-:W-:-:S13]  /*3140*/  ISETP.GE.AND P2, PT, R156, R144, PT ;  /* 0x000000909c00720c */ /* 0x000fda0003f46270 */
[----:B------:R-:W4:Y:S01]  /*3150*/  @!P2 LDG.E R154, desc[UR36][R154.64] ;  /* 0x000000249a9aa981 */ /* 0x000f22000c1e1900 */
[----:B------:R-:W4:Y:S08]  /*3160*/  @!P2 LDC R143, c[0x0][0x288] ;  /* 0x0000a200ff8fab82 */ /* 0x000f300000000800 */
[----:B------:R-:W1:Y:S01]  /*3170*/  @!P2 LDC.64 R140, c[0x0][0x248] ;  /* 0x00009200ff8cab82 */ /* 0x000e620000000a00 */
[----:B----4-:R-:W-:-:S04]  /*3180*/  @!P2 IMAD R143, R154, R143, RZ ;  /* 0x0000008f9a8fa224 */ /* 0x010fc800078e02ff */
[----:B------:R-:W-:-:S04]  /*3190*/  @!P2 IMAD R142, R143, 0x30, RZ ;  /* 0x000000308f8ea824 */ /* 0x000fc800078e02ff */
[-C--:B------:R-:W-:Y:S02]  /*31a0*/  @!P2 IMAD R142, R142, R147.reuse, R156 ;  /* 0x000000938e8ea224 */ /* 0x080fe400078e029c */
[----:B------:R-:W-:-:S03]  /*31b0*/  @!P2 IMAD R147, R20, R147, RZ ;  /* 0x000000931493a224 */ /* 0x000fc600078e02ff */
        /* <DEDUP_REMOVED lines=8> */
.L_x_2359:
[----:B------:R-:W-:Y:S05]  /*3240*/  BSYNC B1 ;  /* 0x0000000000017941 */ /* 0x000fea0003800000 */
.L_x_2358:
[----:B------:R-:W-:Y:S01]  /*3250*/  BSSY B1, `(.L_x_2360) ;  /* 0x000005b000017945 */ /* 0x000fe20003800000 */
[----:B-----5:R-:W-:-:S03]  /*3260*/  ISETP.NE.AND P0, PT, R146, RZ, P0 ;  /* 0x000000ff9200720c */ /* 0x020fc60000705270 */
[----:B------:R-:W-:Y:S10]  /*3270*/  @P1 BRA `(.L_x_2361) ;  /* 0x0000000400601947 */ /* 0x000ff40003800000 */
[----:B------:R-:W-:-:S04]  /*3280*/  ISETP.NE.U32.AND P1, PT, RZ, UR14, PT ;  /* 0x0000000eff007c0c */ /* 0x000fc8000bf25070 */
[----:B------:R-:W-:Y:S02]  /*3290*/  ISETP.NE.AND.EX P2, PT, RZ, UR15, PT, P1 ;  /* 0x0000000fff007c0c */ /* 0x000fe4000bf45310 */
[----:B------:R-:W-:-:S04]  /*32a0*/  ISETP.NE.U32.AND P1, PT, RZ, UR10, PT ;  /* 0x0000000aff007c0c */ /* 0x000fc8000bf25070 */
[----:B------:R-:W-:-:S07]  /*32b0*/  ISETP.NE.AND.EX P1, PT, RZ, UR11, PT, P1 ;  /* 0x0000000bff007c0c */ /* 0x000fce000bf25310 */
[----:B-12-4-:R-:W1:Y:S06]  /*32c0*/  @P2 LDC R151, c[0x0][0x2d0] ;  /* 0x0000b400ff972b82 */ /* 0x016e6c0000000800 */
[----:B------:R-:W2:Y:S02]  /*32d0*/  @P1 LDG.E R150, desc[UR36][R152.64] ;  /* 0x0000002498961981 */ /* 0x000ea4000c1e1900 */
[----:B------:R-:W4:Y:S01]  /*32e0*/  @P2 LDC.64 R146, c[0x0][0x2c8] ;  /* 0x0000b200ff922b82 */ /* 0x000f220000000a00 */
[----:B-1----:R-:W-:-:S04]  /*32f0*/  @P2 IMAD R151, R26, R151, R149 ;  /* 0x000000971a972224 */ /* 0x002fc800078e0295 */
[----:B----4-:R-:W-:-:S06]  /*3300*/  @P2 IMAD.WIDE R146, R151, 0x4, R146 ;  /* 0x0000000497922825 */ /* 0x010fcc00078e0292 */
[----:B------:R3:W4:Y:S01]  /*3310*/  @P2 LDG.E R146, desc[UR36][R146.64] ;  /* 0x0000002492922981 */ /* 0x000722000c1e1900 */
[----:B------:R-:W-:Y:S01]  /*3320*/  FMUL.FTZ R151, R12, R84 ;  /* 0x000000540c977220 */ /* 0x000fe20000410000 */
[----:B------:R-:W-:-:S03]  /*3330*/  FMUL.FTZ R154, R13, R85 ;  /* 0x000000550d9a7220 */ /* 0x000fc60000410000 */
        /* <DEDUP_REMOVED lines=12> */
[----:B0-----:R-:W-:Y:S01]  /*3400*/  FFMA.FTZ R151, R48, R108, R151 ;  /* 0x0000006c30977223 */ /* 0x001fe20000010097 */
        /* <DEDUP_REMOVED lines=15> */
[----:B---3--:R-:W-:Y:S01]  /*3500*/  FFMA.FTZ R147, R76, R140, R151 ;  /* 0x0000008c4c937223 */ /* 0x008fe20000010097 */
[----:B------:R-:W-:Y:S01]  /*3510*/  FFMA.FTZ R154, R77, R141, R154 ;  /* 0x0000008d4d9a7223 */ /* 0x000fe2000001009a */
[----:B------:R-:W-:-:S03]  /*3520*/  FMUL.FTZ R151, R14, R86 ;  /* 0x000000560e977220 */ /* 0x000fc60000410000 */
[----:B------:R-:W-:Y:S01]  /*3530*/  FADD.FTZ R147, R147, R154 ;  /* 0x0000009a93937221 */ /* 0x000fe20000010000 */
[----:B------:R-:W-:Y:S01]  /*3540*/  FFMA.FTZ R151, R10, R82, R151 ;  /* 0x000000520a977223 */ /* 0x000fe20000010097 */
        /* <DEDUP_REMOVED lines=28> */
[----:B------:R-:W-:Y:S01]  /*3710*/  FFMA.FTZ R154, R75, R139, R154 ;  /* 0x0000008b4b9a7223 */ /* 0x000fe2000001009a */
[----:B------:R-:W-:Y:S02]  /*3720*/  @P1 ISETP.GE.AND P3, PT, R149, R145, PT ;  /* 0x000000919500120c */ /* 0x000fe40003f66270 */
[----:B------:R-:W-:Y:S01]  /*3730*/  FADD.FTZ R147, R156, R147 ;  /* 0x000000939c937221 */ /* 0x000fe20000010000 */
[----:B------:R-:W-:Y:S01]  /*3740*/  FFMA.FTZ R154, R79, R143, R154 ;  /* 0x0000008f4f9a7223 */ /* 0x000fe2000001009a */
[----:B------:R-:W-:-:S03]  /*3750*/  @P1 SEL R151, R27, RZ, !P3 ;  /* 0x000000ff1b971207 */ /* 0x000fc60005800000 */
[----:B------:R-:W-:Y:S01]  /*3760*/  FADD.FTZ R147, R154, R147 ;  /* 0x000000939a937221 */ /* 0x000fe20000010000 */
[----:B------:R-:W-:-:S03]  /*3770*/  @P1 IADD3 R151, R151, R149, -R16 ;  /* 0x0000009597971210 */ /* 0x000fc60007ffe810 */
[----:B------:R-:W-:-:S04]  /*3780*/  FMUL.FTZ R147, R147, UR12 ;  /* 0x0000000c93937c20 */ /* 0x000fc80008410000 */
[----:B----4-:R-:W-:Y:S01]  /*3790*/  @P2 FADD.FTZ R147, R147, R146 ;  /* 0x0000009293932221 */ /* 0x010fe20000010000 */
[----:B------:R-:W-:Y:S01]  /*37a0*/  @P1 I2FP.F32.S32 R146, R151 ;  /* 0x0000009700921245 */ /* 0x000fe20000201400 */
[----:B------:R-:W-:-:S04]  /*37b0*/  IMAD.IADD R151, R149, 0x1, -R25 ;  /* 0x0000000195977824 */ /* 0x000fc800078e0a19 */
[----:B--2---:R-:W-:Y:S01]  /*37c0*/  @P1 FFMA.FTZ R147, R146, R150, R147 ;  /* 0x0000009692931223 */ /* 0x004fe20000010093 */
[----:B------:R-:W-:-:S05]  /*37d0*/  IMAD R146, R151, 0x4, R0 ;  /* 0x0000000497927824 */ /* 0x000fca00078e0200 */
[----:B------:R0:W-:Y:S01]  /*37e0*/  STS [R146], R147 ;  /* 0x0000009392007388 */ /* 0x0001e20000000800 */
[----:B------:R-:W-:-:S07]  /*37f0*/  @!P0 FMNMX.FTZ R148, R148, R147, !PT ;  /* 0x0000009394948209 */ /* 0x000fce0007810000 */
.L_x_2361:
[----:B------:R-:W-:Y:S05]  /*3800*/  BSYNC B1 ;  /* 0x0000000000017941 */ /* 0x000fea0003800000 */
.L_x_2360:
[----:B------:R-:W-:-:S04]  /*3810*/  IADD3 R149, R149, 0x100, RZ ;  /* 0x0000010095957810 */ /* 0x000fc80007ffe0ff */
[----:B------:R-:W-:-:S13]  /*3820*/  ISETP.GE.AND P0, PT, R149, R3, PT ;  /* 0x000000039500720c */ /* 0x000fda0003f06270 */
[----:B------:R-:W-:Y:S05]  /*3830*/  @!P0 BRA `(.L_x_2362) ;  /* 0xffffffe000dc8947 */ /* 0x000fea000383ffff */
.L_x_2327:
[----:B------:R-:W-:Y:S05]  /*3840*/  BSYNC B0 ;  /* 0x0000000000007941 */ /* 0x000fea0003800000 */
.L_x_2326:
[----:B------:R-:W0:Y:S01]  /*3850*/  SHFL.BFLY PT, R3, R148, 0x10, 0x1f ;  /* 0x0e001f0094037f89 */ /* 0x000e2200000e0000 */
[----:B------:R-:W-:Y:S01]  /*3860*/  ULDC.64 UR6, c[0x0][0x2b0] ;  /* 0x0000ac0000067ab9 */ /* 0x000fe20000000a00 */
[----:B------:R-:W-:Y:S01]  /*3870*/  BSSY B0, `(.L_x_2363) ;  /* 0x0000042000007945 */ /* 0x000fe20003800000 */
[----:B------:R-:W3:Y:S01]  /*3880*/  S2R R12, SR_TID.X ;  /* 0x00000000000c7919 */ /* 0x000ee20000002100 */
[----:B0-----:R-:W-:-:S05]  /*3890*/  FMNMX.FTZ R3, R3, R148, !PT ;  /* 0x0000009403037209 */ /* 0x001fca0007810000 */
[----:B------:R-:W0:Y:S01]  /*38a0*/  SHFL.BFLY PT, R4, R3, 0x8, 0x1f ;  /* 0x0d001f0003047f89 */ /* 0x000e2200000e0000 */
[----:B---3--:R-:W-:-:S04]  /*38b0*/  SHF.R.S32.HI R9, RZ, 0x1f, R12 ;  /* 0x0000001fff097819 */ /* 0x008fc8000001140c */
[----:B------:R-:W-:-:S04]  /*38c0*/  LEA.HI R7, R9, R12, RZ, 0x5 ;  /* 0x0000000c09077211 */ /* 0x000fc800078f28ff */
[----:B------:R-:W-:-:S05]  /*38d0*/  LOP3.LUT R11, R7, 0xffffffe0, RZ, 0xc0, !PT ;  /* 0xffffffe0070b7812 */ /* 0x000fca00078ec0ff */
[----:B------:R-:W-:Y:S01]  /*38e0*/  IMAD.IADD R11, R12, 0x1, -R11 ;  /* 0x000000010c0b7824 */ /* 0x000fe200078e0a0b */
[----:B0-----:R-:W-:-:S04]  /*38f0*/  FMNMX.FTZ R4, R3, R4, !PT ;  /* 0x0000000403047209 */ /* 0x001fc80007810000 */
[C---:B------:R-:W-:Y:S02]  /*3900*/  ISETP.NE.AND P0, PT, R11.reuse, RZ, PT ;  /* 0x000000ff0b00720c */ /* 0x040fe40003f05270 */
[----:B------:R-:W-:Y:S01]  /*3910*/  ISETP.GT.AND P1, PT, R11, 0x7, PT ;  /* 0x000000070b00780c */ /* 0x000fe20003f24270 */
[----:B------:R-:W0:Y:S10]  /*3920*/  SHFL.BFLY PT, R5, R4, 0x4, 0x1f ;  /* 0x0c801f0004057f89 */ /* 0x000e3400000e0000 */
[----:B------:R-:W3:Y:S01]  /*3930*/  @!P0 S2R R13, SR_CgaCtaId ;  /* 0x00000000000d8919 */ /* 0x000ee20000008800 */
[----:B------:R-:W-:-:S02]  /*3940*/  @!P0 SHF.R.S32.HI R7, RZ, 0x5, R7 ;  /* 0x00000005ff078819 */ /* 0x000fc40000011407 */
[----:B------:R-:W-:Y:S01]  /*3950*/  @!P1 MOV R8, 0x400 ;  /* 0x0000040000089802 */ /* 0x000fe20000000f00 */
[----:B------:R-:W1:Y:S01]  /*3960*/  @!P1 S2R R15, SR_CgaCtaId ;  /* 0x00000000000f9919 */ /* 0x000e620000008800 */
[----:B0-----:R-:W-:Y:S02]  /*3970*/  FMNMX.FTZ R5, R4, R5, !PT ;  /* 0x0000000504057209 */ /* 0x001fe40007810000 */
[----:B------:R-:W-:-:S03]  /*3980*/  @!P0 MOV R4, 0x400 ;  /* 0x0000040000048802 */ /* 0x000fc60000000f00 */
[----:B------:R-:W0:Y:S01]  /*3990*/  SHFL.BFLY PT, R6, R5, 0x2, 0x1f ;  /* 0x0c401f0005067f89 */ /* 0x000e2200000e0000 */
[----:B---3--:R-:W-:Y:S02]  /*39a0*/  @!P0 LEA R4, R13, R4, 0x18 ;  /* 0x000000040d048211 */ /* 0x008fe400078ec0ff */
[----:B-1----:R-:W-:-:S03]  /*39b0*/  @!P1 LEA R10, R15, R8, 0x18 ;  /* 0x000000080f0a9211 */ /* 0x002fc600078ec0ff */
[----:B------:R-:W-:Y:S02]  /*39c0*/  @!P0 IMAD R7, R7, 0x4, R4 ;  /* 0x0000000407078824 */ /* 0x000fe400078e0204 */
        /* <DEDUP_REMOVED lines=8> */
[----:B------:R-:W0:Y:S04]  /*3a50*/  @!P1 LDS R3, [R11] ;  /* 0x000000000b039984 */ /* 0x000e280000000800 */
[----:B0-----:R-:W0:Y:S02]  /*3a60*/  SHFL.BFLY PT, R4, R3, 0x4, 0x1f ;  /* 0x0c801f0003047f89 */ /* 0x001e2400000e0000 */
[----:B0-----:R-:W-:Y:S01]  /*3a70*/  FMNMX.FTZ R4, R4, R3, !PT ;  /* 0x0000000304047209 */ /* 0x001fe20007810000 */
[----:B------:R-:W-:-:S04]  /*3a80*/  IMAD.IADD R3, R25, 0x1, R12 ;  /* 0x0000000119037824 */ /* 0x000fc800078e020c */
[----:B------:R-:W0:Y:S01]  /*3a90*/  SHFL.BFLY PT, R5, R4, 0x2, 0x1f ;  /* 0x0c401f0004057f89 */ /* 0x000e2200000e0000 */
[----:B------:R-:W-:Y:S02]  /*3aa0*/  ISETP.GT.AND P1, PT, R3, R16, PT ;  /* 0x000000100300720c */ /* 0x000fe40003f24270 */
[----:B0-----:R-:W-:-:S05]  /*3ab0*/  FMNMX.FTZ R5, R4, R5, !PT ;  /* 0x0000000504057209 */ /* 0x001fca0007810000 */
[----:B------:R-:W0:Y:S02]  /*3ac0*/  SHFL.BFLY PT, R6, R5, 0x1, 0x1f ;  /* 0x0c201f0005067f89 */ /* 0x000e2400000e0000 */
[----:B0-----:R-:W-:-:S05]  /*3ad0*/  FMNMX.FTZ R6, R5, R6, !PT ;  /* 0x0000000605067209 */ /* 0x001fca0007810000 */
[----:B------:R0:W1:Y:S01]  /*3ae0*/  SHFL.IDX PT, R13, R6, RZ, 0x1f ;  /* 0x00001fff060d7589 */ /* 0x00006200000e0000 */
[----:B------:R-:W-:Y:S05]  /*3af0*/  @P1 BRA `(.L_x_2364) ;  /* 0x0000000000641947 */ /* 0x000fea0003800000 */
[----:B------:R-:W-:Y:S01]  /*3b00*/  ULDC.64 UR4, c[0x0][0x2b0] ;  /* 0x0000ac0000047ab9 */ /* 0x000fe20000000a00 */
[----:B------:R-:W-:Y:S01]  /*3b10*/  IMAD.MOV.U32 R7, RZ, RZ, RZ ;  /* 0x000000ffff077224 */ /* 0x000fe200078e00ff */
[----:B------:R-:W-:-:S04]  /*3b20*/  ISETP.NE.U32.AND P0, PT, RZ, UR4, PT ;  /* 0x00000004ff007c0c */ /* 0x000fc8000bf05070 */
[----:B------:R-:W-:-:S13]  /*3b30*/  ISETP.NE.AND.EX P0, PT, RZ, UR5, PT, P0 ;  /* 0x00000005ff007c0c */ /* 0x000fda000bf05300 */
.L_x_2368:
[----:B------:R-:W-:Y:S01]  /*3b40*/  IADD3 R5, -R25, R3, RZ ;  /* 0x0000000319057210 */ /* 0x000fe20007ffe1ff */
[----:B------:R-:W-:Y:S04]  /*3b50*/  BSSY B1, `(.L_x_2365) ;  /* 0x000000e000017945 */ /* 0x000fe80003800000 */
[----:B------:R-:W-:Y:S01]  /*3b60*/  IMAD R11, R5, 0x4, R0 ;  /* 0x00000004050b7824 */ /* 0x000fe200078e0200 */
[----:B0-----:R-:W-:Y:S06]  /*3b70*/  @!P0 BRA `(.L_x_2366) ;  /* 0x00000000001c8947 */ /* 0x001fec0003800000 */
[----:B------:R-:W-:Y:S02]  /*3b80*/  SHF.R.S32.HI R5, RZ, 0x1f, R3 ;  /* 0x0000001fff057819 */ /* 0x000fe40000011403 */
[----:B------:R-:W-:-:S04]  /*3b90*/  IADD3 R4, P2, P3, R3, UR6, R18 ;  /* 0x0000000603047c10 */ /* 0x000fc8000fb5e012 */
[----:B------:R-:W-:-:S05]  /*3ba0*/  IADD3.X R5, R5, UR7, R22, P2, P3 ;  /* 0x0000000705057c10 */ /* 0x000fca00097e6416 */
[----:B------:R-:W3:Y:S02]  /*3bb0*/  LDG.E.U8 R4, desc[UR36][R4.64] ;  /* 0x0000002404047981 */ /* 0x000ee4000c1e1100 */
[----:B---3--:R-:W-:-:S13]  /*3bc0*/  ISETP.NE.AND P2, PT, R4, RZ, PT ;  /* 0x000000ff0400720c */ /* 0x008fda0003f45270 */
[----:B0-----:R-:W-:Y:S01]  /*3bd0*/  @P2 IMAD.MOV.U32 R6, RZ, RZ, RZ ;  /* 0x000000ffff062224 */ /* 0x001fe200078e00ff */
[----:B------:R-:W-:Y:S06]  /*3be0*/  @P2 BRA `(.L_x_2367) ;  /* 0x0000000000102947 */ /* 0x000fec0003800000 */
.L_x_2366:
[----:B------:R-:W1:Y:S02]  /*3bf0*/  LDS R4, [R11] ;  /* 0x000000000b047984 */ /* 0x000e640000000800 */
[----:B-1----:R-:W-:-:S04]  /*3c00*/  FADD.FTZ R4, -R13, R4 ;  /* 0x000000040d047221 */ /* 0x002fc80000010100 */
[----:B------:R-:W-:-:S04]  /*3c10*/  FMUL.FTZ R4, R4, 1.4426950216293334961 ;  /* 0x3fb8aa3b04047820 */ /* 0x000fc80000410000 */
[----:B0-----:R0:W3:Y:S03]  /*3c20*/  MUFU.EX2 R6, R4 ;  /* 0x0000000400067308 */ /* 0x0010e60000000800 */
.L_x_2367:
[----:B------:R-:W-:Y:S05]  /*3c30*/  BSYNC B1 ;  /* 0x0000000000017941 */ /* 0x000fea0003800000 */
.L_x_2365:
[----:B---3--:R3:W-:Y:S01]  /*3c40*/  STS [R11], R6 ;  /* 0x000000060b007388 */ /* 0x0087e20000000800 */
[----:B------:R-:W-:Y:S02]  /*3c50*/  VIADD R3, R3, 0x100 ;  /* 0x0000010003037836 */ /* 0x000fe40000000000 */
[----:B------:R-:W-:-:S03]  /*3c60*/  FADD.FTZ R7, R6, R7 ;  /* 0x0000000706077221 */ /* 0x000fc60000010000 */
[----:B------:R-:W-:-:S13]  /*3c70*/  ISETP.GT.AND P2, PT, R3, R16, PT ;  /* 0x000000100300720c */ /* 0x000fda0003f44270 */
[----:B---3--:R-:W-:Y:S05]  /*3c80*/  @!P2 BRA `(.L_x_2368) ;  /* 0xfffffffc00aca947 */ /* 0x008fea000383ffff */
.L_x_2364:
[----:B------:R-:W-:Y:S05]  /*3c90*/  BSYNC B0 ;  /* 0x0000000000007941 */ /* 0x000fea0003800000 */
.L_x_2363:
[----:B0-----:R-:W0:Y:S01]  /*3ca0*/  SHFL.BFLY PT, R4, R7, 0x10, 0x1f ;  /* 0x0e001f0007047f89 */ /* 0x001e2200000e0000 */
[----:B------:R-:W-:Y:S01]  /*3cb0*/  LOP3.LUT P0, R10, R12, 0x1f, RZ, 0xc0, !PT ;  /* 0x0000001f0c0a7812 */ /* 0x000fe2000780c0ff */
        /* <DEDUP_REMOVED lines=32> */
[----:B------:R-:W0:Y:S01]  /*3ec0*/  SHFL.IDX PT, R11, R11, RZ, 0x1f ;  /* 0x00001fff0b0b7589 */ /* 0x000e2200000e0000 */
[----:B------:R-:W-:Y:S05]  /*3ed0*/  @!P0 BRA `(.L_x_2369) ;  /* 0x0000000000188947 */ /* 0x000fea0003800000 */
[----:B------:R-:W2:Y:S08]  /*3ee0*/  LDC R4, c[0x0][0x318] ;  /* 0x0000c600ff047b82 */ /* 0x000eb00000000800 */
[----:B------:R-:W2:Y:S08]  /*3ef0*/  LDC R3, c[0x0][0x29c] ;  /* 0x0000a700ff037b82 */ /* 0x000eb00000000800 */
[----:B------:R-:W3:Y:S01]  /*3f00*/  LDC R6, c[0x0][0x284] ;  /* 0x0000a100ff067b82 */ /* 0x000ee20000000800 */
[----:B--2---:R-:W-:-:S04]  /*3f10*/  IMAD R3, R17, R4, R3 ;  /* 0x0000000411037224 */ /* 0x004fc800078e0203 */
[----:B---3--:R-:W-:-:S05]  /*3f20*/  IMAD R4, R3, R6, RZ ;  /* 0x0000000603047224 */ /* 0x008fca00078e02ff */
[----:B------:R-:W-:-:S07]  /*3f30*/  SHF.R.S32.HI R5, RZ, 0x1f, R4 ;  /* 0x0000001fff057819 */ /* 0x000fce0000011404 */
.L_x_2369:
[----:B------:R-:W-:Y:S01]  /*3f40*/  ULDC.64 UR4, c[0x0][0x310] ;  /* 0x0000c40000047ab9 */ /* 0x000fe20000000a00 */
[----:B------:R-:W-:Y:S04]  /*3f50*/  BSSY B0, `(.L_x_2370) ;  /* 0x0000013000007945 */ /* 0x000fe80003800000 */
[----:B------:R-:W-:Y:S05]  /*3f60*/  @P1 BRA `(.L_x_2371) ;  /* 0x0000000000441947 */ /* 0x000fea0003800000 */
[----:B0-----:R-:W-:Y:S01]  /*3f70*/  FADD.FTZ R3, R11, 9.9999999747524270788e-07 ;  /* 0x358637bd0b037421 */ /* 0x001fe20000010000 */
[----:B------:R-:W-:-:S03]  /*3f80*/  IMAD.IADD R11, R25, 0x1, R12 ;  /* 0x00000001190b7824 */ /* 0x000fc600078e020c */
[----:B------:R0:W2:Y:S04]  /*3f90*/  MUFU.RCP R10, R3 ;  /* 0x00000003000a7308 */ /* 0x0000a80000001000 */
.L_x_2373:
[----:B0-----:R-:W-:-:S05]  /*3fa0*/  IMAD.IADD R3, R11, 0x1, -R25 ;  /* 0x000000010b037824 */ /* 0x001fca00078e0a19 */
[----:B-1----:R-:W-:-:S05]  /*3fb0*/  LEA R6, R3, R0, 0x2 ;  /* 0x0000000003067211 */ /* 0x002fca00078e10ff */
[----:B------:R-:W1:Y:S02]  /*3fc0*/  LDS R3, [R6] ;  /* 0x0000000006037984 */ /* 0x000e640000000800 */
[----:B-12---:R-:W-:-:S05]  /*3fd0*/  FMUL.FTZ R13, R3, R10 ;  /* 0x0000000a030d7220 */ /* 0x006fca0000410000 */
[----:B------:R0:W-:Y:S01]  /*3fe0*/  STS [R6], R13 ;  /* 0x0000000d06007388 */ /* 0x0001e20000000800 */
[----:B------:R-:W-:Y:S05]  /*3ff0*/  @!P0 BRA `(.L_x_2372) ;  /* 0x0000000000148947 */ /* 0x000fea0003800000 */
[----:B------:R-:W-:-:S04]  /*4000*/  IADD3 R3, P1, R11, R4, RZ ;  /* 0x000000040b037210 */ /* 0x000fc80007f3e0ff */
[----:B------:R-:W-:Y:S02]  /*4010*/  LEA.HI.X.SX32 R8, R11, R5, 0x1, P1 ;  /* 0x000000050b087211 */ /* 0x000fe400008f0eff */
[----:B0-----:R-:W-:-:S04]  /*4020*/  LEA R6, P1, R3, UR4, 0x2 ;  /* 0x0000000403067c11 */ /* 0x001fc8000f8210ff */
[----:B------:R-:W-:-:S05]  /*4030*/  LEA.HI.X R7, R3, UR5, R8, 0x2, P1 ;  /* 0x0000000503077c11 */ /* 0x000fca00088f1408 */
[----:B------:R1:W-:Y:S04]  /*4040*/  STG.E desc[UR36][R6.64], R13 ;  /* 0x0000000d06007986 */ /* 0x0003e8000c101924 */
.L_x_2372:
[----:B------:R-:W-:-:S05]  /*4050*/  VIADD R11, R11, 0x100 ;  /* 0x000001000b0b7836 */ /* 0x000fca0000000000 */
[----:B------:R-:W-:-:S13]  /*4060*/  ISETP.GT.AND P1, PT, R11, R16, PT ;  /* 0x000000100b00720c */ /* 0x000fda0003f24270 */
[----:B------:R-:W-:Y:S05]  /*4070*/  @!P1 BRA `(.L_x_2373) ;  /* 0xfffffffc00c89947 */ /* 0x000fea000383ffff */
.L_x_2371:
[----:B------:R-:W-:Y:S05]  /*4080*/  BSYNC B0 ;  /* 0x0000000000007941 */ /* 0x000fea0003800000 */
.L_x_2370:
[----:B------:R-:W-:Y:S01]  /*4090*/  LEA.HI R3, R9, R12, RZ, 0x4 ;  /* 0x0000000c09037211 */ /* 0x000fe200078f20ff */
[----:B------:R-:W-:Y:S01]  /*40a0*/  ULDC.64 UR4, c[0x0][0x240] ;  /* 0x0000900000047ab9 */ /* 0x000fe20000000a00 */
[----:B-1----:R-:W-:Y:S02]  /*40b0*/  SHF.R.S32.HI R7, RZ, 0x1f, R16 ;  /* 0x0000001fff077819 */ /* 0x002fe40000011410 */
[----:B0-----:R-:W-:Y:S02]  /*40c0*/  CS2R R10, SRZ ;  /* 0x00000000000a7805 */ /* 0x001fe4000001ff00 */
[----:B------:R-:W-:Y:S02]  /*40d0*/  LOP3.LUT R5, R3, 0xfffffff0, RZ, 0xc0, !PT ;  /* 0xfffffff003057812 */ /* 0x000fe400078ec0ff */
[----:B------:R-:W-:Y:S02]  /*40e0*/  CS2R R8, SRZ ;  /* 0x0000000000087805 */ /* 0x000fe4000001ff00 */
[----:B------:R-:W-:Y:S01]  /*40f0*/  LEA.HI R7, R7, R16, RZ, 0x4 ;  /* 0x0000001007077211 */ /* 0x000fe200078f20ff */
[----:B------:R-:W-:Y:S01]  /*4100*/  ULDC UR6, c[0x0][0x284] ;  /* 0x0000a10000067ab9 */ /* 0x000fe20000000800 */
[----:B------:R-:W-:Y:S01]  /*4110*/  SHF.R.S32.HI R3, RZ, 0x4, R3 ;  /* 0x00000004ff037819 */ /* 0x000fe20000011403 */
[----:B------:R-:W-:Y:S01]  /*4120*/  IMAD.IADD R5, R12, 0x1, -R5 ;  /* 0x000000010c057824 */ /* 0x000fe200078e0a05 */
[----:B------:R-:W-:Y:S01]  /*4130*/  LOP3.LUT R7, R7, 0xfffffff0, RZ, 0xc0, !PT ;  /* 0xfffffff007077812 */ /* 0x000fe200078ec0ff */
[----:B------:R-:W-:Y:S01]  /*4140*/  ULDC UR7, c[0x0][0x288] ;  /* 0x0000a20000077ab9 */ /* 0x000fe20000000800 */
[----:B------:R-:W-:Y:S01]  /*4150*/  ISETP.EQ.U32.AND P0, PT, RZ, UR4, PT ;  /* 0x00000004ff007c0c */ /* 0x000fe2000bf02070 */
[----:B------:R-:W-:Y:S01]  /*4160*/  ULDC UR16, c[0x0][0x288] ;  /* 0x0000a20000107ab9 */ /* 0x000fe20000000800 */
[C---:B------:R-:W-:Y:S01]  /*4170*/  ISETP.GT.AND P1, PT, R5.reuse, 0xb, PT ;  /* 0x0000000b0500780c */ /* 0x040fe20003f24270 */
[----:B------:R-:W-:Y:S01]  /*4180*/  IMAD.IADD R4, R16, 0x1, -R7 ;  /* 0x0000000110047824 */ /* 0x000fe200078e0a07 */
[----:B------:R-:W-:Y:S01]  /*4190*/  SHF.L.U32 R14, R5, 0x2, RZ ;  /* 0x00000002050e7819 */ /* 0x000fe200000006ff */
[----:B------:R-:W-:Y:S01]  /*41a0*/  ULDC.64 UR8, c[0x0][0x258] ;  /* 0x0000960000087ab9 */ /* 0x000fe20000000a00 */
[----:B------:R-:W-:Y:S01]  /*41b0*/  ULDC.64 UR14, c[0x0][0x258] ;  /* 0x00009600000e7ab9 */ /* 0x000fe20000000a00 */
[----:B------:R-:W-:Y:S01]  /*41c0*/  ULDC.64 UR12, c[0x0][0x250] ;  /* 0x00009400000c7ab9 */ /* 0x000fe20000000a00 */
[----:B------:R-:W-:Y:S01]  /*41d0*/  ISETP.NE.OR P2, PT, R3, R4, P1 ;  /* 0x000000040300720c */ /* 0x000fe20000f45670 */
[----:B------:R-:W-:-:S03]  /*41e0*/  ULDC.64 UR18, c[0x0][0x250] ;  /* 0x0000940000127ab9 */ /* 0x000fc60000000a00 */
[----:B------:R-:W-:Y:S01]  /*41f0*/  ISETP.EQ.OR.EX P0, PT, RZ, UR5, P2, P0 ;  /* 0x00000005ff007c0c */ /* 0x000fe20009702700 */
[----:B------:R-:W-:-:S12]  /*4200*/  ULDC.64 UR4, c[0x0][0x250] ;  /* 0x0000940000047ab9 */ /* 0x000fd80000000a00 */
[----:B------:R-:W0:Y:S01]  /*4210*/  @!P0 S2R R7, SR_CTAID.X ;  /* 0x0000000000078919 */ /* 0x000e220000002500 */
[----:B-----5:R-:W1:Y:S01]  /*4220*/  @!P0 LDC.64 R26, c[0x0][0x240] ;  /* 0x00009000ff1a8b82 */ /* 0x020e620000000a00 */
[----:B------:R-:W-:Y:S01]  /*4230*/  BSSY B0, `(.L_x_2374) ;  /* 0x0000190000007945 */ /* 0x000fe20003800000 */
[----:B------:R-:W-:Y:S02]  /*4240*/  IMAD R13, R17, UR6, RZ ;  /* 0x00000006110d7c24 */ /* 0x000fe4000f8e02ff */
[----:B0-----:R-:W-:-:S04]  /*4250*/  @!P0 IMAD R5, R7, 0x30, R14 ;  /* 0x0000003007058824 */ /* 0x001fc800078e020e */
[----:B-1----:R-:W-:Y:S01]  /*4260*/  @!P0 IMAD.WIDE R26, R5, 0x4, R26 ;  /* 0x00000004051a8825 */ /* 0x002fe200078e021a */
[----:B------:R-:W-:-:S04]  /*4270*/  CS2R R6, SRZ ;  /* 0x0000000000067805 */ /* 0x000fc8000001ff00 */
[----:B------:R0:W5:Y:S01]  /*4280*/  @!P0 LDG.E.128 R8, desc[UR36][R26.64] ;  /* 0x000000241a088981 */ /* 0x000162000c1e1d00 */
[----:B------:R-:W-:Y:S01]  /*4290*/  CS2R R4, SRZ ;  /* 0x0000000000047805 */ /* 0x000fe2000001ff00 */
[----:B------:R-:W-:Y:S06]  /*42a0*/  BAR.SYNC.DEFER_BLOCKING 0x0 ;  /* 0x0000000000007b1d */ /* 0x000fec0000010000 */
[----:B------:R-:W-:Y:S05]  /*42b0*/  @P1 BRA `(.L_x_2375) ;  /* 0x00000018001c1947 */ /* 0x000fea0003800000 */
[----:B------:R-:W-:Y:S01]  /*42c0*/  IMAD.IADD R15, R25, 0x1, R3 ;  /* 0x00000001190f7824 */ /* 0x000fe200078e0203 */
[----:B------:R-:W-:Y:S01]  /*42d0*/  VIMNMX R52, R16, UR6, PT ;  /* 0x0000000610347c48 */ /* 0x000fe2000bfe0100 */
[----:B------:R-:W-:Y:S01]  /*42e0*/  IMAD R20, R20, UR6, R14 ;  /* 0x0000000614147c24 */ /* 0x000fe2000f8e020e */
[----:B------:R-:W-:Y:S01]  /*42f0*/  BSSY B1, `(.L_x_2376) ;  /* 0x0000074000017945 */ /* 0x000fe20003800000 */
[----:B------:R-:W-:Y:S02]  /*4300*/  CS2R R6, SRZ ;  /* 0x0000000000067805 */ /* 0x000fe4000001ff00 */
[----:B------:R-:W-:Y:S02]  /*4310*/  ISETP.GE.AND P0, PT, R15, R52, PT ;  /* 0x000000340f00720c */ /* 0x000fe40003f06270 */
[----:B------:R-:W-:Y:S02]  /*4320*/  CS2R R4, SRZ ;  /* 0x0000000000047805 */ /* 0x000fe4000001ff00 */
[----:B------:R-:W-:-:S09]  /*4330*/  SHF.R.S32.HI R21, RZ, 0x1f, R20 ;  /* 0x0000001fff157819 */ /* 0x000fd20000011414 */
[----:B------:R-:W-:Y:S05]  /*4340*/  @P0 BRA `(.L_x_2377) ;  /* 0x0000000400b80947 */ /* 0x000fea0003800000 */
[----:B------:R-:W-:Y:S01]  /*4350*/  IADD3 R4, -R25, -0x2, -R3 ;  /* 0xfffffffe19047810 */ /* 0x000fe20007ffe903 */
[----:B------:R-:W-:Y:S01]  /*4360*/  BSSY B2, `(.L_x_2378) ;  /* 0x0000024000027945 */ /* 0x000fe20003800000 */
[----:B------:R-:W-:Y:S01]  /*4370*/  LOP3.LUT R5, RZ, R52, RZ, 0x33, !PT ;  /* 0x00000034ff057212 */ /* 0x000fe200078e33ff */
[----:B------:R-:W-:Y:S01]  /*4380*/  IMAD.MOV.U32 R45, RZ, RZ, R15 ;  /* 0x000000ffff2d7224 */ /* 0x000fe200078e000f */
[----:B------:R-:W-:-:S03]  /*4390*/  CS2R R6, SRZ ;  /* 0x0000000000067805 */ /* 0x000fc6000001ff00 */
[----:B------:R-:W-:-:S05]  /*43a0*/  IMAD.IADD R5, R4, 0x1, -R5 ;  /* 0x0000000104057824 */ /* 0x000fca00078e0a05 */
[C---:B------:R-:W-:Y:S02]  /*43b0*/  LEA.HI R4, R5.reuse, 0x1, RZ, 0x1c ;  /* 0x0000000105047811 */ /* 0x040fe400078fe0ff */
[----:B------:R-:W-:Y:S02]  /*43c0*/  ISETP.GE.U32.AND P0, PT, R5, 0x30, PT ;  /* 0x000000300500780c */ /* 0x000fe40003f06070 */
[----:B------:R-:W-:Y:S02]  /*43d0*/  LOP3.LUT P3, R24, R4, 0x3, RZ, 0xc0, !PT ;  /* 0x0000000304187812 */ /* 0x000fe4000786c0ff */
[----:B------:R-:W-:-:S11]  /*43e0*/  CS2R R4, SRZ ;  /* 0x0000000000047805 */ /* 0x000fd6000001ff00 */
[----:B------:R-:W-:Y:S05]  /*43f0*/  @!P3 BRA `(.L_x_2379) ;  /* 0x000000000068b947 */ /* 0x000fea0003800000 */
[----:B------:R-:W-:Y:S01]  /*4400*/  MOV R45, R15 ;  /* 0x0000000f002d7202 */ /* 0x000fe20000000f00 */
[----:B------:R-:W-:-:S07]  /*4410*/  IMAD.MOV.U32 R4, RZ, RZ, RZ ;  /* 0x000000ffff047224 */ /* 0x000fce00078e00ff */
.L_x_2380:
[----:B0-----:R-:W-:-:S04]  /*4420*/  IADD3 R27, P3, R18, R45, RZ ;  /* 0x0000002d121b7210 */ /* 0x001fc80007f7e0ff */
[----:B------:R-:W-:Y:S02]  /*4430*/  LEA.HI.X.SX32 R28, R45, R22, 0x1, P3 ;  /* 0x000000162d1c7211 */ /* 0x000fe400018f0eff */
[----:B------:R-:W-:-:S04]  /*4440*/  LEA R26, P3, R27, UR8, 0x2 ;  /* 0x000000081b1a7c11 */ /* 0x000fc8000f8610ff */
[----:B------:R-:W-:-:S05]  /*4450*/  LEA.HI.X R27, R27, UR9, R28, 0x2, P3 ;  /* 0x000000091b1b7c11 */ /* 0x000fca00098f141c */
[----:B------:R-:W2:Y:S01]  /*4460*/  LDG.E R26, desc[UR36][R26.64] ;  /* 0x000000241a1a7981 */ /* 0x000ea2000c1e1900 */
[----:B------:R-:W-:-:S04]  /*4470*/  IMAD.IADD R33, R45, 0x1, -R25 ;  /* 0x000000012d217824 */ /* 0x000fc800078e0a19 */
[----:B------:R-:W-:-:S06]  /*4480*/  IMAD R33, R33, 0x4, R0 ;  /* 0x0000000421217824 */ /* 0x000fcc00078e0200 */
[----:B------:R-:W0:Y:S01]  /*4490*/  LDS R33, [R33] ;  /* 0x0000000021217984 */ /* 0x000e220000000800 */
[----:B--2---:R-:W-:-:S04]  /*44a0*/  IMAD R28, R26, UR7, RZ ;  /* 0x000000071a1c7c24 */ /* 0x004fc8000f8e02ff */
[----:B------:R-:W-:-:S04]  /*44b0*/  IMAD R28, R28, UR6, R45 ;  /* 0x000000061c1c7c24 */ /* 0x000fc8000f8e022d */
[----:B------:R-:W-:-:S05]  /*44c0*/  IMAD R28, R28, 0x30, RZ ;  /* 0x000000301c1c7824 */ /* 0x000fca00078e02ff */
[----:B------:R-:W-:-:S04]  /*44d0*/  IADD3 R29, P3, R20, R28, RZ ;  /* 0x0000001c141d7210 */ /* 0x000fc80007f7e0ff */
[----:B------:R-:W-:Y:S02]  /*44e0*/  LEA.HI.X.SX32 R30, R28, R21, 0x1, P3 ;  /* 0x000000151c1e7211 */ /* 0x000fe400018f0eff */
[----:B------:R-:W-:-:S04]  /*44f0*/  LEA R28, P3, R29, UR4, 0x2 ;  /* 0x000000041d1c7c11 */ /* 0x000fc8000f8610ff */
[----:B------:R-:W-:-:S06]  /*4500*/  LEA.HI.X R29, R29, UR5, R30, 0x2, P3 ;  /* 0x000000051d1d7c11 */ /* 0x000fcc00098f141e */
[----:B------:R-:W0:Y:S01]  /*4510*/  LDG.E.128 R28, desc[UR36][R28.64] ;  /* 0x000000241c1c7981 */ /* 0x000e22000c1e1d00 */
[----:B------:R-:W-:Y:S01]  /*4520*/  IADD3 R24, R24, -0x1, RZ ;  /* 0xffffffff18187810 */ /* 0x000fe20007ffe0ff */
[----:B------:R-:W-:-:S03]  /*4530*/  VIADD R45, R45, 0x10 ;  /* 0x000000102d2d7836 */ /* 0x000fc60000000000 */
[----:B------:R-:W-:Y:S01]  /*4540*/  ISETP.NE.AND P3, PT, R24, RZ, PT ;  /* 0x000000ff1800720c */ /* 0x000fe20003f65270 */
[-C--:B0-----:R-:W-:Y:S01]  /*4550*/  FFMA.FTZ R4, R28, R33.reuse, R4 ;  /* 0x000000211c047223 */ /* 0x081fe20000010004 */
[-C--:B------:R-:W-:Y:S01]  /*4560*/  FFMA.FTZ R5, R29, R33.reuse, R5 ;  /* 0x000000211d057223 */ /* 0x080fe20000010005 */
[-C--:B------:R-:W-:Y:S01]  /*4570*/  FFMA.FTZ R6, R30, R33.reuse, R6 ;  /* 0x000000211e067223 */ /* 0x080fe20000010006 */
[----:B------:R-:W-:-:S09]  /*4580*/  FFMA.FTZ R7, R31, R33, R7 ;  /* 0x000000211f077223 */ /* 0x000fd20000010007 */
[----:B------:R-:W-:Y:S05]  /*4590*/  @P3 BRA `(.L_x_2380) ;  /* 0xfffffffc00a03947 */ /* 0x000fea000383ffff */
.L_x_2379:
[----:B------:R-:W-:Y:S05]  /*45a0*/  BSYNC B2 ;  /* 0x0000000000027941 */ /* 0x000fea0003800000 */
.L_x_2378:
[----:B------:R-:W-:Y:S05]  /*45b0*/  @!P0 BRA `(.L_x_2377) ;  /* 0x00000004001c8947 */ /* 0x000fea0003800000 */
[----:B------:R-:W1:Y:S01]  /*45c0*/  LDC R29, c[0x0][0x288] ;  /* 0x0000a200ff1d7b82 */ /* 0x000e620000000800 */
[C---:B------:R-:W-:Y:S01]  /*45d0*/  LEA R24, R45.reuse, 0x80, 0x2 ;  /* 0x000000802d187811 */ /* 0x040fe200078e10ff */
[----:B------:R-:W-:Y:S01]  /*45e0*/  ULDC.64 UR10, c[0x0][0x258] ;  /* 0x00009600000a7ab9 */ /* 0x000fe20000000a00 */
[----:B------:R-:W-:Y:S01]  /*45f0*/  IADD3 R51, P0, R18, R45, RZ ;  /* 0x0000002d12337210 */ /* 0x000fe20007f1e0ff */
[----:B------:R-:W-:Y:S02]  /*4600*/  IMAD R47, R45, 0x30, RZ ;  /* 0x000000302d2f7824 */ /* 0x000fe400078e02ff */
[----:B0-----:R-:W-:Y:S01]  /*4610*/  IMAD R27, R25, -0x4, R24 ;  /* 0xfffffffc191b7824 */ /* 0x001fe200078e0218 */
[----:B------:R-:W-:Y:S02]  /*4620*/  LEA.HI.X.SX32 R28, R45, R22, 0x1, P0 ;  /* 0x000000162d1c7211 */ /* 0x000fe400000f0eff */
[----:B------:R-:W-:Y:S01]  /*4630*/  LEA R26, P0, R51, UR10, 0x2 ;  /* 0x0000000a331a7c11 */ /* 0x000fe2000f8010ff */
[----:B------:R-:W-:-:S03]  /*4640*/  IMAD.IADD R44, R0, 0x1, R27 ;  /* 0x00000001002c7824 */ /* 0x000fc600078e021b */
[----:B------:R-:W-:Y:S01]  /*4650*/  LEA.HI.X R51, R51, UR11, R28, 0x2, P0 ;  /* 0x0000000b33337c11 */ /* 0x000fe200080f141c */
[----:B-1----:R-:W-:-:S04]  /*4660*/  IMAD R24, R29, UR6, RZ ;  /* 0x000000061d187c24 */ /* 0x002fc8000f8e02ff */
[----:B------:R-:W-:-:S07]  /*4670*/  IMAD R24, R24, 0x30, RZ ;  /* 0x0000003018187824 */ /* 0x000fce00078e02ff */
.L_x_2381:
[----:B------:R-:W-:Y:S01]  /*4680*/  IMAD.MOV.U32 R27, RZ, RZ, R51 ;  /* 0x000000ffff1b7224 */ /* 0x000fe200078e0033 */
[----:B------:R-:W0:Y:S04]  /*4690*/  LDS R46, [R44+-0x80] ;  /* 0xffff80002c2e7984 */ /* 0x000e280000000800 */
[----:B------:R-:W2:Y:S04]  /*46a0*/  LDG.E R28, desc[UR36][R26.64] ;  /* 0x000000241a1c7981 */ /* 0x000ea8000c1e1900 */
[----:B------:R-:W3:Y:S04]  /*46b0*/  LDG.E R29, desc[UR36][R26.64+0x40] ;  /* 0x000040241a1d7981 */ /* 0x000ee8000c1e1900 */
[----:B------:R-:W4:Y:S04]  /*46c0*/  LDG.E R30, desc[UR36][R26.64+0x80] ;  /* 0x000080241a1e7981 */ /* 0x000f28000c1e1900 */
[----:B------:R-:W4:Y:S04]  /*46d0*/  LDG.E R31, desc[UR36][R26.64+0xc0] ;  /* 0x0000c0241a1f7981 */ /* 0x000f28000c1e1900 */
[----:B------:R-:W1:Y:S04]  /*46e0*/  LDS R48, [R44+-0x40] ;  /* 0xffffc0002c307984 */ /* 0x000e680000000800 */
[----:B------:R-:W1:Y:S04]  /*46f0*/  LDS R49, [R44] ;  /* 0x000000002c317984 */ /* 0x000e680000000800 */
[----:B------:R0:W1:Y:S01]  /*4700*/  LDS R50, [R44+0x40] ;  /* 0x000040002c327984 */ /* 0x0000620000000800 */
[----:B--2---:R-:W-:-:S02]  /*4710*/  IMAD R28, R24, R28, R47 ;  /* 0x0000001c181c7224 */ /* 0x004fc400078e022f */
[----:B---3--:R-:W-:-:S03]  /*4720*/  IMAD R29, R24, R29, R47 ;  /* 0x0000001d181d7224 */ /* 0x008fc600078e022f */
[----:B------:R-:W-:Y:S01]  /*4730*/  IADD3 R32, P0, R20, R28, RZ ;  /* 0x0000001c14207210 */ /* 0x000fe20007f1e0ff */
[--C-:B----4-:R-:W-:Y:S01]  /*4740*/  IMAD R30, R24, R30, R47.reuse ;  /* 0x0000001e181e7224 */ /* 0x110fe200078e022f */
[----:B------:R-:W-:Y:S02]  /*4750*/  IADD3 R29, R29, 0x300, RZ ;  /* 0x000003001d1d7810 */ /* 0x000fe40007ffe0ff */
[----:B------:R-:W-:Y:S01]  /*4760*/  LEA.HI.X.SX32 R35, R28, R21, 0x1, P0 ;  /* 0x000000151c237211 */ /* 0x000fe200000f0eff */
[----:B------:R-:W-:Y:S01]  /*4770*/  VIADD R30, R30, 0x600 ;  /* 0x000006001e1e7836 */ /* 0x000fe20000000000 */
[----:B------:R-:W-:Y:S01]  /*4780*/  LEA R40, P0, R32, UR12, 0x2 ;  /* 0x0000000c20287c11 */ /* 0x000fe2000f8010ff */
[----:B------:R-:W-:Y:S01]  /*4790*/  IMAD R31, R24, R31, R47 ;  /* 0x0000001f181f7224 */ /* 0x000fe200078e022f */
[----:B------:R-:W-:Y:S02]  /*47a0*/  IADD3 R33, P3, R20, R29, RZ ;  /* 0x0000001d14217210 */ /* 0x000fe40007f7e0ff */
[----:B------:R-:W-:Y:S01]  /*47b0*/  LEA.HI.X R41, R32, UR13, R35, 0x2, P0 ;  /* 0x0000000d20297c11 */ /* 0x000fe200080f1423 */
[----:B------:R-:W-:Y:S01]  /*47c0*/  VIADD R31, R31, 0x900 ;  /* 0x000009001f1f7836 */ /* 0x000fe20000000000 */
[----:B------:R-:W-:-:S02]  /*47d0*/  IADD3 R32, P4, R20, R30, RZ ;  /* 0x0000001e14207210 */ /* 0x000fc40007f9e0ff */
[-C--:B------:R-:W-:Y:S02]  /*47e0*/  LEA.HI.X.SX32 R34, R29, R21.reuse, 0x1, P3 ;  /* 0x000000151d227211 */ /* 0x080fe400018f0eff */
[C---:B------:R-:W-:Y:S01]  /*47f0*/  LEA R36, P0, R33.reuse, UR12, 0x2 ;  /* 0x0000000c21247c11 */ /* 0x040fe2000f8010ff */
[----:B------:R-:W2:Y:S01]  /*4800*/  LDG.E.128 R40, desc[UR36][R40.64] ;  /* 0x0000002428287981 */ /* 0x000ea2000c1e1d00 */
[----:B------:R-:W-:Y:S02]  /*4810*/  LEA.HI.X.SX32 R29, R30, R21, 0x1, P4 ;  /* 0x000000151e1d7211 */ /* 0x000fe400020f0eff */
[----:B------:R-:W-:Y:S02]  /*4820*/  LEA.HI.X R37, R33, UR13, R34, 0x2, P0 ;  /* 0x0000000d21257c11 */ /* 0x000fe400080f1422 */
[----:B------:R-:W-:Y:S02]  /*4830*/  LEA R28, P3, R32, UR12, 0x2 ;  /* 0x0000000c201c7c11 */ /* 0x000fe4000f8610ff */
[----:B------:R-:W-:-:S02]  /*4840*/  IADD3 R30, P0, R20, R31, RZ ;  /* 0x0000001f141e7210 */ /* 0x000fc40007f1e0ff */
[----:B------:R-:W-:Y:S01]  /*4850*/  LEA.HI.X R29, R32, UR13, R29, 0x2, P3 ;  /* 0x0000000d201d7c11 */ /* 0x000fe200098f141d */
[----:B------:R-:W1:Y:S01]  /*4860*/  LDG.E.128 R36, desc[UR36][R36.64] ;  /* 0x0000002424247981 */ /* 0x000e62000c1e1d00 */
[----:B------:R-:W-:Y:S02]  /*4870*/  LEA.HI.X.SX32 R31, R31, R21, 0x1, P0 ;  /* 0x000000151f1f7211 */ /* 0x000fe400000f0eff */
[----:B------:R-:W-:-:S04]  /*4880*/  LEA R32, P0, R30, UR12, 0x2 ;  /* 0x0000000c1e207c11 */ /* 0x000fc8000f8010ff */
[----:B------:R-:W-:Y:S02]  /*4890*/  LEA.HI.X R33, R30, UR13, R31, 0x2, P0 ;  /* 0x0000000d1e217c11 */ /* 0x000fe400080f141f */
[----:B------:R-:W3:Y:S04]  /*48a0*/  LDG.E.128 R28, desc[UR36][R28.64] ;  /* 0x000000241c1c7981 */ /* 0x000ee8000c1e1d00 */
[----:B------:R-:W4:Y:S01]  /*48b0*/  LDG.E.128 R32, desc[UR36][R32.64] ;  /* 0x0000002420207981 */ /* 0x000f22000c1e1d00 */
[----:B------:R-:W-:Y:S02]  /*48c0*/  IADD3 R26, P0, R26, 0x100, RZ ;  /* 0x000001001a1a7810 */ /* 0x000fe40007f1e0ff */
[----:B------:R-:W-:-:S03]  /*48d0*/  IADD3 R45, R45, 0x40, RZ ;  /* 0x000000402d2d7810 */ /* 0x000fc60007ffe0ff */
[----:B------:R-:W-:Y:S01]  /*48e0*/  IMAD.X R51, RZ, RZ, R27, P0 ;  /* 0x000000ffff337224 */ /* 0x000fe200000e061b */
[----:B------:R-:W-:Y:S01]  /*48f0*/  ISETP.GE.AND P0, PT, R45, R52, PT ;  /* 0x000000342d00720c */ /* 0x000fe20003f06270 */
[----:B0-----:R-:W-:Y:S02]  /*4900*/  VIADD R44, R44, 0x100 ;  /* 0x000001002c2c7836 */ /* 0x001fe40000000000 */
[----:B------:R-:W-:Y:S02]  /*4910*/  VIADD R47, R47, 0xc00 ;  /* 0x00000c002f2f7836 */ /* 0x000fe40000000000 */
[-C--:B--2---:R-:W-:Y:S01]  /*4920*/  FFMA.FTZ R27, R40, R46.reuse, R4 ;  /* 0x0000002e281b7223 */ /* 0x084fe20000010004 */
[-C--:B------:R-:W-:Y:S01]  /*4930*/  FFMA.FTZ R4, R41, R46.reuse, R5 ;  /* 0x0000002e29047223 */ /* 0x080fe20000010005 */
[-C--:B------:R-:W-:Y:S01]  /*4940*/  FFMA.FTZ R5, R42, R46.reuse, R6 ;  /* 0x0000002e2a057223 */ /* 0x080fe20000010006 */
[----:B------:R-:W-:Y:S02]  /*4950*/  FFMA.FTZ R46, R43, R46, R7 ;  /* 0x0000002e2b2e7223 */ /* 0x000fe40000010007 */
[-C--:B-1----:R-:W-:Y:S01]  /*4960*/  FFMA.FTZ R4, R37, R48.reuse, R4 ;  /* 0x0000003025047223 */ /* 0x082fe20000010004 */
[-C--:B------:R-:W-:Y:S01]  /*4970*/  FFMA.FTZ R5, R38, R48.reuse, R5 ;  /* 0x0000003026057223 */ /* 0x080fe20000010005 */
[-C--:B------:R-:W-:Y:S01]  /*4980*/  FFMA.FTZ R27, R36, R48.reuse, R27 ;  /* 0x00000030241b7223 */ /* 0x080fe2000001001b */
[----:B------:R-:W-:Y:S01]  /*4990*/  FFMA.FTZ R46, R39, R48, R46 ;  /* 0x00000030272e7223 */ /* 0x000fe2000001002e */
[-C--:B---3--:R-:W-:Y:S01]  /*49a0*/  FFMA.FTZ R6, R29, R49.reuse, R4 ;  /* 0x000000311d067223 */ /* 0x088fe20000010004 */
[-C--:B------:R-:W-:Y:S01]  /*49b0*/  FFMA.FTZ R7, R30, R49.reuse, R5 ;  /* 0x000000311e077223 */ /* 0x080fe20000010005 */
[-C--:B------:R-:W-:Y:S01]  /*49c0*/  FFMA.FTZ R27, R28, R49.reuse, R27 ;  /* 0x000000311c1b7223 */ /* 0x080fe2000001001b */
[----:B------:R-:W-:Y:S01]  /*49d0*/  FFMA.FTZ R46, R31, R49, R46 ;  /* 0x000000311f2e7223 */ /* 0x000fe2000001002e */
[-C--:B----4-:R-:W-:Y:S01]  /*49e0*/  FFMA.FTZ R5, R33, R50.reuse, R6 ;  /* 0x0000003221057223 */ /* 0x090fe20000010006 */
[-C--:B------:R-:W-:Y:S01]  /*49f0*/  FFMA.FTZ R6, R34, R50.reuse, R7 ;  /* 0x0000003222067223 */ /* 0x080fe20000010007 */
[-C--:B------:R-:W-:Y:S01]  /*4a00*/  FFMA.FTZ R4, R32, R50.reuse, R27 ;  /* 0x0000003220047223 */ /* 0x080fe2000001001b */
[----:B------:R-:W-:Y:S01]  /*4a10*/  FFMA.FTZ R7, R35, R50, R46 ;  /* 0x0000003223077223 */ /* 0x000fe2000001002e */
[----:B------:R-:W-:Y:S06]  /*4a20*/  @!P0 BRA `(.L_x_2381) ;  /* 0xfffffffc00148947 */ /* 0x000fec000383ffff */
.L_x_2377:
[----:B------:R-:W-:Y:S05]  /*4a30*/  BSYNC B1 ;  /* 0x0000000000017941 */ /* 0x000fea0003800000 */
.L_x_2376:
[----:B------:R-:W-:-:S13]  /*4a40*/  ISETP.GE.AND P0, PT, R15, R16, PT ;  /* 0x000000100f00720c */ /* 0x000fda0003f06270 */
[----:B------:R-:W-:Y:S05]  /*4a50*/  @P0 BRA `(.L_x_2375) ;  /* 0x0000001000340947 */ /* 0x000fea0003800000 */
[----:B------:R-:W-:Y:S01]  /*4a60*/  LOP3.LUT R24, RZ, R3, RZ, 0x33, !PT ;  /* 0x00000003ff187212 */ /* 0x000fe200078e33ff */
[----:B------:R-:W-:Y:S03]  /*4a70*/  BSSY B1, `(.L_x_2382) ;  /* 0x000003a000017945 */ /* 0x000fe60003800000 */
[----:B------:R-:W-:-:S04]  /*4a80*/  IADD3 R36, -R25, R16, R24 ;  /* 0x0000001019247210 */ /* 0x000fc80007ffe118 */
[----:B------:R-:W-:-:S04]  /*4a90*/  LEA.HI R24, R36, 0x1, RZ, 0x1c ;  /* 0x0000000124187811 */ /* 0x000fc800078fe0ff */
[----:B------:R-:W-:-:S13]  /*4aa0*/  LOP3.LUT P0, R24, R24, 0x3, RZ, 0xc0, !PT ;  /* 0x0000000318187812 */ /* 0x000fda000780c0ff */
[----:B------:R-:W-:Y:S05]  /*4ab0*/  @!P0 BRA `(.L_x_2383) ;  /* 0x0000000000d48947 */ /* 0x000fea0003800000 */
[----:B------:R-:W-:-:S07]  /*4ac0*/  IMAD R30, R3, 0x4, R0 ;  /* 0x00000004031e7824 */ /* 0x000fce00078e0200 */
.L_x_2386:
[----:B------:R-:W1:Y:S01]  /*4ad0*/  LDC R32, c[0x0][0x284] ;  /* 0x0000a100ff207b82 */ /* 0x000e620000000800 */
[----:B------:R-:W-:Y:S01]  /*4ae0*/  IADD3 R24, R24, -0x1, RZ ;  /* 0xffffffff18187810 */ /* 0x000fe20007ffe0ff */
[----:B------:R-:W-:Y:S03]  /*4af0*/  BSSY B2, `(.L_x_2384) ;  /* 0x000002e000027945 */ /* 0x000fe60003800000 */
[----:B------:R-:W-:Y:S02]  /*4b00*/  ISETP.NE.AND P0, PT, R24, RZ, PT ;  /* 0x000000ff1800720c */ /* 0x000fe40003f05270 */
[----:B-1----:R-:W-:-:S13]  /*4b10*/  ISETP.GE.AND P3, PT, R15, R32, PT ;  /* 0x000000200f00720c */ /* 0x002fda0003f66270 */
[----:B------:R-:W-:Y:S05]  /*4b20*/  @!P3 BRA `(.L_x_2385) ;  /* 0x0000000000a8b947 */ /* 0x000fea0003800000 */
[----:B------:R-:W-:Y:S02]  /*4b30*/  IABS R29, R32 ;  /* 0x00000020001d7213 */ /* 0x000fe40000000000 */
[----:B------:R-:W-:Y:S02]  /*4b40*/  IABS R34, R15 ;  /* 0x0000000f00227213 */ /* 0x000fe40000000000 */
[----:B------:R-:W1:Y:S01]  /*4b50*/  I2F.RP R28, R29 ;  /* 0x0000001d001c7306 */ /* 0x000e620000209400 */
[----:B------:R-:W-:Y:S02]  /*4b60*/  ISETP.GE.AND P4, PT, R15, RZ, PT ;  /* 0x000000ff0f00720c */ /* 0x000fe40003f86270 */
[----:B------:R-:W-:-:S05]  /*4b70*/  ISETP.NE.AND P5, PT, R32, RZ, PT ;  /* 0x000000ff2000720c */ /* 0x000fca0003fa5270 */
[----:B-1----:R-:W1:Y:S02]  /*4b80*/  MUFU.RCP R28, R28 ;  /* 0x0000001c001c7308 */ /* 0x002e640000001000 */
[----:B-1----:R-:W-:-:S06]  /*4b90*/  VIADD R31, R28, 0xffffffe ;  /* 0x0ffffffe1c1f7836 */ /* 0x002fcc0000000000 */
[----:B0-----:R0:W1:Y:S02]  /*4ba0*/  F2I.FTZ.U32.TRUNC.NTZ R27, R31 ;  /* 0x0000001f001b7305 */ /* 0x001064000021f000 */
[----:B0-----:R-:W0:Y:S01]  /*4bb0*/  LDS R31, [R30] ;  /* 0x000000001e1f7984 */ /* 0x001e220000000800 */
[----:B-1----:R-:W-:-:S04]  /*4bc0*/  IMAD.MOV R26, RZ, RZ, -R27 ;  /* 0x000000ffff1a7224 */ /* 0x002fc800078e0a1b */
        /* <DEDUP_REMOVED lines=10> */
[----:B------:R-:W-:-:S05]  /*4c70*/  @!P3 IMAD.IADD R26, R26, 0x1, -R29 ;  /* 0x000000011a1ab824 */ /* 0x000fca00078e0a1d */
[----:B------:R-:W-:-:S05]  /*4c80*/  MOV R29, R26 ;  /* 0x0000001a001d7202 */ /* 0x000fca0000000f00 */
[----:B------:R-:W-:Y:S01]  /*4c90*/  @!P4 IMAD.MOV R29, RZ, RZ, -R29 ;  /* 0x000000ffff1dc224 */ /* 0x000fe200078e0a1d */
[----:B------:R-:W-:-:S04]  /*4ca0*/  @!P5 LOP3.LUT R29, RZ, R32, RZ, 0x33, !PT ;  /* 0x00000020ff1dd212 */ /* 0x000fc800078e33ff */
[----:B------:R-:W-:Y:S02]  /*4cb0*/  SHF.R.S32.HI R27, RZ, 0x1f, R29 ;  /* 0x0000001fff1b7819 */ /* 0x000fe4000001141d */
[----:B------:R-:W-:-:S05]  /*4cc0*/  IADD3 R28, P3, R18, R29, RZ ;  /* 0x0000001d121c7210 */ /* 0x000fca0007f7e0ff */
[----:B------:R-:W-:Y:S01]  /*4cd0*/  IMAD.X R27, R22, 0x1, R27, P3 ;  /* 0x00000001161b7824 */ /* 0x000fe200018e061b */
[----:B------:R-:W-:-:S04]  /*4ce0*/  LEA R26, P3, R28, UR14, 0x2 ;  /* 0x0000000e1c1a7c11 */ /* 0x000fc8000f8610ff */
[----:B------:R-:W-:-:S05]  /*4cf0*/  LEA.HI.X R27, R28, UR15, R27, 0x2, P3 ;  /* 0x0000000f1c1b7c11 */ /* 0x000fca00098f141b */
[----:B------:R-:W2:Y:S02]  /*4d00*/  LDG.E R26, desc[UR36][R26.64] ;  /* 0x000000241a1a7981 */ /* 0x000ea4000c1e1900 */
[----:B--2---:R-:W-:-:S04]  /*4d10*/  IMAD R28, R26, UR16, RZ ;  /* 0x000000101a1c7c24 */ /* 0x004fc8000f8e02ff */
[----:B------:R-:W-:-:S04]  /*4d20*/  IMAD R28, R28, R32, R29 ;  /* 0x000000201c1c7224 */ /* 0x000fc800078e021d */
[----:B------:R-:W-:-:S05]  /*4d30*/  IMAD R28, R28, 0x30, RZ ;  /* 0x000000301c1c7824 */ /* 0x000fca00078e02ff */
[----:B------:R-:W-:-:S04]  /*4d40*/  IADD3 R29, P3, R20, R28, RZ ;  /* 0x0000001c141d7210 */ /* 0x000fc80007f7e0ff */
[----:B------:R-:W-:Y:S02]  /*4d50*/  LEA.HI.X.SX32 R32, R28, R21, 0x1, P3 ;  /* 0x000000151c207211 */ /* 0x000fe400018f0eff */
[----:B------:R-:W-:-:S04]  /*4d60*/  LEA R28, P3, R29, UR18, 0x2 ;  /* 0x000000121d1c7c11 */ /* 0x000fc8000f8610ff */
[----:B------:R-:W-:-:S05]  /*4d70*/  LEA.HI.X R29, R29, UR19, R32, 0x2, P3 ;  /* 0x000000131d1d7c11 */ /* 0x000fca00098f1420 */
[----:B------:R-:W0:Y:S02]  /*4d80*/  LDG.E.128 R32, desc[UR36][R28.64] ;  /* 0x000000241c207981 */ /* 0x000e24000c1e1d00 */
[-C--:B0-----:R-:W-:Y:S01]  /*4d90*/  FFMA.FTZ R4, R32, R31.reuse, R4 ;  /* 0x0000001f20047223 */ /* 0x081fe20000010004 */
[-C--:B------:R-:W-:Y:S01]  /*4da0*/  FFMA.FTZ R5, R33, R31.reuse, R5 ;  /* 0x0000001f21057223 */ /* 0x080fe20000010005 */
[-C--:B------:R-:W-:Y:S01]  /*4db0*/  FFMA.FTZ R6, R34, R31.reuse, R6 ;  /* 0x0000001f22067223 */ /* 0x080fe20000010006 */
[----:B------:R-:W-:-:S07]  /*4dc0*/  FFMA.FTZ R7, R35, R31, R7 ;  /* 0x0000001f23077223 */ /* 0x000fce0000010007 */
.L_x_2385:
[----:B------:R-:W-:Y:S05]  /*4dd0*/  BSYNC B2 ;  /* 0x0000000000027941 */ /* 0x000fea0003800000 */
.L_x_2384:
[----:B------:R-:W-:Y:S01]  /*4de0*/  VIADD R15, R15, 0x10 ;  /* 0x000000100f0f7836 */ /* 0x000fe20000000000 */
[----:B------:R-:W-:Y:S01]  /*4df0*/  IADD3 R30, R30, 0x40, RZ ;  /* 0x000000401e1e7810 */ /* 0x000fe20007ffe0ff */
[----:B------:R-:W-:Y:S06]  /*4e00*/  @P0 BRA `(.L_x_2386) ;  /* 0xfffffffc00300947 */ /* 0x000fec000383ffff */
.L_x_2383:
[----:B------:R-:W-:Y:S05]  /*4e10*/  BSYNC B1 ;  /* 0x0000000000017941 */ /* 0x000fea0003800000 */
.L_x_2382:
[----:B------:R-:W-:-:S13]  /*4e20*/  ISETP.GE.U32.AND P0, PT, R36, 0x30, PT ;  /* 0x000000302400780c */ /* 0x000fda0003f06070 */
[----:B------:R-:W-:Y:S05]  /*4e30*/  @!P0 BRA `(.L_x_2375) ;  /* 0x0000000c003c8947 */ /* 0x000fea0003800000 */
[----:B------:R-:W-:-:S05]  /*4e40*/  LEA R24, R15, 0x80, 0x2 ;  /* 0x000000800f187811 */ /* 0x000fca00078e10ff */
[----:B0-----:R-:W-:-:S04]  /*4e50*/  IMAD R27, R25, -0x4, R24 ;  /* 0xfffffffc191b7824 */ /* 0x001fc800078e0218 */
[----:B------:R-:W-:-:S07]  /*4e60*/  IMAD.IADD R24, R0, 0x1, R27 ;  /* 0x0000000100187824 */ /* 0x000fce00078e021b */
.L_x_2395:
[----:B------:R-:W0:Y:S01]  /*4e70*/  LDC R35, c[0x0][0x284] ;  /* 0x0000a100ff237b82 */ /* 0x000e220000000800 */
[C---:B------:R-:W-:Y:S01]  /*4e80*/  VIADD R32, R15.reuse, 0x10 ;  /* 0x000000100f207836 */ /* 0x040fe20000000000 */
[C---:B------:R-:W-:Y:S01]  /*4e90*/  IADD3 R34, R15.reuse, 0x30, RZ ;  /* 0x000000300f227810 */ /* 0x040fe20007ffe0ff */
[C---:B------:R-:W-:Y:S01]  /*4ea0*/  VIADD R33, R15.reuse, 0x20 ;  /* 0x000000200f217836 */ /* 0x040fe20000000000 */
[----:B------:R-:W-:Y:S01]  /*4eb0*/  BSSY B1, `(.L_x_2387) ;  /* 0x0000033000017945 */ /* 0x000fe20003800000 */
[-C--:B0-----:R-:W-:Y:S02]  /*4ec0*/  ISETP.GE.AND P5, PT, R15, R35.reuse, PT ;  /* 0x000000230f00720c */ /* 0x081fe40003fa6270 */
[-C--:B------:R-:W-:Y:S02]  /*4ed0*/  ISETP.GE.AND P0, PT, R32, R35.reuse, PT ;  /* 0x000000232000720c */ /* 0x080fe40003f06270 */
[-C--:B------:R-:W-:Y:S02]  /*4ee0*/  ISETP.GE.AND P3, PT, R33, R35.reuse, PT ;  /* 0x000000232100720c */ /* 0x080fe40003f66270 */
[----:B------:R-:W-:-:S07]  /*4ef0*/  ISETP.GE.AND P4, PT, R34, R35, PT ;  /* 0x000000232200720c */ /* 0x000fce0003f86270 */
[----:B------:R-:W-:Y:S06]  /*4f00*/  @!P5 BRA `(.L_x_2388) ;  /* 0x0000000000b4d947 */ /* 0x000fec0003800000 */
[----:B------:R-:W-:Y:S01]  /*4f10*/  IABS R29, R35 ;  /* 0x00000023001d7213 */ /* 0x000fe20000000000 */
[----:B------:R-:W-:Y:S01]  /*4f20*/  ULDC.64 UR10, c[0x0][0x258] ;  /* 0x00009600000a7ab9 */ /* 0x000fe20000000a00 */
[----:B------:R-:W-:Y:S02]  /*4f30*/  IABS R36, R15 ;  /* 0x0000000f00247213 */ /* 0x000fe40000000000 */
[----:B------:R-:W0:Y:S08]  /*4f40*/  I2F.RP R28, R29 ;  /* 0x0000001d001c7306 */ /* 0x000e300000209400 */
[----:B0-----:R-:W0:Y:S02]  /*4f50*/  MUFU.RCP R28, R28 ;  /* 0x0000001c001c7308 */ /* 0x001e240000001000 */
[----:B0-----:R-:W-:-:S06]  /*4f60*/  VIADD R30, R28, 0xffffffe ;  /* 0x0ffffffe1c1e7836 */ /* 0x001fcc0000000000 */
[----:B------:R-:W0:Y:S02]  /*4f70*/  F2I.FTZ.U32.TRUNC.NTZ R27, R30 ;  /* 0x0000001e001b7305 */ /* 0x000e24000021f000 */
[----:B0-----:R-:W-:-:S04]  /*4f80*/  IMAD.MOV R26, RZ, RZ, -R27 ;  /* 0x000000ffff1a7224 */ /* 0x001fc800078e0a1b */
        /* <DEDUP_REMOVED lines=8> */
[----:B------:R-:W-:Y:S01]  /*5010*/  @!P5 IMAD.IADD R26, R26, 0x1, -R29 ;  /* 0x000000011a1ad824 */ /* 0x000fe200078e0a1d */
[----:B------:R-:W-:-:S04]  /*5020*/  ISETP.GE.AND P5, PT, R15, RZ, PT ;  /* 0x000000ff0f00720c */ /* 0x000fc80003fa6270 */
[----:B------:R-:W-:-:S13]  /*5030*/  ISETP.GT.U32.AND P6, PT, R29, R26, PT ;  /* 0x0000001a1d00720c */ /* 0x000fda0003fc4070 */
[----:B------:R-:W-:Y:S01]  /*5040*/  @!P6 IMAD.IADD R26, R26, 0x1, -R29 ;  /* 0x000000011a1ae824 */ /* 0x000fe200078e0a1d */
[----:B------:R-:W-:-:S04]  /*5050*/  ISETP.NE.AND P6, PT, R35, RZ, PT ;  /* 0x000000ff2300720c */ /* 0x000fc80003fc5270 */
[----:B------:R-:W-:-:S05]  /*5060*/  MOV R29, R26 ;  /* 0x0000001a001d7202 */ /* 0x000fca0000000f00 */
[----:B------:R-:W-:-:S04]  /*5070*/  @!P5 IMAD.MOV R29, RZ, RZ, -R29 ;  /* 0x000000ffff1dd224 */ /* 0x000fc800078e0a1d */
        /* <DEDUP_REMOVED lines=9> */
[----:B------:R-:W-:Y:S01]  /*5110*/  ULDC.64 UR10, c[0x0][0x250] ;  /* 0x00009400000a7ab9 */ /* 0x000fe20000000a00 */
[----:B------:R-:W0:Y:S02]  /*5120*/  LDS R26, [R24+-0x80] ;  /* 0xffff8000181a7984 */ /* 0x000e240000000800 */
[----:B------:R-:W-:-:S04]  /*5130*/  IMAD R28, R28, R35, R29 ;  /* 0x000000231c1c7224 */ /* 0x000fc800078e021d */
[----:B------:R-:W-:-:S05]  /*5140*/  IMAD R28, R28, 0x30, RZ ;  /* 0x000000301c1c7824 */ /* 0x000fca00078e02ff */
[----:B------:R-:W-:-:S04]  /*5150*/  IADD3 R29, P5, R20, R28, RZ ;  /* 0x0000001c141d7210 */ /* 0x000fc80007fbe0ff */
[----:B------:R-:W-:Y:S02]  /*5160*/  LEA.HI.X.SX32 R30, R28, R21, 0x1, P5 ;  /* 0x000000151c1e7211 */ /* 0x000fe400028f0eff */
[----:B------:R-:W-:-:S04]  /*5170*/  LEA R28, P5, R29, UR10, 0x2 ;  /* 0x0000000a1d1c7c11 */ /* 0x000fc8000f8a10ff */
[----:B------:R-:W-:-:S06]  /*5180*/  LEA.HI.X R29, R29, UR11, R30, 0x2, P5 ;  /* 0x0000000b1d1d7c11 */ /* 0x000fcc000a8f141e */
[----:B------:R-:W0:Y:S02]  /*5190*/  LDG.E.128 R28, desc[UR36][R28.64] ;  /* 0x000000241c1c7981 */ /* 0x000e24000c1e1d00 */
[-C--:B0-----:R-:W-:Y:S01]  /*51a0*/  FFMA.FTZ R4, R28, R26.reuse, R4 ;  /* 0x0000001a1c047223 */ /* 0x081fe20000010004 */
[-C--:B------:R-:W-:Y:S01]  /*51b0*/  FFMA.FTZ R5, R29, R26.reuse, R5 ;  /* 0x0000001a1d057223 */ /* 0x080fe20000010005 */
[-C--:B------:R-:W-:Y:S01]  /*51c0*/  FFMA.FTZ R6, R30, R26.reuse, R6 ;  /* 0x0000001a1e067223 */ /* 0x080fe20000010006 */
[----:B------:R-:W-:-:S07]  /*51d0*/  FFMA.FTZ R7, R31, R26, R7 ;  /* 0x0000001a1f077223 */ /* 0x000fce0000010007 */
.L_x_2388:
[----:B------:R-:W-:Y:S05]  /*51e0*/  BSYNC B1 ;  /* 0x0000000000017941 */ /* 0x000fea0003800000 */
.L_x_2387:
        /* <DEDUP_REMOVED lines=23> */
[----:B------:R-:W-:-:S04]  /*5360*/  IMAD.MOV.U32 R29, RZ, RZ, R26 ;  /* 0x000000ffff1d7224 */ /* 0x000fc800078e001a */
        /* <DEDUP_REMOVED lines=23> */
.L_x_2390:
[----:B------:R-:W-:Y:S05]  /*54e0*/  BSYNC B1 ;  /* 0x0000000000017941 */ /* 0x000fea0003800000 */
.L_x_2389:
        /* <DEDUP_REMOVED lines=35> */
[----:B------:R-:W0:Y:S02]  /*5720*/  LDS R26, [R24] ;  /* 0x00000000181a7984 */ /* 0x000e240000000800 */
        /* <DEDUP_REMOVED lines=11> */
.L_x_2392:
[----:B------:R-:W-:Y:S05]  /*57e0*/  BSYNC B1 ;  /* 0x0000000000017941 */ /* 0x000fea0003800000 */
.L_x_2391:
        /* <DEDUP_REMOVED lines=35> */
[----:B------:R-:W0:Y:S02]  /*5a20*/  LDS R26, [R24+0x40] ;  /* 0x00004000181a7984 */ /* 0x000e240000000800 */
        /* <DEDUP_REMOVED lines=11> */
.L_x_2394:
[----:B------:R-:W-:Y:S05]  /*5ae0*/  BSYNC B1 ;  /* 0x0000000000017941 */ /* 0x000fea0003800000 */
.L_x_2393:
[----:B------:R-:W-:Y:S02]  /*5af0*/  VIADD R15, R15, 0x40 ;  /* 0x000000400f0f7836 */ /* 0x000fe40000000000 */
[----:B------:R-:W-:-:S03]  /*5b00*/  VIADD R24, R24, 0x100 ;  /* 0x0000010018187836 */ /* 0x000fc60000000000 */
[----:B------:R-:W-:-:S13]  /*5b10*/  ISETP.GE.AND P0, PT, R15, R16, PT ;  /* 0x000000100f00720c */ /* 0x000fda0003f06270 */
[----:B------:R-:W-:Y:S05]  /*5b20*/  @!P0 BRA `(.L_x_2395) ;  /* 0xfffffff000d08947 */ /* 0x000fea000383ffff */
.L_x_2375:
[----:B------:R-:W-:Y:S05]  /*5b30*/  BSYNC B0 ;  /* 0x0000000000007941 */ /* 0x000fea0003800000 */
.L_x_2374:
[----:B------:R-:W-:Y:S01]  /*5b40*/  VIADD R15, R12, 0xf ;  /* 0x0000000f0c0f7836 */ /* 0x000fe20000000000 */
[----:B------:R-:W-:Y:S04]  /*5b50*/  BSSY B0, `(.L_x_2396) ;  /* 0x0000042000007945 */ /* 0x000fe80003800000 */
[----:B------:R-:W-:Y:S01]  /*5b60*/  ISETP.GT.U32.OR P3, PT, R15, 0x1e, P1 ;  /* 0x0000001e0f00780c */ /* 0x000fe20000f64470 */
[----:B------:R-:W-:-:S12]  /*5b70*/  @P2 BRA `(.L_x_2397) ;  /* 0x0000000000fc2947 */ /* 0x000fd80003800000 */
[----:B------:R-:W1:Y:S01]  /*5b80*/  LDC R0, c[0x0][0x308] ;  /* 0x0000c200ff007b82 */ /* 0x000e620000000800 */
[----:B------:R-:W-:Y:S01]  /*5b90*/  ULDC.64 UR4, c[0x0][0x2f0] ;  /* 0x0000bc0000047ab9 */ /* 0x000fe20000000a00 */
[----:B------:R-:W-:Y:S02]  /*5ba0*/  IADD3 R15, R23, R14, RZ ;  /* 0x0000000e170f7210 */ /* 0x000fe40007ffe0ff */
[----:B------:R-:W-:-:S04]  /*5bb0*/  ISETP.NE.U32.AND P0, PT, RZ, UR4, PT ;  /* 0x00000004ff007c0c */ /* 0x000fc8000bf05070 */
[----:B------:R-:W-:-:S13]  /*5bc0*/  ISETP.NE.AND.EX P0, PT, RZ, UR5, PT, P0 ;  /* 0x00000005ff007c0c */ /* 0x000fda000bf05300 */
[----:B------:R-:W2:Y:S01]  /*5bd0*/  @P0 S2R R31, SR_CTAID.X ;  /* 0x00000000001f0919 */ /* 0x000ea20000002500 */
[----:B------:R-:W3:Y:S01]  /*5be0*/  @P0 LDC.64 R22, c[0x0][0x2e8] ;  /* 0x0000ba00ff160b82 */ /* 0x000ee20000000a00 */
[----:B-1----:R-:W-:-:S07]  /*5bf0*/  ISETP.NE.AND P2, PT, R0, 0x2, PT ;  /* 0x000000020000780c */ /* 0x002fce0003f45270 */
[----:B------:R-:W2:Y:S08]  /*5c00*/  @P0 LDC R0, c[0x0][0x288] ;  /* 0x0000a200ff000b82 */ /* 0x000eb00000000800 */
[----:B0-----:R-:W0:Y:S08]  /*5c10*/  @!P2 LDC.64 R26, c[0x0][0x238] ;  /* 0x00008e00ff1aab82 */ /* 0x001e300000000a00 */
[----:B------:R-:W1:Y:S01]  /*5c20*/  @P2 LDC.64 R20, c[0x0][0x238] ;  /* 0x00008e00ff142b82 */ /* 0x000e620000000a00 */
[----:B0-----:R-:W-:-:S04]  /*5c30*/  @!P2 IADD3 R26, P4, R15, R26, RZ ;  /* 0x0000001a0f1aa210 */ /* 0x001fc80007f9e0ff */
[----:B------:R-:W-:-:S03]  /*5c40*/  @!P2 LEA.HI.X.SX32 R27, R15, R27, 0x1, P4 ;  /* 0x0000001b0f1ba211 */ /* 0x000fc600020f0eff */
[----:B------:R-:W0:Y:S02]  /*5c50*/  @!P2 LDC.64 R28, c[0x0][0x2f8] ;  /* 0x0000be00ff1cab82 */ /* 0x000e240000000a00 */
[----:B------:R-:W4:Y:S01]  /*5c60*/  @!P2 LDG.E R26, desc[UR36][R26.64] ;  /* 0x000000241a1aa981 */ /* 0x000f22000c1e1900 */
[----:B-1----:R-:W-:-:S04]  /*5c70*/  @P2 IMAD.WIDE R20, R15, 0x4, R20 ;  /* 0x000000040f142825 */ /* 0x002fc800078e0214 */
[----:B--2---:R-:W-:Y:S01]  /*5c80*/  @P0 IMAD R15, R2, R0, R31 ;  /* 0x00000000020f0224 */ /* 0x004fe200078e021f */
[----:B------:R1:W2:Y:S03]  /*5c90*/  @P2 LDG.E.128 R32, desc[UR36][R20.64] ;  /* 0x0000002414202981 */ /* 0x0002a6000c1e1d00 */
[----:B------:R-:W-:-:S04]  /*5ca0*/  @P0 IMAD R15, R15, 0x30, R14 ;  /* 0x000000300f0f0824 */ /* 0x000fc800078e020e */
[----:B---3--:R-:W-:-:S05]  /*5cb0*/  @P0 IMAD.WIDE R22, R15, 0x4, R22 ;  /* 0x000000040f160825 */ /* 0x008fca00078e0216 */
[----:B------:R3:W2:Y:S04]  /*5cc0*/  @P0 LDG.E.128 R36, desc[UR36][R22.64] ;  /* 0x0000002416240981 */ /* 0x0006a8000c1e1d00 */
[----:B0-----:R-:W2:Y:S01]  /*5cd0*/  @!P2 LDG.E R29, desc[UR36][R28.64+0x8] ;  /* 0x000008241c1da981 */ /* 0x001ea2000c1e1900 */
[----:B------:R-:W0:Y:S01]  /*5ce0*/  S2UR UR5, SR_CgaCtaId ;  /* 0x00000000000579c3 */ /* 0x000e220000008800 */
[----:B------:R-:W-:Y:S02]  /*5cf0*/  UMOV UR4, 0x400 ;  /* 0x0000040000047882 */ /* 0x000fe40000000000 */
[----:B------:R-:W-:Y:S01]  /*5d00*/  UIADD3 UR4, UR4, 0x140, URZ ;  /* 0x0000014004047890 */ /* 0x000fe2000fffe03f */
[----:B------:R-:W-:Y:S02]  /*5d10*/  IMAD.IADD R25, R16, 0x1, -R25 ;  /* 0x0000000110197824 */ /* 0x000fe400078e0a19 */
[----:B-1----:R-:W-:Y:S01]  /*5d20*/  IMAD R20, R13, 0x30, R14 ;  /* 0x000000300d147824 */ /* 0x002fe200078e020e */
[----:B0-----:R-:W-:-:S06]  /*5d30*/  ULEA UR4, UR5, UR4, 0x18 ;  /* 0x0000000405047291 */ /* 0x001fcc000f8ec03f */
[----:B------:R-:W-:Y:S02]  /*5d40*/  IMAD.U32 R0, RZ, RZ, UR4 ;  /* 0x00000004ff007e24 */ /* 0x000fe4000f8e00ff */
[----:B------:R-:W-:Y:S01]  /*5d50*/  IMAD R19, R19, 0x30, RZ ;  /* 0x0000003013137824 */ /* 0x000fe200078e02ff */
[----:B---3--:R-:W-:Y:S01]  /*5d60*/  SHF.R.S32.HI R22, RZ, 0x1f, R20 ;  /* 0x0000001fff167819 */ /* 0x008fe20000011414 */
[----:B------:R-:W-:Y:S01]  /*5d70*/  IMAD R13, R25, 0x4, R0 ;  /* 0x00000004190d7824 */ /* 0x000fe200078e0200 */
[----:B------:R-:W-:-:S05]  /*5d80*/  ULDC.64 UR4, c[0x0][0x250] ;  /* 0x0000940000047ab9 */ /* 0x000fca0000000a00 */
[----:B------:R-:W0:Y:S01]  /*5d90*/  LDS R13, [R13] ;  /* 0x000000000d0d7984 */ /* 0x000e220000000800 */
[----:B------:R-:W-:-:S04]  /*5da0*/  IADD3 R20, P4, R19, R20, RZ ;  /* 0x0000001413147210 */ /* 0x000fc80007f9e0ff */
[----:B------:R-:W-:Y:S02]  /*5db0*/  LEA.HI.X.SX32 R19, R19, R22, 0x1, P4 ;  /* 0x0000001613137211 */ /* 0x000fe400020f0eff */
[----:B----4-:R-:W-:Y:S02]  /*5dc0*/  @!P2 PRMT R2, R26, 0x9910, RZ ;  /* 0x000099101a02a816 */ /* 0x010fe400000000ff */
[----:B------:R-:W-:Y:S02]  /*5dd0*/  @!P2 SHF.R.U32.HI R15, RZ, 0x10, R26 ;  /* 0x00000010ff0fa819 */ /* 0x000fe4000001161a */
[----:B------:R-:W-:Y:S02]  /*5de0*/  @!P2 SHF.R.S32.HI R2, RZ, 0x8, R2 ;  /* 0x00000008ff02a819 */ /* 0x000fe40000011402 */
[----:B------:R-:W-:Y:S01]  /*5df0*/  @!P2 SHF.R.U32.HI R18, RZ, 0x18, R26 ;  /* 0x00000018ff12a819 */ /* 0x000fe2000001161a */
[----:B------:R-:W2:Y:S08]  /*5e00*/  @!P2 I2F.S8 R24, R26 ;  /* 0x0000001a0018a306 */ /* 0x000eb00000001400 */
[----:B------:R-:W1:Y:S08]  /*5e10*/  @!P2 I2F.S8 R15, R15 ;  /* 0x0000000f000fa306 */ /* 0x000e700000001400 */
[----:B------:R3:W4:Y:S08]  /*5e20*/  @!P2 I2F.S8 R16, R18 ;  /* 0x000000120010a306 */ /* 0x0007300000001400 */
[----:B------:R-:W0:Y:S01]  /*5e30*/  @!P2 I2F.S16 R2, R2 ;  /* 0x000000020002a306 */ /* 0x000e220000101400 */
[-C--:B--2---:R-:W-:Y:S01]  /*5e40*/  @!P2 FMUL.FTZ R32, R24, R29.reuse ;  /* 0x0000001d1820a220 */ /* 0x084fe20000410000 */
[-C--:B-1----:R-:W-:Y:S01]  /*5e50*/  @!P2 FMUL.FTZ R34, R15, R29.reuse ;  /* 0x0000001d0f22a220 */ /* 0x082fe20000410000 */
[----:B---3--:R-:W-:Y:S01]  /*5e60*/  LEA R18, P4, R20, UR4, 0x2 ;  /* 0x0000000414127c11 */ /* 0x008fe2000f8810ff */
[----:B----4-:R-:W-:Y:S01]  /*5e70*/  @!P2 FMUL.FTZ R35, R16, R29 ;  /* 0x0000001d1023a220 */ /* 0x010fe20000410000 */
[----:B-----5:R-:W-:Y:S01]  /*5e80*/  FADD.FTZ R8, R32, R8 ;  /* 0x0000000820087221 */ /* 0x020fe20000010000 */
[----:B------:R-:W-:-:S02]  /*5e90*/  FADD.FTZ R10, R34, R10 ;  /* 0x0000000a220a7221 */ /* 0x000fc40000010000 */
[----:B------:R-:W-:Y:S01]  /*5ea0*/  FADD.FTZ R11, R35, R11 ;  /* 0x0000000b230b7221 */ /* 0x000fe20000010000 */
[----:B0-----:R-:W-:-:S04]  /*5eb0*/  @!P2 FMUL.FTZ R33, R2, R29 ;  /* 0x0000001d0221a220 */ /* 0x001fc80000410000 */
[----:B------:R-:W-:Y:S01]  /*5ec0*/  FADD.FTZ R9, R33, R9 ;  /* 0x0000000921097221 */ /* 0x000fe20000010000 */
[----:B------:R-:W-:Y:S01]  /*5ed0*/  LEA.HI.X R19, R20, UR5, R19, 0x2, P4 ;  /* 0x0000000514137c11 */ /* 0x000fe2000a0f1413 */
[----:B------:R-:W-:Y:S01]  /*5ee0*/  @P0 FMUL.FTZ R8, R8, R36 ;  /* 0x0000002408080220 */ /* 0x000fe20000410000 */
[----:B------:R-:W-:Y:S01]  /*5ef0*/  @P0 FMUL.FTZ R10, R10, R38 ;  /* 0x000000260a0a0220 */ /* 0x000fe20000410000 */
[----:B------:R-:W-:Y:S01]  /*5f00*/  @P0 FMUL.FTZ R11, R11, R39 ;  /* 0x000000270b0b0220 */ /* 0x000fe20000410000 */
[----:B------:R-:W-:-:S05]  /*5f10*/  @P0 FMUL.FTZ R9, R9, R37 ;  /* 0x0000002509090220 */ /* 0x000fca0000410000 */
[----:B------:R1:W-:Y:S01]  /*5f20*/  STG.E.128 desc[UR36][R18.64], R8 ;  /* 0x0000000812007986 */ /* 0x0003e2000c101d24 */
[C---:B------:R-:W-:Y:S01]  /*5f30*/  FFMA.FTZ R4, R13.reuse, R8, R4 ;  /* 0x000000080d047223 */ /* 0x040fe20000010004 */
[C---:B------:R-:W-:Y:S01]  /*5f40*/  FFMA.FTZ R6, R13.reuse, R10, R6 ;  /* 0x0000000a0d067223 */ /* 0x040fe20000010006 */
[C---:B------:R-:W-:Y:S01]  /*5f50*/  FFMA.FTZ R7, R13.reuse, R11, R7 ;  /* 0x0000000b0d077223 */ /* 0x040fe20000010007 */
[----:B------:R-:W-:-:S07]  /*5f60*/  FFMA.FTZ R5, R13, R9, R5 ;  /* 0x000000090d057223 */ /* 0x000fce0000010005 */
.L_x_2397:
[----:B------:R-:W-:Y:S05]  /*5f70*/  BSYNC B0 ;  /* 0x0000000000007941 */ /* 0x000fea0003800000 */
.L_x_2396:
[----:B------:R-:W-:Y:S06]  /*5f80*/  BAR.SYNC.DEFER_BLOCKING 0x0 ;  /* 0x0000000000007b1d */ /* 0x000fec0000010000 */
[----:B------:R-:W-:Y:S05]  /*5f90*/  @P1 BRA `(.L_x_2398) ;  /* 0x0000000000bc1947 */ /* 0x000fea0003800000 */
[----:B------:R-:W-:Y:S01]  /*5fa0*/  LOP3.LUT R2, R12, 0xffffff80, RZ, 0xc0, !PT ;  /* 0xffffff800c027812 */ /* 0x000fe200078ec0ff */
[----:B------:R-:W-:Y:S01]  /*5fb0*/  IMAD R3, R3, 0x30, R14 ;  /* 0x0000003003037824 */ /* 0x000fe200078e020e */
[----:B------:R-:W-:Y:S05]  /*5fc0*/  WARPSYNC.ALL ;  /* 0x0000000000007948 */ /* 0x000fea0003800000 */
[----:B------:R-:W-:Y:S02]  /*5fd0*/  ISETP.NE.AND P0, PT, R2, 0x80, PT ;  /* 0x000000800200780c */ /* 0x000fe40003f05270 */
[----:B------:R-:W-:Y:S02]  /*5fe0*/  LEA R3, R3, R0, 0x2 ;  /* 0x0000000003037211 */ /* 0x000fe400078e10ff */
[----:B------:R-:W-:-:S02]  /*5ff0*/  ISETP.GT.AND P1, PT, R12, 0x7f, PT ;  /* 0x0000007f0c00780c */ /* 0x000fc40003f24270 */
[C---:B------:R-:W-:Y:S02]  /*6000*/  LOP3.LUT R0, R12.reuse, 0xffffffc0, RZ, 0xc0, !PT ;  /* 0xffffffc00c007812 */ /* 0x040fe400078ec0ff */
[C---:B------:R-:W-:Y:S02]  /*6010*/  ISETP.GT.AND P2, PT, R12.reuse, 0x3f, PT ;  /* 0x0000003f0c00780c */ /* 0x040fe40003f44270 */
[----:B------:R-:W-:-:S03]  /*6020*/  ISETP.GT.AND P4, PT, R12, 0x1f, PT ;  /* 0x0000001f0c00780c */ /* 0x000fc60003f84270 */
[----:B------:R-:W-:Y:S01]  /*6030*/  @!P0 STS.128 [R3+-0x600], R4 ;  /* 0xfffa000403008388 */ /* 0x000fe20000000c00 */
[----:B------:R-:W-:Y:S01]  /*6040*/  BAR.SYNC.DEFER_BLOCKING 0x0 ;  /* 0x0000000000007b1d */ /* 0x000fe20000010000 */
[----:B------:R-:W-:Y:S02]  /*6050*/  ISETP.NE.AND P0, PT, R0, 0x40, PT ;  /* 0x000000400000780c */ /* 0x000fe40003f05270 */
[----:B------:R-:W-:-:S03]  /*6060*/  LOP3.LUT R0, R12, 0xffffffe0, RZ, 0xc0, !PT ;  /* 0xffffffe00c007812 */ /* 0x000fc600078ec0ff */
[----:B-1---5:R-:W1:Y:S02]  /*6070*/  @!P1 LDS.128 R8, [R3] ;  /* 0x0000000003089984 */ /* 0x022e640000000c00 */
[----:B-1----:R-:W-:Y:S01]  /*6080*/  @!P1 FADD.FTZ R4, R4, R8 ;  /* 0x0000000804049221 */ /* 0x002fe20000010000 */
        /* <DEDUP_REMOVED lines=9> */
[----:B------:R-:W1:Y:S02]  /*6120*/  @!P2 LDS.128 R8, [R3] ;  /* 0x000000000308a984 */ /* 0x000e640000000c00 */
[----:B-1----:R-:W-:Y:S01]  /*6130*/  @!P2 FADD.FTZ R4, R4, R8 ;  /* 0x000000080404a221 */ /* 0x002fe20000010000 */
[----:B------:R-:W-:Y:S01]  /*6140*/  @!P2 FADD.FTZ R5, R5, R9 ;  /* 0x000000090505a221 */ /* 0x000fe20000010000 */
[----:B------:R-:W-:Y:S01]  /*6150*/  @!P2 FADD.FTZ R6, R6, R10 ;  /* 0x0000000a0606a221 */ /* 0x000fe20000010000 */
[----:B------:R-:W-:Y:S01]  /*6160*/  @!P2 FADD.FTZ R7, R7, R11 ;  /* 0x0000000b0707a221 */ /* 0x000fe20000010000 */
[----:B------:R-:W-:Y:S06]  /*6170*/  BAR.SYNC.DEFER_BLOCKING 0x0 ;  /* 0x0000000000007b1d */ /* 0x000fec0000010000 */
[----:B------:R-:W-:Y:S02]  /*6180*/  @!P0 STS.128 [R3+-0x180], R4 ;  /* 0xfffe800403008388 */ /* 0x000fe40000000c00 */
[----:B------:R-:W-:Y:S01]  /*6190*/  BAR.SYNC.DEFER_BLOCKING 0x0 ;  /* 0x0000000000007b1d */ /* 0x000fe20000010000 */
[----:B------:R-:W-:-:S05]  /*61a0*/  ISETP.NE.AND P0, PT, R0, 0x10, PT ;  /* 0x000000100000780c */ /* 0x000fca0003f05270 */
[----:B------:R-:W1:Y:S02]  /*61b0*/  @!P4 LDS.128 R8, [R3] ;  /* 0x000000000308c984 */ /* 0x000e640000000c00 */
        /* <DEDUP_REMOVED lines=13> */
.L_x_2398:
[----:B------:R-:W-:Y:S05]  /*6290*/  @P3 EXIT ;  /* 0x000000000000394d */ /* 0x000fea0003800000 */
[----:B------:R-:W2:Y:S02]  /*62a0*/  LDC R0, c[0x0][0x308] ;  /* 0x0000c200ff007b82 */ /* 0x000ea40000000800 */
[----:B--2---:R-:W-:-:S13]  /*62b0*/  ISETP.NE.AND P0, PT, R0, 0x2, PT ;  /* 0x000000020000780c */ /* 0x004fda0003f05270 */
[----:B------:R-:W2:Y:S01]  /*62c0*/  @P0 LDC.64 R2, c[0x0][0x210] ;  /* 0x00008400ff020b82 */ /* 0x000ea20000000a00 */
[----:B-1---5:R-:W-:-:S04]  /*62d0*/  @P0 IMAD R9, R17, 0x30, R14 ;  /* 0x0000003011090824 */ /* 0x022fc800078e020e */
        /* <DEDUP_REMOVED lines=31> */
.L_x_2323:
[----:B------:R-:W-:Y:S02]  /*64d0*/  IMAD.MOV.U32 R12, RZ, RZ, 0x10 ;  /* 0x00000010ff0c7424 */ /* 0x000fe400078e00ff */
[----:B------:R-:W-:Y:S02]  /*64e0*/  IMAD.MOV.U32 R11, RZ, RZ, 0x1f ;  /* 0x0000001fff0b7424 */ /* 0x000fe400078e00ff */
[----:B------:R-:W-:-:S07]  /*64f0*/  IMAD.MOV.U32 R15, RZ, RZ, -0x1 ;  /* 0xffffffffff0f7424 */ /* 0x000fce00078e00ff */
[----:B012--5:R-:W-:Y:S05]  /*6500*/  WARPSYNC.COLLECTIVE R15, `(.L_x_2399) ;  /* 0x000000000f087348 */ /* 0x027fea0003c00000 */
[----:B------:R3:W4:Y:S02]  /*6510*/  SHFL.BFLY P6, R14, R13, R12, R11 ;  /* 0x0c00000c0d0e7389 */ /* 0x00072400000c000b */
[----:B012345:R-:W-:Y:S01]  /*6520*/  ENDCOLLECTIVE ;  /* 0x000000000000791b */ /* 0x03ffe20003800000 */
.L_x_2399:
[----:B------:R-:W-:Y:S02]  /*6530*/  IMAD.MOV.U32 R12, RZ, RZ, 0x8 ;  /* 0x00000008ff0c7424 */ /* 0x000fe400078e00ff */
[----:B------:R-:W-:-:S05]  /*6540*/  FADD.FTZ R0, R13, R14 ;  /* 0x0000000e0d007221 */ /* 0x000fca0000010000 */
[----:B------:R-:W-:-:S07]  /*6550*/  MOV R13, R0 ;  /* 0x00000000000d7202 */ /* 0x000fce0000000f00 */
[----:B------:R-:W-:Y:S05]  /*6560*/  WARPSYNC.COLLECTIVE R15, `(.L_x_2400) ;  /* 0x000000000f087348 */ /* 0x000fea0003c00000 */
[----:B------:R0:W1:Y:S02]  /*6570*/  SHFL.BFLY P6, R14, R13, R12, R11 ;  /* 0x0c00000c0d0e7389 */ /* 0x00006400000c000b */
[----:B01----:R-:W-:Y:S01]  /*6580*/  ENDCOLLECTIVE ;  /* 0x000000000000791b */ /* 0x003fe20003800000 */
.L_x_2400:
[----:B------:R-:W-:Y:S01]  /*6590*/  HFMA2.MMA R12, -RZ, RZ, 0, 2.384185791015625e-07 ;  /* 0x00000004ff0c7435 */ /* 0x000fe200000001ff */
[----:B------:R-:W-:-:S04]  /*65a0*/  FADD.FTZ R3, R0, R14 ;  /* 0x0000000e00037221 */ /* 0x000fc80000010000 */
[----:B------:R-:W-:-:S07]  /*65b0*/  IMAD.MOV.U32 R13, RZ, RZ, R3 ;  /* 0x000000ffff0d7224 */ /* 0x000fce00078e0003 */
[----:B------:R-:W-:Y:S05]  /*65c0*/  WARPSYNC.COLLECTIVE R15, `(.L_x_2401) ;  /* 0x000000000f087348 */ /* 0x000fea0003c00000 */
[----:B------:R0:W1:Y:S02]  /*65d0*/  SHFL.BFLY P6, R14, R13, R12, R11 ;  /* 0x0c00000c0d0e7389 */ /* 0x00006400000c000b */
[----:B01----:R-:W-:Y:S01]  /*65e0*/  ENDCOLLECTIVE ;  /* 0x000000000000791b */ /* 0x003fe20003800000 */
.L_x_2401:
[----:B------:R-:W-:Y:S02]  /*65f0*/  IMAD.MOV.U32 R12, RZ, RZ, 0x2 ;  /* 0x00000002ff0c7424 */ /* 0x000fe400078e00ff */
[----:B------:R-:W-:-:S04]  /*6600*/  FADD.FTZ R4, R3, R14 ;  /* 0x0000000e03047221 */ /* 0x000fc80000010000 */
[----:B------:R-:W-:-:S07]  /*6610*/  IMAD.MOV.U32 R13, RZ, RZ, R4 ;  /* 0x000000ffff0d7224 */ /* 0x000fce00078e0004 */
[----:B------:R-:W-:Y:S05]  /*6620*/  WARPSYNC.COLLECTIVE R15, `(.L_x_2402) ;  /* 0x000000000f087348 */ /* 0x000fea0003c00000 */
[----:B------:R0:W1:Y:S02]  /*6630*/  SHFL.BFLY P6, R14, R13, R12, R11 ;  /* 0x0c00000c0d0e7389 */ /* 0x00006400000c000b */
[----:B01----:R-:W-:Y:S01]  /*6640*/  ENDCOLLECTIVE ;  /* 0x000000000000791b */ /* 0x003fe20003800000 */
.L_x_2402:
[----:B------:R-:W-:Y:S02]  /*6650*/  IMAD.MOV.U32 R12, RZ, RZ, 0x1 ;  /* 0x00000001ff0c7424 */ /* 0x000fe400078e00ff */
[----:B------:R-:W-:-:S05]  /*6660*/  FADD.FTZ R5, R4, R14 ;  /* 0x0000000e04057221 */ /* 0x000fca0000010000 */
[----:B------:R-:W-:-:S07]  /*6670*/  MOV R13, R5 ;  /* 0x00000005000d7202 */ /* 0x000fce0000000f00 */
[----:B------:R-:W-:Y:S05]  /*6680*/  WARPSYNC.COLLECTIVE R15, `(.L_x_2403) ;  /* 0x000000000f087348 */ /* 0x000fea0003c00000 */
[----:B------:R0:W1:Y:S02]  /*6690*/  SHFL.BFLY P6, R14, R13, R12, R11 ;  /* 0x0c00000c0d0e7389 */ /* 0x00006400000c000b */
[----:B01----:R-:W-:Y:S01]  /*66a0*/  ENDCOLLECTIVE ;  /* 0x000000000000791b */ /* 0x003fe20003800000 */
.L_x_2403:
[----:B------:R-:W-:Y:S05]  /*66b0*/  BRA `(.L_x_2404) ;  /* 0xffffffac00fc7947 */ /* 0x000fea000383ffff */
.L_x_2405:
        /* <DEDUP_REMOVED lines=12> */
.L_x_2857:


//--------------------- .text._ZN4mmha33masked_multihead_attention_kernelIfLi48ELi64ELi2ELi16ELi128ELb0ELb1EEEv26Multihead_attention_paramsIT_XT5_EE --------------------------
	.section	.text._ZN4mmha33masked_multihead_attention_kernelIfLi48ELi64ELi2ELi16ELi128ELb0ELb1EEEv26Multihead_attention_paramsIT_XT5_EE,"ax",@progbits
	.align	128
        .global         _ZN4mmha33masked_multihead_attention_kernelIfLi48ELi64ELi2ELi16ELi128ELb0ELb1EEEv26Multihead_attention_paramsIT_XT5_EE
        .type           _ZN4mmha33masked_multihead_attention_kernelIfLi48ELi64ELi2ELi16ELi128ELb0ELb1EEEv26Multihead_attention_paramsIT_XT5_EE,@function
        .size           _ZN4mmha33masked_multihead_attention_kernelIfLi48ELi64ELi2ELi16ELi128ELb0ELb1EEEv26Multihead_attention_paramsIT_XT5_EE,(.L_x_2858 - _ZN4mmha33masked_multihead_attention_kernelIfLi48ELi64ELi2ELi16ELi128ELb0ELb1EEEv26Multihead_attention_paramsIT_XT5_EE)
        .other          _ZN4mmha33masked_multihead_attention_kernelIfLi48ELi64ELi2ELi16ELi128ELb0ELb1EEEv26Multihead_attention_paramsIT_XT5_EE,@"STO_CUDA_ENTRY STV_DEFAULT"
_ZN4mmha33masked_multihead_attention_kernelIfLi48ELi64ELi2ELi16ELi128ELb0ELb1EEEv26Multihead_attention_paramsIT_XT5_EE:
.text._ZN4mmha33masked_multihead_attention_kernelIfLi48ELi64ELi2ELi16ELi128ELb0ELb1EEEv26Multihead_attention_paramsIT_XT5_EE:
        /* <DEDUP_REMOVED lines=14> */
.L_x_2406:
[----:B------:R-:W2:Y:S01]  /*00e0*/  LDC R11, c[0x0][0x280] ;  /* 0x0000a000ff0b7b82 */ /* 0x000ea20000000800 */
[----:B------:R-:W-:Y:S01]  /*00f0*/  ULDC.64 UR4, c[0x0][0x330] ;  /* 0x0000cc0000047ab9 */ /* 0x000fe20000000a00 */
[----:B------:R-:W3:Y:S01]  /*0100*/  S2R R6, SR_CTAID.Y ;  /* 0x0000000000067919 */ /* 0x000ee20000002600 */
[----:B------:R-:W-:Y:S01]  /*0110*/  UISETP.NE.U32.AND UP0, UPT, UR4, URZ, UPT ;  /* 0x0000003f0400728c */ /* 0x000fe2000bf05070 */
[----:B------:R-:W-:Y:S01]  /*0120*/  ULDC UR7, c[0x0][0x288] ;  /* 0x0000a20000077ab9 */ /* 0x000fe20000000800 */
[----:B------:R-:W4:Y:S02]  /*0130*/  S2R R16, SR_TID.X ;  /* 0x0000000000107919 */ /* 0x000f240000002100 */
[----:B------:R-:W-:Y:S01]  /*0140*/  UISETP.NE.AND.EX UP0, UPT, UR5, URZ, UPT, UP0 ;  /* 0x0000003f0500728c */ /* 0x000fe2000bf05300 */
[----:B------:R-:W5:Y:S01]  /*0150*/  S2UR UR46, SR_CTAID.X ;  /* 0x00000000002e79c3 */ /* 0x000f620000002500 */
[----:B------:R-:W-:-:S04]  /*0160*/  ULDC UR42, c[0x0][0x278] ;  /* 0x00009e00002a7ab9 */ /* 0x000fc80000000800 */
[----:B------:R-:W-:-:S05]  /*0170*/  PLOP3.LUT P4, PT, PT, PT, UP0, 0x80, 0x0 ;  /* 0x000000000000781c */ /* 0x000fca0003f8f008 */
[----:B------:R-:W-:Y:S02]  /*0180*/  @UP0 ULDC.64 UR4, c[0x0][0x330] ;  /* 0x0000cc0000040ab9 */ /* 0x000fe40000000a00 */
[----:B-1----:R-:W-:Y:S01]  /*0190*/  @UP0 UIMAD.WIDE UR4, UR6, 0x4, UR4 ;  /* 0x00000004060408a5 */ /* 0x002fe2000f8e0204 */
[----:B--2---:R-:W-:-:S05]  /*01a0*/  IABS R7, R11 ;  /* 0x0000000b00077213 */ /* 0x004fca0000000000 */
[----:B------:R-:W-:Y:S01]  /*01b0*/  IMAD.U32 R2, RZ, RZ, UR4 ;  /* 0x00000004ff027e24 */ /* 0x000fe2000f8e00ff */
[----:B------:R-:W-:Y:S01]  /*01c0*/  @UP0 ULDC UR4, c[0x0][0x2c0] ;  /* 0x0000b00000040ab9 */ /* 0x000fe20000000800 */
[----:B------:R-:W1:Y:S01]  /*01d0*/  I2F.RP R0, R7 ;  /* 0x0000000700007306 */ /* 0x000e620000209400 */
[----:B------:R-:W-:Y:S01]  /*01e0*/  IMAD.U32 R3, RZ, RZ, UR5 ;  /* 0x00000005ff037e24 */ /* 0x000fe2000f8e00ff */
[----:B------:R-:W-:-:S04]  /*01f0*/  ULDC UR5, c[0x0][0x284] ;  /* 0x0000a10000057ab9 */ /* 0x000fc80000000800 */
[----:B------:R2:W4:Y:S02]  /*0200*/  @P4 LDG.E R10, desc[UR36][R2.64] ;  /* 0x00000024020a4981 */ /* 0x000524000c1e1900 */
[----:B-1----:R-:W1:Y:S02]  /*0210*/  MUFU.RCP R0, R0 ;  /* 0x0000000000007308 */ /* 0x002e640000001000 */
[----:B-1----:R-:W-:-:S06]  /*0220*/  VIADD R4, R0, 0xffffffe ;  /* 0x0ffffffe00047836 */ /* 0x002fcc0000000000 */
[----:B------:R1:W0:Y:S01]  /*0230*/  F2I.FTZ.U32.TRUNC.NTZ R5, R4 ;  /* 0x0000000400057305 */ /* 0x000222000021f000 */
[----:B---3--:R-:W-:Y:S01]  /*0240*/  IABS R6, R6 ;  /* 0x0000000600067213 */ /* 0x008fe20000000000 */
[----:B-1----:R-:W-:Y:S01]  /*0250*/  IMAD.MOV.U32 R4, RZ, RZ, RZ ;  /* 0x000000ffff047224 */ /* 0x002fe200078e00ff */
[----:B0-----:R-:W-:-:S05]  /*0260*/  IADD3 R0, RZ, -R5, RZ ;  /* 0x80000005ff007210 */ /* 0x001fca0007ffe0ff */
[----:B------:R-:W-:-:S04]  /*0270*/  IMAD R9, R0, R7, RZ ;  /* 0x0000000700097224 */ /* 0x000fc800078e02ff */
[----:B------:R-:W-:Y:S02]  /*0280*/  IMAD.HI.U32 R0, R5, R9, R4 ;  /* 0x0000000905007227 */ /* 0x000fe400078e0004 */
[----:B------:R-:W0:Y:S04]  /*0290*/  LDC.64 R4, c[0x0][0x2f0] ;  /* 0x0000bc00ff047b82 */ /* 0x000e280000000a00 */
[----:B------:R-:W-:-:S04]  /*02a0*/  IMAD.HI.U32 R0, R0, R6, RZ ;  /* 0x0000000600007227 */ /* 0x000fc800078e00ff */
[----:B------:R-:W-:-:S04]  /*02b0*/  IMAD.MOV R8, RZ, RZ, -R0 ;  /* 0x000000ffff087224 */ /* 0x000fc800078e0a00 */
[----:B--2---:R-:W-:-:S05]  /*02c0*/  IMAD R2, R7, R8, R6 ;  /* 0x0000000807027224 */ /* 0x004fca00078e0206 */
[----:B------:R-:W-:Y:S02]  /*02d0*/  ISETP.GT.U32.AND P2, PT, R7, R2, PT ;  /* 0x000000020700720c */ /* 0x000fe40003f44070 */
[----:B0-----:R-:W-:-:S04]  /*02e0*/  ISETP.NE.U32.AND P0, PT, R4, RZ, PT ;  /* 0x000000ff0400720c */ /* 0x001fc80003f05070 */
[----:B------:R-:W-:-:S07]  /*02f0*/  ISETP.NE.AND.EX P0, PT, R5, RZ, PT, P0 ;  /* 0x000000ff0500720c */ /* 0x000fce0003f05300 */
[----:B------:R-:W-:-:S05]  /*0300*/  @!P2 IMAD.IADD R2, R2, 0x1, -R7 ;  /* 0x000000010202a824 */ /* 0x000fca00078e0a07 */
[----:B------:R-:W-:Y:S02]  /*0310*/  ISETP.GE.U32.AND P1, PT, R2, R7, PT ;  /* 0x000000070200720c */ /* 0x000fe40003f26070 */
[C---:B------:R-:W-:Y:S01]  /*0320*/  LOP3.LUT R6, R11.reuse, UR6, RZ, 0x3c, !PT ;  /* 0x000000060b067c12 */ /* 0x040fe2000f8e3cff */
[----:B------:R-:W0:Y:S01]  /*0330*/  @P0 LDC.64 R2, c[0x0][0x2f0] ;  /* 0x0000bc00ff020b82 */ /* 0x000e220000000a00 */
[----:B------:R-:W-:Y:S02]  /*0340*/  @!P2 VIADD R0, R0, 0x1 ;  /* 0x000000010000a836 */ /* 0x000fe40000000000 */
[----:B------:R-:W-:Y:S02]  /*0350*/  ISETP.GE.AND P3, PT, R6, RZ, PT ;  /* 0x000000ff0600720c */ /* 0x000fe40003f66270 */
[----:B------:R-:W-:-:S05]  /*0360*/  ISETP.NE.AND P2, PT, R11, RZ, PT ;  /* 0x000000ff0b00720c */ /* 0x000fca0003f45270 */
[----:B------:R-:W-:-:S05]  /*0370*/  @P1 VIADD R0, R0, 0x1 ;  /* 0x0000000100001836 */ /* 0x000fca0000000000 */
[----:B------:R-:W-:-:S05]  /*0380*/  MOV R17, R0 ;  /* 0x0000000000117202 */ /* 0x000fca0000000f00 */
[----:B------:R-:W-:Y:S01]  /*0390*/  @!P3 IMAD.MOV R17, RZ, RZ, -R17 ;  /* 0x000000ffff11b224 */ /* 0x000fe200078e0a11 */
[----:B------:R-:W-:-:S05]  /*03a0*/  @!P2 LOP3.LUT R17, RZ, R11, RZ, 0x33, !PT ;  /* 0x0000000bff11a212 */ /* 0x000fca00078e33ff */
[----:B0-----:R-:W-:-:S06]  /*03b0*/  @P0 IMAD.WIDE R2, R17, 0x4, R2 ;  /* 0x0000000411020825 */ /* 0x001fcc00078e0202 */
[----:B------:R0:W2:Y:S01]  /*03c0*/  @P0 LDG.E R3, desc[UR36][R2.64] ;  /* 0x0000002402030981 */ /* 0x0000a2000c1e1900 */
[----:B------:R-:W-:-:S05]  /*03d0*/  IMAD.U32 R0, RZ, RZ, UR5 ;  /* 0x00000005ff007e24 */ /* 0x000fca000f8e00ff */
[----:B------:R-:W-:-:S04]  /*03e0*/  IABS R9, R0 ;  /* 0x0000000000097213 */ /* 0x000fc80000000000 */
[----:B------:R-:W1:Y:S08]  /*03f0*/  I2F.RP R0, R9 ;  /* 0x0000000900007306 */ /* 0x000e700000209400 */
[----:B-1----:R-:W1:Y:S02]  /*0400*/  MUFU.RCP R0, R0 ;  /* 0x0000000000007308 */ /* 0x002e640000001000 */
[----:B-1----:R-:W-:-:S06]  /*0410*/  VIADD R6, R0, 0xffffffe ;  /* 0x0ffffffe00067836 */ /* 0x002fcc0000000000 */
[----:B------:R1:W0:Y:S02]  /*0420*/  F2I.FTZ.U32.TRUNC.NTZ R7, R6 ;  /* 0x0000000600077305 */ /* 0x000224000021f000 */
[----:B-1----:R-:W-:Y:S02]  /*0430*/  IMAD.MOV.U32 R6, RZ, RZ, RZ ;  /* 0x000000ffff067224 */ /* 0x002fe400078e00ff */
[----:B0-----:R-:W-:-:S04]  /*0440*/  IMAD.MOV R2, RZ, RZ, -R7 ;  /* 0x000000ffff027224 */ /* 0x001fc800078e0a07 */
[----:B------:R-:W-:-:S04]  /*0450*/  IMAD R11, R2, R9, RZ ;  /* 0x00000009020b7224 */ /* 0x000fc800078e02ff */
[----:B------:R-:W-:Y:S02]  /*0460*/  IMAD.HI.U32 R7, R7, R11, R6 ;  /* 0x0000000b07077227 */ /* 0x000fe400078e0006 */
[----:B------:R-:W0:Y:S01]  /*0470*/  LDC R6, c[0x0][0x308] ;  /* 0x0000c200ff067b82 */ /* 0x000e220000000800 */
[----:B------:R-:W-:Y:S01]  /*0480*/  UMOV UR38, URZ ;  /* 0x0000003f00267c82 */ /* 0x000fe20008000000 */
[----:B-----5:R-:W-:Y:S01]  /*0490*/  UIMAD UR41, UR6, UR7, UR46 ;  /* 0x00000007062972a4 */ /* 0x020fe2000f8e022e */
[----:B----4-:R-:W-:-:S03]  /*04a0*/  ISETP.GE.AND P2, PT, R16, 0x18, PT ;  /* 0x000000181000780c */ /* 0x010fc60003f46270 */
[----:B------:R-:W-:Y:S01]  /*04b0*/  UIMAD UR41, UR41, 0x30, URZ ;  /* 0x00000030292978a4 */ /* 0x000fe2000f8e023f */
[----:B------:R-:W-:Y:S01]  /*04c0*/  IMAD.SHL.U32 R0, R16, 0x2, RZ ;  /* 0x0000000210007824 */ /* 0x000fe200078e00ff */
[----:B------:R-:W-:Y:S01]  /*04d0*/  UIMAD UR44, UR6, UR5, URZ ;  /* 0x00000005062c72a4 */ /* 0x000fe2000f8e023f */
[----:B------:R-:W-:Y:S03]  /*04e0*/  BSSY B0, `(.L_x_2407) ;  /* 0x000002d000007945 */ /* 0x000fe60003800000 */
[----:B------:R-:W-:Y:S01]  /*04f0*/  USHF.R.S32.HI UR45, URZ, 0x1f, UR44 ;  /* 0x0000001f3f2d7899 */ /* 0x000fe2000801142c */
        /* <DEDUP_REMOVED lines=10> */
[----:B------:R-:W-:Y:S02]  /*05a0*/  UIMAD UR4, UR46, 0x30, URZ ;  /* 0x000000302e0478a4 */ /* 0x000fe4000f8e023f */
[----:B------:R-:W-:Y:S02]  /*05b0*/  UISETP.NE.AND UP0, UPT, UR42, URZ, UPT ;  /* 0x0000003f2a00728c */ /* 0x000fe4000bf05270 */
[----:B------:R-:W-:-:S08]  /*05c0*/  UIMAD UR42, UR6, UR42, UR4 ;  /* 0x0000002a062a72a4 */ /* 0x000fd0000f8e0204 */
[----:B------:R-:W-:Y:S01]  /*05d0*/  @!P1 IMAD.IADD R2, R2, 0x1, -R9 ;  /* 0x0000000102029824 */ /* 0x000fe200078e0a09 */
[----:B------:R-:W-:Y:S01]  /*05e0*/  ISETP.LE.AND P1, PT, RZ, UR40, PT ;  /* 0x00000028ff007c0c */ /* 0x000fe2000bf23270 */
[----:B------:R-:W-:Y:S02]  /*05f0*/  UIADD3 UR43, UR40, 0x1, -UR5 ;  /* 0x00000001282b7890 */ /* 0x000fe4000fffe805 */
[----:B------:R-:W-:Y:S02]  /*0600*/  USEL UR42, UR41, UR42, !UP0 ;  /* 0x0000002a292a7287 */ /* 0x000fe4000c000000 */
[----:B------:R-:W-:Y:S01]  /*0610*/  UISETP.LT.AND UP0, UPT, URZ, UR43, UPT ;  /* 0x0000002b3f00728c */ /* 0x000fe2000bf01270 */
[----:B------:R-:W-:-:S03]  /*0620*/  VIADD R13, R0, UR4 ;  /* 0x00000004000d7c36 */ /* 0x000fc60008000000 */
[----:B------:R-:W-:-:S04]  /*0630*/  USEL UR43, URZ, UR43, !UP0 ;  /* 0x0000002b3f2b7287 */ /* 0x000fc8000c000000 */
[----:B------:R-:W-:Y:S01]  /*0640*/  @!P1 IMAD.MOV R2, RZ, RZ, -R2 ;  /* 0x000000ffff029224 */ /* 0x000fe200078e0a02 */
[----:B0-----:R-:W-:Y:S02]  /*0650*/  ISETP.NE.AND P3, PT, R6, 0x2, PT ;  /* 0x000000020600780c */ /* 0x001fe40003f65270 */
[----:B------:R-:W-:Y:S02]  /*0660*/  @P2 CS2R R22, SRZ ;  /* 0x0000000000162805 */ /* 0x000fe4000001ff00 */
[----:B--2---:R-:W-:Y:S02]  /*0670*/  @P0 R2UR UR38, R3 ;  /* 0x00000000032602ca */ /* 0x004fe400000e0000 */
[----:B------:R-:W-:Y:S02]  /*0680*/  ISETP.NE.AND P0, PT, RZ, UR5, PT ;  /* 0x00000005ff007c0c */ /* 0x000fe4000bf05270 */
[----:B------:R-:W-:-:S11]  /*0690*/  IADD3 R3, R0, UR42, RZ ;  /* 0x0000002a00037c10 */ /* 0x000fd6000fffe0ff */
[----:B------:R-:W-:Y:S01]  /*06a0*/  @!P0 LOP3.LUT R2, RZ, UR5, RZ, 0x33, !PT ;  /* 0x00000005ff028c12 */ /* 0x000fe2000f8e33ff */
[----:B------:R-:W-:Y:S06]  /*06b0*/  @P2 BRA `(.L_x_2408) ;  /* 0x00000000003c2947 */ /* 0x000fec0003800000 */
        /* <DEDUP_REMOVED lines=15> */
.L_x_2408:
[----:B------:R-:W-:Y:S05]  /*07b0*/  BSYNC B0 ;  /* 0x0000000000007941 */ /* 0x000fea0003800000 */
.L_x_2407:
[----:B------:R-:W-:Y:S01]  /*07c0*/  BSSY B0, `(.L_x_2409) ;  /* 0x0000014000007945 */ /* 0x000fe20003800000 */
[----:B------:R-:W-:-:S03]  /*07d0*/  IMAD R17, R17, UR7, RZ ;  /* 0x0000000711117c24 */ /* 0x000fc6000f8e02ff */
        /* <DEDUP_REMOVED lines=8> */
.L_x_2410:
        /* <DEDUP_REMOVED lines=10> */
.L_x_2411:
[----:B------:R-:W-:Y:S05]  /*0900*/  BSYNC B0 ;  /* 0x0000000000007941 */ /* 0x000fea0003800000 */
.L_x_2409:
[----:B------:R-:W-:Y:S01]  /*0910*/  ULDC.64 UR4, c[0x0][0x220] ;  /* 0x0000880000047ab9 */ /* 0x000fe20000000a00 */
[----:B------:R-:W-:Y:S01]  /*0920*/  ULDC.64 UR8, c[0x0][0x230] ;  /* 0x00008c0000087ab9 */ /* 0x000fe20000000a00 */
[----:B------:R-:W-:Y:S02]  /*0930*/  ISETP.GT.AND P3, PT, R16, 0x17, PT ;  /* 0x000000171000780c */ /* 0x000fe40003f64270 */
[----:B------:R-:W-:Y:S02]  /*0940*/  ISETP.EQ.U32.AND P0, PT, RZ, UR4, PT ;  /* 0x00000004ff007c0c */ /* 0x000fe4000bf02070 */
[----:B------:R-:W-:Y:S02]  /*0950*/  ISETP.EQ.U32.AND P2, PT, RZ, UR8, PT ;  /* 0x00000008ff007c0c */ /* 0x000fe4000bf42070 */
[----:B------:R-:W-:Y:S02]  /*0960*/  P2R R3, PR, RZ, 0x8 ;  /* 0x00000008ff037803 */ /* 0x000fe40000000000 */
[----:B------:R-:W-:Y:S01]  /*0970*/  ISETP.EQ.OR.EX P0, PT, RZ, UR5, P3, P0 ;  /* 0x00000005ff007c0c */ /* 0x000fe20009f02700 */
[----:B------:R-:W-:Y:S01]  /*0980*/  ULDC.64 UR4, c[0x0][0x2a8] ;  /* 0x0000aa0000047ab9 */ /* 0x000fe20000000a00 */
[----:B------:R-:W-:Y:S01]  /*0990*/  ISETP.EQ.OR.EX P2, PT, RZ, UR9, P3, P2 ;  /* 0x00000009ff007c0c */ /* 0x000fe20009f42720 */
[----:B------:R-:W-:Y:S01]  /*09a0*/  UISETP.NE.U32.AND UP0, UPT, UR4, URZ, UPT ;  /* 0x0000003f0400728c */ /* 0x000fe2000bf05070 */
[----:B------:R-:W-:-:S02]  /*09b0*/  ISETP.EQ.U32.AND P1, PT, R4, RZ, PT ;  /* 0x000000ff0400720c */ /* 0x000fc40003f22070 */
[----:B------:R-:W-:Y:S01]  /*09c0*/  ISETP.GT.AND P3, PT, R16, 0x1f, PT ;  /* 0x0000001f1000780c */ /* 0x000fe20003f64270 */
[----:B------:R-:W-:-:S03]  /*09d0*/  UISETP.NE.AND.EX UP0, UPT, UR5, URZ, UPT, UP0 ;  /* 0x0000003f0500728c */ /* 0x000fc6000bf05300 */
[----:B------:R-:W-:Y:S02]  /*09e0*/  ISETP.EQ.OR.EX P1, PT, R5, RZ, P3, P1 ;  /* 0x000000ff0500720c */ /* 0x000fe40001f22710 */
[----:B------:R-:W-:Y:S01]  /*09f0*/  P2R R3, PR, RZ, 0x8 ;  /* 0x00000008ff037803 */ /* 0x000fe20000000000 */
[----:B------:R-:W1:Y:S01]  /*0a00*/  @!P0 LDC.64 R4, c[0x0][0x220] ;  /* 0x00008800ff048b82 */ /* 0x000e620000000a00 */
[----:B------:R-:W-:-:S04]  /*0a10*/  PLOP3.LUT P3, PT, PT, PT, UP0, 0x80, 0x0 ;  /* 0x000000000000781c */ /* 0x000fc80003f6f008 */
[----:B------:R-:W-:Y:S02]  /*0a20*/  @UP0 ULDC.64 UR4, c[0x0][0x2a8] ;  /* 0x0000aa0000040ab9 */ /* 0x000fe40000000a00 */
[----:B------:R-:W-:Y:S01]  /*0a30*/  @UP0 UIMAD.WIDE UR4, UR6, 0x4, UR4 ;  /* 0x00000004060408a5 */ /* 0x000fe2000f8e0204 */
[----:B0-----:R-:W0:Y:S02]  /*0a40*/  @!P2 LDC.64 R6, c[0x0][0x230] ;  /* 0x00008c00ff06ab82 */ /* 0x001e240000000a00 */
[----:B------:R-:W-:-:S03]  /*0a50*/  VOTEU.ALL UP1, P1 ;  /* 0x00000000003f7886 */ /* 0x000fc60000820000 */
[----:B------:R-:W-:Y:S01]  /*0a60*/  IMAD.U32 R10, RZ, RZ, UR4 ;  /* 0x00000004ff0a7e24 */ /* 0x000fe2000f8e00ff */
[----:B------:R-:W-:Y:S01]  /*0a70*/  CS2R R14, SRZ ;  /* 0x00000000000e7805 */ /* 0x000fe2000001ff00 */
[----:B------:R-:W-:Y:S01]  /*0a80*/  IMAD.U32 R11, RZ, RZ, UR5 ;  /* 0x00000005ff0b7e24 */ /* 0x000fe2000f8e00ff */
[----:B------:R-:W2:Y:S01]  /*0a90*/  @!P1 LDC.64 R8, c[0x0][0x2e0] ;  /* 0x0000b800ff089b82 */ /* 0x000ea20000000a00 */
[----:B------:R-:W-:Y:S01]  /*0aa0*/  @!UP1 UIMAD UR6, UR38, UR7, UR46 ;  /* 0x00000007260692a4 */ /* 0x000fe2000f8e022e */
[----:B------:R-:W-:Y:S02]  /*0ab0*/  UMOV UR39, URZ ;  /* 0x0000003f00277c82 */ /* 0x000fe40008000000 */
[----:B------:R3:W4:Y:S01]  /*0ac0*/  @P3 LDG.E R10, desc[UR36][R10.64] ;  /* 0x000000240a0a3981 */ /* 0x000722000c1e1900 */
[----:B------:R-:W-:Y:S02]  /*0ad0*/  ULDC.U8 UR4, c[0x0][0x294] ;  /* 0x0000a50000047ab9 */ /* 0x000fe40000000000 */
[----:B------:R-:W-:-:S02]  /*0ae0*/  IMAD.U32 R3, RZ, RZ, UR6 ;  /* 0x00000006ff037e24 */ /* 0x000fc4000f8e00ff */
[----:B-1----:R-:W-:-:S04]  /*0af0*/  @!P0 IMAD.WIDE R4, R13, 0x4, R4 ;  /* 0x000000040d048825 */ /* 0x002fc800078e0204 */
[----:B------:R-:W-:Y:S01]  /*0b00*/  @!P1 IMAD R3, R3, 0x30, R0 ;  /* 0x0000003003039824 */ /* 0x000fe200078e0200 */
[----:B------:R-:W4:Y:S01]  /*0b10*/  @!P0 LDG.E.64 R14, desc[UR36][R4.64] ;  /* 0x00000024040e8981 */ /* 0x000f22000c1e1b00 */
[----:B---3--:R-:W1:Y:S01]  /*0b20*/  LDC R11, c[0x0][0x290] ;  /* 0x0000a400ff0b7b82 */ /* 0x008e620000000800 */
[----:B0-----:R-:W-:Y:S01]  /*0b30*/  @!P2 IMAD.WIDE R6, R13, 0x4, R6 ;  /* 0x000000040d06a825 */ /* 0x001fe200078e0206 */
[----:B------:R-:W-:-:S06]  /*0b40*/  CS2R R12, SRZ ;  /* 0x00000000000c7805 */ /* 0x000fcc000001ff00 */
[----:B------:R-:W3:Y:S01]  /*0b50*/  @!P2 LDG.E.64 R12, desc[UR36][R6.64] ;  /* 0x00000024060ca981 */ /* 0x000ee2000c1e1b00 */
[----:B--2---:R-:W-:-:S06]  /*0b60*/  @!P1 IMAD.WIDE R8, R3, 0x4, R8 ;  /* 0x0000000403089825 */ /* 0x004fcc00078e0208 */
[----:B------:R-:W2:Y:S01]  /*0b70*/  @!P1 LDG.E.64 R8, desc[UR36][R8.64] ;  /* 0x0000002408089981 */ /* 0x000ea2000c1e1b00 */
[----:B------:R-:W-:Y:S02]  /*0b80*/  ISETP.NE.AND P2, PT, RZ, UR4, PT ;  /* 0x00000004ff007c0c */ /* 0x000fe4000bf45270 */
[----:B------:R-:W-:Y:S02]  /*0b90*/  ISETP.GE.AND P0, PT, R16, 0x20, PT ;  /* 0x000000201000780c */ /* 0x000fe40003f06270 */
[----:B----4-:R-:W-:Y:S02]  /*0ba0*/  @P3 R2UR UR39, R10 ;  /* 0x000000000a2732ca */ /* 0x010fe400000e0000 */
[----:B-1----:R-:W-:Y:S01]  /*0bb0*/  ISETP.GT.AND P3, PT, R11, RZ, PT ;  /* 0x000000ff0b00720c */ /* 0x002fe20003f64270 */
[----:B-----5:R-:W-:Y:S01]  /*0bc0*/  FADD.FTZ R22, R14, R22 ;  /* 0x000000160e167221 */ /* 0x020fe20000010000 */
[----:B------:R-:W-:Y:S01]  /*0bd0*/  FADD.FTZ R23, R15, R23 ;  /* 0x000000170f177221 */ /* 0x000fe20000010000 */
[----:B---3--:R-:W-:Y:S01]  /*0be0*/  FADD.FTZ R18, R12, R18 ;  /* 0x000000120c127221 */ /* 0x008fe20000010000 */
[----:B------:R-:W-:-:S03]  /*0bf0*/  FADD.FTZ R19, R13, R19 ;  /* 0x000000130d137221 */ /* 0x000fc60000010000 */
[----:B--2---:R-:W-:Y:S01]  /*0c00*/  @!P1 FMUL.FTZ R18, R18, R8 ;  /* 0x0000000812129220 */ /* 0x004fe20000410000 */
[----:B------:R-:W-:-:S05]  /*0c10*/  @!P1 FMUL.FTZ R19, R19, R9 ;  /* 0x0000000913139220 */ /* 0x000fca0000410000 */
        /* <DEDUP_REMOVED lines=13> */
[----:B0-----:R-:W-:Y:S01]  /*0cf0*/  HFMA2.MMA R4, -RZ, RZ, 0, 0 ;  /* 0x00000000ff047435 */ /* 0x001fe200000001ff */
[----:B-1----:R-:W-:-:S04]  /*0d00*/  IMAD.MOV R7, RZ, RZ, -R5 ;  /* 0x000000ffff077224 */ /* 0x002fc800078e0a05 */
[----:B------:R-:W-:-:S05]  /*0d10*/  IMAD R7, R7, R6, RZ ;  /* 0x0000000607077224 */ /* 0x000fca00078e02ff */
        /* <DEDUP_REMOVED lines=28> */
[----:B------:R-:W-:Y:S01]  /*0ee0*/  MOV R10, UR6 ;  /* 0x00000006000a7c02 */ /* 0x000fe20008000f00 */
[----:B------:R-:W-:Y:S02]  /*0ef0*/  IMAD.U32 R6, RZ, RZ, UR4 ;  /* 0x00000004ff067e24 */ /* 0x000fe4000f8e00ff */
[----:B------:R-:W-:-:S02]  /*0f00*/  IMAD.U32 R7, RZ, RZ, UR5 ;  /* 0x00000005ff077e24 */ /* 0x000fc4000f8e00ff */
[----:B------:R-:W-:Y:S02]  /*0f10*/  IMAD.U32 R11, RZ, RZ, UR7 ;  /* 0x00000007ff0b7e24 */ /* 0x000fe4000f8e00ff */
[----:B------:R-:W-:Y:S02]  /*0f20*/  IMAD.MOV.U32 R8, RZ, RZ, 0x53f ;  /* 0x0000053fff087424 */ /* 0x000fe400078e00ff */
[----:B------:R-:W-:Y:S02]  /*0f30*/  IMAD.MOV.U32 R12, RZ, RZ, 0x1 ;  /* 0x00000001ff0c7424 */ /* 0x000fe400078e00ff */
[----:B0-----:R-:W-:-:S07]  /*0f40*/  IMAD.MOV.U32 R13, RZ, RZ, RZ ;  /* 0x000000ffff0d7224 */ /* 0x001fce00078e00ff */
[----:B------:R-:W-:-:S07]  /*0f50*/  LEPC R20, `(.L_x_2414) ;  /* 0x000000001014794e */ /* 0x000fce0000000000 */
[----:B-1----:R-:W-:Y:S05]  /*0f60*/  CALL.ABS.NOINC R14 ;  /* 0x000000000e007343 */ /* 0x002fea0003c00000 */
.L_x_2414:
        /* <DEDUP_REMOVED lines=25> */
[--C-:B------:R-:W-:Y:S01]  /*1100*/  IMAD R12, R25, 0x4, R11.reuse ;  /* 0x00000004190c7824 */ /* 0x100fe200078e020b */
[----:B0-----:R0:W1:Y:S01]  /*1110*/  LDS R22, [R11] ;  /* 0x000000000b167984 */ /* 0x0010620000000800 */
[C---:B------:R-:W-:Y:S01]  /*1120*/  IMAD R13, R7.reuse, 0x4, R11 ;  /* 0x00000004070d7824 */ /* 0x040fe200078e020b */
[----:B------:R-:W-:Y:S02]  /*1130*/  ISETP.GE.AND P0, PT, R0, R7, PT ;  /* 0x000000070000720c */ /* 0x000fe40003f06270 */
[----:B------:R-:W-:Y:S01]  /*1140*/  LEA R14, R7, R12, 0x2 ;  /* 0x0000000c070e7211 */ /* 0x000fe200078e10ff */
[----:B------:R0:W2:Y:S04]  /*1150*/  LDS R23, [R12] ;  /* 0x000000000c177984 */ /* 0x0000a80000000800 */
[----:B------:R0:W3:Y:S04]  /*1160*/  LDS R18, [R13] ;  /* 0x000000000d127984 */ /* 0x0000e80000000800 */
[----:B------:R0:W4:Y:S02]  /*1170*/  LDS R19, [R14] ;  /* 0x000000000e137984 */ /* 0x0001240000000800 */
[----:B------:R-:W-:Y:S05]  /*1180*/  @P0 BRA `(.L_x_2418) ;  /* 0x0000000000540947 */ /* 0x000fea0003800000 */
[----:B------:R-:W-:Y:S01]  /*1190*/  I2FP.F32.S32 R3, R7 ;  /* 0x0000000700037245 */ /* 0x000fe20000201400 */
[----:B------:R-:W-:Y:S01]  /*11a0*/  ULDC UR4, c[0x0][0x29c] ;  /* 0x0000a70000047ab9 */ /* 0x000fe20000000800 */
[----:B------:R-:W-:Y:S01]  /*11b0*/  I2FP.F32.S32 R0, R0 ;  /* 0x0000000000007245 */ /* 0x000fe20000201400 */
[----:B------:R-:W-:-:S03]  /*11c0*/  UIADD3 UR4, -UR39, UR4, URZ ;  /* 0x0000000427047290 */ /* 0x000fc6000fffe13f */
[----:B------:R-:W5:Y:S02]  /*11d0*/  MUFU.RCP R3, R3 ;  /* 0x0000000300037308 */ /* 0x000f640000001000 */
[----:B-----5:R-:W-:-:S04]  /*11e0*/  FMUL.FTZ R0, R0, R3 ;  /* 0x0000000300007220 */ /* 0x020fc80000410000 */
[----:B------:R-:W-:Y:S01]  /*11f0*/  FMUL.FTZ R4, R0, 13.28771209716796875 ;  /* 0x41549a7800047820 */ /* 0x000fe20000410000 */
[----:B------:R-:W-:-:S03]  /*1200*/  I2FP.F32.S32 R0, UR4 ;  /* 0x0000000400007c45 */ /* 0x000fc60008201400 */
[----:B------:R-:W5:Y:S02]  /*1210*/  MUFU.EX2 R5, -R4 ;  /* 0x8000000400057308 */ /* 0x000f640000000800 */
[----:B-----5:R-:W-:-:S04]  /*1220*/  FMUL.FTZ R0, R0, R5 ;  /* 0x0000000500007220 */ /* 0x020fc80000410000 */
[----:B------:R-:W-:-:S04]  /*1230*/  FMUL.RZ R8, R0, 0.15915493667125701904 ;  /* 0x3e22f98300087820 */ /* 0x000fc8000040c000 */
[----:B------:R-:W4:Y:S08]  /*1240*/  MUFU.SIN R5, R8 ;  /* 0x0000000800057308 */ /* 0x000f300000000400 */
[----:B------:R-:W5:Y:S01]  /*1250*/  MUFU.COS R0, R8 ;  /* 0x0000000800007308 */ /* 0x000f620000000000 */
[-C--:B----4-:R-:W-:Y:S01]  /*1260*/  FMUL.FTZ R7, R19, R5.reuse ;  /* 0x0000000513077220 */ /* 0x090fe20000410000 */
[CC--:B--2---:R-:W-:Y:S01]  /*1270*/  FMUL.FTZ R3, R23.reuse, R5.reuse ;  /* 0x0000000517037220 */ /* 0x0c4fe20000410000 */
[-C--:B-1----:R-:W-:Y:S01]  /*1280*/  FMUL.FTZ R6, R22, R5.reuse ;  /* 0x0000000516067220 */ /* 0x082fe20000410000 */
[C---:B---3--:R-:W-:Y:S01]  /*1290*/  FMUL.FTZ R4, R18.reuse, R5 ;  /* 0x0000000512047220 */ /* 0x048fe20000410000 */
[-C--:B-----5:R-:W-:Y:S01]  /*12a0*/  FFMA.FTZ R18, R18, R0.reuse, -R7 ;  /* 0x0000000012127223 */ /* 0x0a0fe20000010807 */
[-C--:B------:R-:W-:Y:S01]  /*12b0*/  FFMA.FTZ R22, R22, R0.reuse, -R3 ;  /* 0x0000000016167223 */ /* 0x080fe20000010803 */
[-C--:B------:R-:W-:Y:S01]  /*12c0*/  FFMA.FTZ R23, R23, R0.reuse, R6 ;  /* 0x0000000017177223 */ /* 0x080fe20000010006 */
[----:B------:R-:W-:-:S07]  /*12d0*/  FFMA.FTZ R19, R19, R0, R4 ;  /* 0x0000000013137223 */ /* 0x000fce0000010004 */
.L_x_2418:
[----:B------:R-:W-:Y:S05]  /*12e0*/  BSYNC B1 ;  /* 0x0000000000017941 */ /* 0x000fea0003800000 */
.L_x_2417:
[----:B---3--:R3:W-:Y:S04]  /*12f0*/  STS [R13], R18 ;  /* 0x000000120d007388 */ /* 0x0087e80000000800 */
[----:B----4-:R3:W-:Y:S04]  /*1300*/  STS [R14], R19 ;  /* 0x000000130e007388 */ /* 0x0107e80000000800 */
[----:B-1----:R3:W-:Y:S04]  /*1310*/  STS [R11], R22 ;  /* 0x000000160b007388 */ /* 0x0027e80000000800 */
[----:B--2---:R3:W-:Y:S02]  /*1320*/  STS [R12], R23 ;  /* 0x000000170c007388 */ /* 0x0047e40000000800 */
.L_x_2416:
[----:B------:R-:W-:Y:S05]  /*1330*/  BSYNC B0 ;  /* 0x0000000000007941 */ /* 0x000fea0003800000 */
.L_x_2415:
[----:B------:R-:W-:Y:S06]  /*1340*/  BAR.SYNC.DEFER_BLOCKING 0x0 ;  /* 0x0000000000007b1d */ /* 0x000fec0000010000 */
[----:B0--3--:R0:W1:Y:S04]  /*1350*/  @P6 LDS.64 R22, [R9] ;  /* 0x0000000009166984 */ /* 0x0090680000000a00 */
[----:B------:R0:W2:Y:S01]  /*1360*/  @P6 LDS.64 R18, [R10] ;  /* 0x000000000a126984 */ /* 0x0000a20000000a00 */
[----:B------:R-:W-:Y:S06]  /*1370*/  BAR.SYNC.DEFER_BLOCKING 0x0 ;  /* 0x0000000000007b1d */ /* 0x000fec0000010000 */
[----:B------:R-:W-:Y:S05]  /*1380*/  BRA `(.L_x_2413) ;  /* 0x0000000000647947 */ /* 0x000fea0003800000 */
.L_x_2412:
[----:B------:R-:W-:Y:S01]  /*1390*/  ISETP.GE.AND P0, PT, R0, R11, PT ;  /* 0x0000000b0000720c */ /* 0x000fe20003f06270 */
[----:B------:R-:W-:-:S12]  /*13a0*/  BSSY B0, `(.L_x_2413) ;  /* 0x0000017000007945 */ /* 0x000fd80003800000 */
[----:B------:R-:W-:Y:S05]  /*13b0*/  @P0 BRA `(.L_x_2419) ;  /* 0x0000000000540947 */ /* 0x000fea0003800000 */
[----:B------:R-:W-:Y:S01]  /*13c0*/  I2FP.F32.S32 R11, R11 ;  /* 0x0000000b000b7245 */ /* 0x000fe20000201400 */
[----:B------:R-:W-:Y:S01]  /*13d0*/  ULDC UR4, c[0x0][0x29c] ;  /* 0x0000a70000047ab9 */ /* 0x000fe20000000800 */
[----:B------:R-:W-:Y:S01]  /*13e0*/  I2FP.F32.S32 R0, R0 ;  /* 0x0000000000007245 */ /* 0x000fe20000201400 */
[----:B------:R-:W-:-:S03]  /*13f0*/  UIADD3 UR4, -UR39, UR4, URZ ;  /* 0x0000000427047290 */ /* 0x000fc6000fffe13f */
[----:B------:R-:W0:Y:S03]  /*1400*/  MUFU.RCP R11, R11 ;  /* 0x0000000b000b7308 */ /* 0x000e260000001000 */
[----:B------:R-:W-:Y:S01]  /*1410*/  I2FP.F32.S32 R3, UR4 ;  /* 0x0000000400037c45 */ /* 0x000fe20008201400 */
        /* <DEDUP_REMOVED lines=15> */
.L_x_2419:
[----:B------:R-:W-:Y:S05]  /*1510*/  BSYNC B0 ;  /* 0x0000000000007941 */ /* 0x000fea0003800000 */
.L_x_2413:
        /* <DEDUP_REMOVED lines=18> */
[----:B------:R-:W-:-:S04]  /*1640*/  IMAD.SHL.U32 R0, R0, 0x2, RZ ;  /* 0x0000000200007824 */ /* 0x000fc800078e00ff */
[----:B------:R-:W-:Y:S01]  /*1650*/  IMAD.IADD R3, R16, 0x1, -R3 ;  /* 0x0000000110037824 */ /* 0x000fe200078e0a03 */
[----:B------:R-:W-:-:S03]  /*1660*/  LOP3.LUT R0, R0, 0xfffffffc, RZ, 0xc0, !PT ;  /* 0xfffffffc00007812 */ /* 0x000fc600078ec0ff */
[----:B------:R-:W-:Y:S02]  /*1670*/  IMAD R6, R2, 0x2, R3 ;  /* 0x0000000202067824 */ /* 0x000fe400078e0203 */
[----:B------:R-:W-:-:S03]  /*1680*/  VIADD R3, R0, UR41 ;  /* 0x0000002900037c36 */ /* 0x000fc60008000000 */
[----:B------:R-:W-:-:S05]  /*1690*/  SHF.L.U32 R0, R6, 0x1, RZ ;  /* 0x0000000106007819 */ /* 0x000fca00000006ff */
[----:B------:R-:W-:-:S04]  /*16a0*/  IMAD R3, R3, UR4, R0 ;  /* 0x0000000403037c24 */ /* 0x000fc8000f8e0200 */
[----:B-1----:R-:W-:-:S05]  /*16b0*/  IMAD.WIDE R4, R3, 0x4, R4 ;  /* 0x0000000403047825 */ /* 0x002fca00078e0204 */
[----:B------:R2:W-:Y:S02]  /*16c0*/  STG.E.64 desc[UR36][R4.64], R18 ;  /* 0x0000001204007986 */ /* 0x0005e4000c101b24 */
.L_x_2423:
[----:B------:R-:W-:Y:S05]  /*16d0*/  BSYNC B1 ;  /* 0x0000000000017941 */ /* 0x000fea0003800000 */
.L_x_2422:
        /* <DEDUP_REMOVED lines=12> */
.L_x_2475:
[----:B-12---:R-:W-:-:S07]  /*17a0*/  FADD.FTZ R5, R5, R14 ;  /* 0x0000000e05057221 */ /* 0x006fce0000010000 */
.L_x_2421:
[----:B------:R-:W-:Y:S05]  /*17b0*/  BSYNC B0 ;  /* 0x0000000000007941 */ /* 0x000fea0003800000 */
.L_x_2420:
[----:B------:R-:W3:Y:S01]  /*17c0*/  S2R R11, SR_CgaCtaId ;  /* 0x00000000000b7919 */ /* 0x000ee20000008800 */
[----:B------:R-:W-:Y:S01]  /*17d0*/  ISETP.NE.AND P0, PT, R16, RZ, PT ;  /* 0x000000ff1000720c */ /* 0x000fe20003f05270 */
[----:B------:R-:W-:Y:S01]  /*17e0*/  IMAD.U32 R3, RZ, RZ, UR43 ;  /* 0x0000002bff037e24 */ /* 0x000fe2000f8e00ff */
[----:B------:R-:W-:-:S04]  /*17f0*/  MOV R7, 0x400 ;  /* 0x0000040000077802 */ /* 0x000fc80000000f00 */
[----:B------:R-:W-:Y:S01]  /*1800*/  IADD3 R3, -R3, UR40, RZ ;  /* 0x0000002803037c10 */ /* 0x000fe2000fffe1ff */
[----:B------:R-:W-:-:S06]  /*1810*/  VIADD R0, R7, 0x120 ;  /* 0x0000012007007836 */ /* 0x000fcc0000000000 */
[----:B------:R-:W-:Y:S01]  /*1820*/  @P0 IMAD.MOV.U32 R85, RZ, RZ, -0x800001 ;  /* 0xff7fffffff550424 */ /* 0x000fe200078e00ff */
        /* <DEDUP_REMOVED lines=9> */
[----:B------:R-:W-:Y:S01]  /*18c0*/  UIADD3 UR4, -UR39, UR40, URZ ;  /* 0x0000002827047290 */ /* 0x000fe2000fffe13f */
[----:B------:R-:W-:-:S03]  /*18d0*/  ULDC UR6, c[0x0][0x2d0] ;  /* 0x0000b40000067ab9 */ /* 0x000fc60000000800 */
[----:B------:R-:W-:-:S04]  /*18e0*/  UIMAD UR5, UR46, UR6, UR4 ;  /* 0x000000062e0572a4 */ /* 0x000fc8000f8e0204 */
[----:B------:R-:W-:-:S03]  /*18f0*/  UIMAD UR6, UR5, UR6, UR4 ;  /* 0x00000006050672a4 */ /* 0x000fc6000f8e0204 */
[----:B------:R-:W-:Y:S02]  /*1900*/  ULDC.64 UR4, c[0x0][0x2c8] ;  /* 0x0000b20000047ab9 */ /* 0x000fe40000000a00 */
[----:B------:R-:W-:-:S06]  /*1910*/  UIMAD.WIDE UR4, UR6, 0x4, UR4 ;  /* 0x00000004060478a5 */ /* 0x000fcc000f8e0204 */
[----:B------:R-:W-:Y:S01]  /*1920*/  IMAD.U32 R4, RZ, RZ, UR4 ;  /* 0x00000004ff047e24 */ /* 0x000fe2000f8e00ff */
[----:B------:R-:W-:-:S05]  /*1930*/  MOV R5, UR5 ;  /* 0x0000000500057c02 */ /* 0x000fca0008000f00 */
[----:B------:R-:W3:Y:S02]  /*1940*/  LDG.E R4, desc[UR36][R4.64] ;  /* 0x0000002404047981 */ /* 0x000ee4000c1e1900 */
[----:B---3--:R-:W-:-:S07]  /*1950*/  FADD.FTZ R85, R85, R4 ;  /* 0x0000000455557221 */ /* 0x008fce0000010000 */
.L_x_2426:
[----:B------:R3:W-:Y:S02]  /*1960*/  STS [R6], R85 ;  /* 0x0000005506007388 */ /* 0x0007e40000000800 */
.L_x_2425:
[----:B------:R-:W-:Y:S05]  /*1970*/  WARPSYNC.ALL ;  /* 0x0000000000007948 */ /* 0x000fea0003800000 */
[----:B------:R-:W-:Y:S01]  /*1980*/  VIADD R3, R3, 0xf ;  /* 0x0000000f03037836 */ /* 0x000fe20000000000 */
[----:B0-----:R-:W0:Y:S01]  /*1990*/  LDC.64 R8, c[0x0][0x280] ;  /* 0x0000a000ff087b82 */ /* 0x001e220000000a00 */
[----:B---3--:R-:W-:Y:S01]  /*19a0*/  LEA.HI R6, R16, R16, RZ, 0x1 ;  /* 0x0000001010067211 */ /* 0x008fe200078f08ff */
[----:B------:R-:W-:Y:S01]  /*19b0*/  ULDC UR5, c[0x0][0x284] ;  /* 0x0000a10000057ab9 */ /* 0x000fe20000000800 */
[----:B------:R-:W-:Y:S01]  /*19c0*/  ULDC UR12, c[0x0][0x2a0] ;  /* 0x0000a800000c7ab9 */ /* 0x000fe20000000800 */
[----:B------:R-:W-:Y:S01]  /*19d0*/  SHF.R.S32.HI R4, RZ, 0x1f, R3 ;  /* 0x0000001fff047819 */ /* 0x000fe20000011403 */
[----:B------:R-:W-:Y:S01]  /*19e0*/  ULDC.64 UR8, c[0x0][0x258] ;  /* 0x0000960000087ab9 */ /* 0x000fe20000000a00 */
[----:B------:R-:W-:Y:S01]  /*19f0*/  LEA.HI.SX32 R10, R6, UR43, 0x1f ;  /* 0x0000002b060a7c11 */ /* 0x000fe2000f8ffaff */
[----:B------:R-:W-:Y:S01]  /*1a00*/  ULDC.64 UR6, c[0x0][0x2b0] ;  /* 0x0000ac0000067ab9 */ /* 0x000fe20000000a00 */
[----:B------:R-:W-:Y:S01]  /*1a10*/  LEA.HI R4, R4, R3, RZ, 0x4 ;  /* 0x0000000304047211 */ /* 0x000fe200078f20ff */
[----:B------:R-:W-:Y:S01]  /*1a20*/  ULDC.64 UR14, c[0x0][0x2c8] ;  /* 0x0000b200000e7ab9 */ /* 0x000fe20000000a00 */
[----:B------:R-:W-:Y:S01]  /*1a30*/  ULDC.64 UR10, c[0x0][0x2d8] ;  /* 0x0000b600000a7ab9 */ /* 0x000fe20000000a00 */
[----:B------:R-:W-:Y:S01]  /*1a40*/  BSSY B0, `(.L_x_2427) ;  /* 0x0000194000007945 */ /* 0x000fe20003800000 */
[----:B------:R-:W-:-:S05]  /*1a50*/  LOP3.LUT R3, R4, 0xfffffff0, RZ, 0xc0, !PT ;  /* 0xfffffff004037812 */ /* 0x000fca00078ec0ff */
[----:B------:R-:W-:Y:S01]  /*1a60*/  VIADD R3, R3, UR43 ;  /* 0x0000002b03037c36 */ /* 0x000fe20008000000 */
[----:B------:R-:W-:Y:S04]  /*1a70*/  BAR.SYNC.DEFER_BLOCKING 0x0 ;  /* 0x0000000000007b1d */ /* 0x000fe80000010000 */
[----:B------:R-:W-:Y:S01]  /*1a80*/  ISETP.GE.AND P0, PT, R10, R3, PT ;  /* 0x000000030a00720c */ /* 0x000fe20003f06270 */
[----:B0-----:R-:W-:-:S04]  /*1a90*/  IMAD R4, R17, R8, UR46 ;  /* 0x0000002e11047e24 */ /* 0x001fc8000f8e0208 */
[----:B------:R-:W-:-:S08]  /*1aa0*/  IMAD R4, R4, 0x30, RZ ;  /* 0x0000003004047824 */ /* 0x000fd000078e02ff */
[----:B------:R-:W-:Y:S05]  /*1ab0*/  @P0 BRA `(.L_x_2428) ;  /* 0x0000001800300947 */ /* 0x000fea0003800000 */
[----:B------:R-:W-:Y:S01]  /*1ac0*/  IABS R5, R9 ;  /* 0x0000000900057213 */ /* 0x000fe20000000000 */
[----:B------:R-:W-:Y:S01]  /*1ad0*/  VIADD R8, R7, 0x20 ;  /* 0x0000002007087836 */ /* 0x000fe20000000000 */
[----:B------:R-:W-:Y:S01]  /*1ae0*/  LOP3.LUT R7, R6, 0x7ffffffe, RZ, 0xc0, !PT ;  /* 0x7ffffffe06077812 */ /* 0x000fe200078ec0ff */
[----:B------:R-:W0:Y:S01]  /*1af0*/  S2R R15, SR_CTAID.X ;  /* 0x00000000000f7919 */ /* 0x000e220000002500 */
[----:B------:R-:W3:Y:S01]  /*1b00*/  I2F.RP R12, R5 ;  /* 0x00000005000c7306 */ /* 0x000ee20000209400 */
[----:B------:R-:W0:Y:S01]  /*1b10*/  LDC.64 R86, c[0x0][0x2d8] ;  /* 0x0000b600ff567b82 */ /* 0x000e220000000a00 */
[----:B------:R-:W-:Y:S01]  /*1b20*/  LEA R11, R11, R8, 0x18 ;  /* 0x000000080b0b7211 */ /* 0x000fe200078ec0ff */
[----:B------:R-:W-:Y:S01]  /*1b30*/  IMAD.IADD R8, R16, 0x1, -R7 ;  /* 0x0000000110087824 */ /* 0x000fe200078e0a07 */
[----:B------:R-:W-:Y:S02]  /*1b40*/  ULDC UR4, c[0x0][0x2d0] ;  /* 0x0000b40000047ab9 */ /* 0x000fe40000000800 */
[----:B------:R-:W-:Y:S01]  /*1b50*/  IMAD.U32 R14, RZ, RZ, UR4 ;  /* 0x00000004ff0e7e24 */ /* 0x000fe2000f8e00ff */
[----:B------:R-:W-:Y:S01]  /*1b60*/  ULDC UR4, c[0x0][0x298] ;  /* 0x0000a60000047ab9 */ /* 0x000fe20000000800 */
[C---:B------:R-:W-:Y:S01]  /*1b70*/  IMAD R11, R8.reuse, 0x8, R11 ;  /* 0x00000008080b7824 */ /* 0x040fe200078e020b */
[----:B------:R-:W4:Y:S01]  /*1b80*/  LDC R17, c[0x0][0x2c0] ;  /* 0x0000b000ff117b82 */ /* 0x000f220000000800 */
[----:B------:R-:W-:-:S03]  /*1b90*/  IMAD.SHL.U32 R8, R8, 0x2, RZ ;  /* 0x0000000208087824 */ /* 0x000fc600078e00ff */
[----:B------:R0:W1:Y:S01]  /*1ba0*/  LDS.64 R48, [R11] ;  /* 0x000000000b307984 */ /* 0x0000620000000a00 */
[----:B------:R-:W-:Y:S01]  /*1bb0*/  IMAD R8, R4, R9, R8 ;  /* 0x0000000904087224 */ /* 0x000fe200078e0208 */
[----:B---3--:R-:W3:Y:S01]  /*1bc0*/  MUFU.RCP R12, R12 ;  /* 0x0000000c000c7308 */ /* 0x008ee20000001000 */
[----:B------:R-:W-:Y:S01]  /*1bd0*/  IMAD R9, R9, 0x30, RZ ;  /* 0x0000003009097824 */ /* 0x000fe200078e02ff */
[----:B------:R0:W1:Y:S02]  /*1be0*/  LDS.64 R46, [R11+0x10] ;  /* 0x000010000b2e7984 */ /* 0x0000640000000a00 */
[----:B------:R-:W-:Y:S02]  /*1bf0*/  SHF.R.S32.HI R84, RZ, 0x1f, R8 ;  /* 0x0000001fff547819 */ /* 0x000fe40000011408 */
[----:B------:R0:W1:Y:S04]  /*1c00*/  LDS.64 R44, [R11+0x20] ;  /* 0x000020000b2c7984 */ /* 0x0000680000000a00 */
[----:B------:R0:W1:Y:S04]  /*1c10*/  LDS.64 R42, [R11+0x30] ;  /* 0x000030000b2a7984 */ /* 0x0000680000000a00 */
[----:B------:R0:W1:Y:S02]  /*1c20*/  LDS.64 R40, [R11+0x40] ;  /* 0x000040000b287984 */ /* 0x0000640000000a00 */
[----:B0-----:R-:W-:Y:S01]  /*1c30*/  IMAD.WIDE R86, R15, 0x4, R86 ;  /* 0x000000040f567825 */ /* 0x001fe200078e0256 */
[----:B---3--:R-:W-:Y:S01]  /*1c40*/  IADD3 R12, R12, 0xffffffe, RZ ;  /* 0x0ffffffe0c0c7810 */ /* 0x008fe20007ffe0ff */
[----:B------:R0:W3:Y:S02]  /*1c50*/  LDS.64 R38, [R11+0x50] ;  /* 0x000050000b267984 */ /* 0x0000e40000000a00 */
[----:B----4-:R-:W-:Y:S01]  /*1c60*/  VIADD R17, R17, UR4 ;  /* 0x0000000411117c36 */ /* 0x010fe20008000000 */
[----:B------:R-:W4:Y:S01]  /*1c70*/  F2I.FTZ.U32.TRUNC.NTZ R7, R12 ;  /* 0x0000000c00077305 */ /* 0x000f22000021f000 */
[----:B------:R0:W0:Y:S04]  /*1c80*/  LDS.64 R36, [R11+0x60] ;  /* 0x000060000b247984 */ /* 0x0000280000000a00 */
[----:B------:R0:W0:Y:S04]  /*1c90*/  LDS.64 R34, [R11+0x70] ;  /* 0x000070000b227984 */ /* 0x0000280000000a00 */
[----:B------:R0:W0:Y:S04]  /*1ca0*/  LDS.64 R32, [R11+0x80] ;  /* 0x000080000b207984 */ /* 0x0000280000000a00 */
[----:B------:R0:W0:Y:S01]  /*1cb0*/  LDS.64 R30, [R11+0x90] ;  /* 0x000090000b1e7984 */ /* 0x0000220000000a00 */
[----:B----4-:R-:W-:-:S03]  /*1cc0*/  IMAD.MOV R6, RZ, RZ, -R7 ;  /* 0x000000ffff067224 */ /* 0x010fc600078e0a07 */
[----:B------:R4:W0:Y:S01]  /*1cd0*/  LDS.64 R28, [R11+0xa0] ;  /* 0x0000a0000b1c7984 */ /* 0x0008220000000a00 */
[----:B------:R-:W-:-:S03]  /*1ce0*/  IMAD R13, R6, R5, RZ ;  /* 0x00000005060d7224 */ /* 0x000fc600078e02ff */
[----:B------:R4:W0:Y:S01]  /*1cf0*/  LDS.64 R26, [R11+0xb0] ;  /* 0x0000b0000b1a7984 */ /* 0x0008220000000a00 */
[----:B------:R-:W-:-:S03]  /*1d00*/  IMAD.MOV.U32 R6, RZ, RZ, RZ ;  /* 0x000000ffff067224 */ /* 0x000fc600078e00ff */
[----:B------:R4:W0:Y:S01]  /*1d10*/  LDS.64 R24, [R11+0xc0] ;  /* 0x0000c0000b187984 */ /* 0x0008220000000a00 */
[----:B------:R-:W-:-:S03]  /*1d20*/  IMAD.HI.U32 R6, R7, R13, R6 ;  /* 0x0000000d07067227 */ /* 0x000fc600078e0006 */
[----:B-1----:R4:W1:Y:S01]  /*1d30*/  LDS.64 R22, [R11+0xd0] ;  /* 0x0000d0000b167984 */ /* 0x0028620000000a00 */
[----:B------:R-:W-:-:S03]  /*1d40*/  IMAD R7, R15, R14, UR40 ;  /* 0x000000280f077e24 */ /* 0x000fc6000f8e020e */
[----:B------:R4:W0:Y:S04]  /*1d50*/  LDS.64 R20, [R11+0xe0] ;  /* 0x0000e0000b147984 */ /* 0x0008280000000a00 */
[----:B--23--:R4:W2:Y:S02]  /*1d60*/  LDS.64 R18, [R11+0xf0] ;  /* 0x0000f0000b127984 */ /* 0x00c8a40000000a00 */
.L_x_2432:
[----:B0-----:R-:W-:Y:S02]  /*1d70*/  IABS R13, R10 ;  /* 0x0000000a000d7213 */ /* 0x001fe40000000000 */
[----:B------:R-:W-:Y:S02]  /*1d80*/  IABS R15, UR5 ;  /* 0x00000005000f7c13 */ /* 0x000fe40008000000 */
[----:B------:R-:W-:Y:S01]  /*1d90*/  ISETP.GE.AND P1, PT, R10, RZ, PT ;  /* 0x000000ff0a00720c */ /* 0x000fe20003f26270 */
[----:B0---4-:R-:W-:Y:S01]  /*1da0*/  IMAD.HI.U32 R11, R6, R13, RZ ;  /* 0x0000000d060b7227 */ /* 0x011fe200078e00ff */
[----:B------:R-:W-:-:S04]  /*1db0*/  ISETP.NE.AND P2, PT, RZ, UR5, PT ;  /* 0x00000005ff007c0c */ /* 0x000fc8000bf45270 */
[----:B------:R-:W-:-:S05]  /*1dc0*/  IADD3 R12, -R11, RZ, RZ ;  /* 0x000000ff0b0c7210 */ /* 0x000fca0007ffe1ff */
[----:B------:R-:W-:-:S05]  /*1dd0*/  IMAD R12, R15, R12, R13 ;  /* 0x0000000c0f0c7224 */ /* 0x000fca00078e020d */
[----:B------:R-:W-:-:S13]  /*1de0*/  ISETP.GT.U32.AND P0, PT, R5, R12, PT ;  /* 0x0000000c0500720c */ /* 0x000fda0003f04070 */
[----:B------:R-:W-:-:S05]  /*1df0*/  @!P0 IMAD.IADD R12, R12, 0x1, -R15 ;  /* 0x000000010c0c8824 */ /* 0x000fca00078e0a0f */
[----:B------:R-:W-:-:S13]  /*1e00*/  ISETP.GT.U32.AND P0, PT, R5, R12, PT ;  /* 0x0000000c0500720c */ /* 0x000fda0003f04070 */
[----:B------:R-:W-:-:S04]  /*1e10*/  @!P0 IMAD.IADD R12, R12, 0x1, -R15 ;  /* 0x000000010c0c8824 */ /* 0x000fc800078e0a0f */
[----:B------:R-:W-:Y:S01]  /*1e20*/  @!P1 IMAD.MOV R12, RZ, RZ, -R12 ;  /* 0x000000ffff0c9224 */ /* 0x000fe200078e0a0c */
[----:B------:R-:W-:Y:S02]  /*1e30*/  @!P2 LOP3.LUT R12, RZ, UR5, RZ, 0x33, !PT ;  /* 0x00000005ff0cac12 */ /* 0x000fe4000f8e33ff */
[----:B------:R-:W-:Y:S02]  /*1e40*/  ISETP.GE.AND P1, PT, R10, UR40, PT ;  /* 0x000000280a007c0c */ /* 0x000fe4000bf26270 */
[C---:B------:R-:W-:Y:S01]  /*1e50*/  IADD3 R11, P0, R12.reuse, UR44, RZ ;  /* 0x0000002c0c0b7c10 */ /* 0x040fe2000ff1e0ff */
[----:B------:R-:W-:-:S03]  /*1e60*/  VIADD R13, R12, UR5 ;  /* 0x000000050c0d7c36 */ /* 0x000fc60008000000 */
[----:B------:R-:W-:Y:S01]  /*1e70*/  LEA.HI.X.SX32 R88, R12, UR45, 0x1, P0 ;  /* 0x0000002d0c587c11 */ /* 0x000fe200080f0eff */
[----:B-1----:R-:W-:Y:S01]  /*1e80*/  IMAD.SHL.U32 R14, R13, 0x4, RZ ;  /* 0x000000040d0e7824 */ /* 0x002fe200078e00ff */
[----:B------:R-:W-:-:S04]  /*1e90*/  LEA R82, P0, R11, UR8, 0x2 ;  /* 0x000000080b527c11 */ /* 0x000fc8000f8010ff */
[----:B------:R-:W-:Y:S02]  /*1ea0*/  ISETP.GE.OR P3, PT, R14, R9, P1 ;  /* 0x000000090e00720c */ /* 0x000fe40000f66670 */
[----:B------:R-:W-:-:S11]  /*1eb0*/  LEA.HI.X R83, R11, UR9, R88, 0x2, P0 ;  /* 0x000000090b537c11 */ /* 0x000fd600080f1458 */
[----:B------:R-:W3:Y:S01]  /*1ec0*/  @!P3 LDG.E R15, desc[UR36][R82.64] ;  /* 0x00000024520fb981 */ /* 0x000ee2000c1e1900 */
[----:B------:R-:W-:Y:S01]  /*1ed0*/  ISETP.NE.U32.AND P0, PT, RZ, UR6, PT ;  /* 0x00000006ff007c0c */ /* 0x000fe2000bf05070 */
[----:B------:R-:W-:Y:S01]  /*1ee0*/  IMAD.U32 R90, RZ, RZ, UR7 ;  /* 0x00000007ff5a7e24 */ /* 0x000fe2000f8e00ff */
[----:B------:R-:W-:Y:S02]  /*1ef0*/  MOV R89, UR6 ;  /* 0x0000000600597c02 */ /* 0x000fe40008000f00 */
[----:B------:R-:W-:-:S13]  /*1f00*/  ISETP.NE.AND.EX P0, PT, RZ, UR7, PT, P0 ;  /* 0x00000007ff007c0c */ /* 0x000fda000bf05300 */
[----:B------:R-:W-:Y:S02]  /*1f10*/  @P0 IADD3 R88, P2, P4, R10, UR44, R89 ;  /* 0x0000002c0a580c10 */ /* 0x000fe4000fc5e059 */
[----:B------:R-:W-:-:S04]  /*1f20*/  @P0 SHF.R.S32.HI R11, RZ, 0x1f, R10 ;  /* 0x0000001fff0b0819 */ /* 0x000fc8000001140a */
[----:B------:R-:W-:Y:S02]  /*1f30*/  @P0 IADD3.X R89, R11, UR45, R90, P2, P4 ;  /* 0x0000002d0b590c10 */ /* 0x000fe400097e845a */
[----:B------:R-:W3:Y:S01]  /*1f40*/  @!P3 LDC R90, c[0x0][0x288] ;  /* 0x0000a200ff5abb82 */ /* 0x000ee20000000800 */
[----:B------:R-:W-:Y:S02]  /*1f50*/  VIADD R13, R13, UR5 ;  /* 0x000000050d0d7c36 */ /* 0x000fe40008000000 */
[----:B------:R0:W4:Y:S01]  /*1f60*/  @P0 LDG.E.U8 R11, desc[UR36][R88.64] ;  /* 0x00000024580b0981 */ /* 0x000122000c1e1100 */
[----:B---3--:R-:W-:-:S04]  /*1f70*/  @!P3 IMAD R15, R15, R90, RZ ;  /* 0x0000005a0f0fb224 */ /* 0x008fc800078e02ff */
[----:B------:R-:W-:-:S04]  /*1f80*/  @!P3 IMAD R15, R15, 0x30, RZ ;  /* 0x000000300f0fb824 */ /* 0x000fc800078e02ff */
[----:B------:R-:W-:Y:S02]  /*1f90*/  @!P3 IMAD R91, R15, UR5, R14 ;  /* 0x000000050f5bbc24 */ /* 0x000fe4000f8e020e */
[----:B------:R-:W3:Y:S03]  /*1fa0*/  @!P3 LDC.64 R14, c[0x0][0x248] ;  /* 0x00009200ff0ebb82 */ /* 0x000ee60000000a00 */
[----:B------:R-:W-:-:S04]  /*1fb0*/  @!P3 IADD3 R92, P2, R8, R91, RZ ;  /* 0x0000005b085cb210 */ /* 0x000fc80007f5e0ff */
[----:B------:R-:W-:Y:S02]  /*1fc0*/  @!P3 LEA.HI.X.SX32 R91, R91, R84, 0x1, P2 ;  /* 0x000000545b5bb211 */ /* 0x000fe400010f0eff */
[----:B---3--:R-:W-:Y:S01]  /*1fd0*/  @!P3 LEA R90, P2, R92, R14, 0x2 ;  /* 0x0000000e5c5ab211 */ /* 0x008fe200078410ff */
[----:B------:R-:W-:-:S05]  /*1fe0*/  IMAD.SHL.U32 R14, R13, 0x4, RZ ;  /* 0x000000040d0e7824 */ /* 0x000fca00078e00ff */
[----:B------:R-:W-:Y:S02]  /*1ff0*/  ISETP.GE.OR P5, PT, R14, R9, P1 ;  /* 0x000000090e00720c */ /* 0x000fe40000fa6670 */
[----:B------:R-:W-:-:S11]  /*2000*/  @!P3 LEA.HI.X R91, R92, R15, R91, 0x2, P2 ;  /* 0x0000000f5c5bb211 */ /* 0x000fd600010f145b */
[----:B------:R-:W3:Y:S01]  /*2010*/  @!P5 LDG.E R15, desc[UR36][R82.64] ;  /* 0x00000024520fd981 */ /* 0x000ee2000c1e1900 */
[----:B------:R-:W-:Y:S01]  /*2020*/  VIADD R92, R13, UR5 ;  /* 0x000000050d5c7c36 */ /* 0x000fe20008000000 */
[----:B0-----:R-:W3:Y:S03]  /*2030*/  @!P5 LDC R88, c[0x0][0x288] ;  /* 0x0000a200ff58db82 */ /* 0x001ee60000000800 */
[----:B------:R-:W-:-:S05]  /*2040*/  IMAD.SHL.U32 R92, R92, 0x4, RZ ;  /* 0x000000045c5c7824 */ /* 0x000fca00078e00ff */
[----:B------:R-:W-:-:S13]  /*2050*/  ISETP.GE.OR P4, PT, R92, R9, P1 ;  /* 0x000000095c00720c */ /* 0x000fda0000f86670 */
[----:B------:R-:W5:Y:S01]  /*2060*/  @!P4 LDG.E R13, desc[UR36][R82.64] ;  /* 0x00000024520dc981 */ /* 0x000f62000c1e1900 */
[----:B------:R-:W-:-:S04]  /*2070*/  ISETP.GE.AND P2, PT, R10, UR40, PT ;  /* 0x000000280a007c0c */ /* 0x000fc8000bf46270 */
[----:B------:R-:W-:Y:S02]  /*2080*/  FSEL R51, R51, RZ, P2 ;  /* 0x000000ff33337208 */ /* 0x000fe40001000000 */
[----:B------:R-:W-:-:S06]  /*2090*/  FSEL R50, R50, RZ, P2 ;  /* 0x000000ff32327208 */ /* 0x000fcc0001000000 */
[----:B------:R0:W2:Y:S01]  /*20a0*/  @!P3 LDG.E.64 R50, desc[UR36][R90.64] ;  /* 0x000000245a32b981 */ /* 0x0000a2000c1e1b00 */
[----:B---3--:R-:W-:-:S04]  /*20b0*/  @!P5 IMAD R15, R15, R88, RZ ;  /* 0x000000580f0fd224 */ /* 0x008fc800078e02ff */
[----:B------:R-:W-:-:S04]  /*20c0*/  @!P5 IMAD R15, R15, 0x30, RZ ;  /* 0x000000300f0fd824 */ /* 0x000fc800078e02ff */
[----:B------:R-:W-:Y:S02]  /*20d0*/  @!P5 IMAD R89, R15, UR5, R14 ;  /* 0x000000050f59dc24 */ /* 0x000fe4000f8e020e */
[----:B------:R-:W3:Y:S03]  /*20e0*/  @!P5 LDC.64 R14, c[0x0][0x248] ;  /* 0x00009200ff0edb82 */ /* 0x000ee60000000a00 */
[----:B------:R-:W-:-:S04]  /*20f0*/  @!P5 IADD3 R93, P3, R8, R89, RZ ;  /* 0x00000059085dd210 */ /* 0x000fc80007f7e0ff */
[----:B------:R-:W-:Y:S02]  /*2100*/  @!P5 LEA.HI.X.SX32 R89, R89, R84, 0x1, P3 ;  /* 0x000000545959d211 */ /* 0x000fe400018f0eff */
[C---:B---3--:R-:W-:Y:S02]  /*2110*/  @!P5 LEA R88, P3, R93.reuse, R14, 0x2 ;  /* 0x0000000e5d58d211 */ /* 0x048fe400078610ff */
[----:B------:R-:W5:Y:S02]  /*2120*/  @!P4 LDC R14, c[0x0][0x288] ;  /* 0x0000a200ff0ecb82 */ /* 0x000f640000000800 */
[----:B------:R-:W-:Y:S01]  /*2130*/  @!P5 LEA.HI.X R89, R93, R15, R89, 0x2, P3 ;  /* 0x0000000f5d59d211 */ /* 0x000fe200018f1459 */
[----:B-----5:R-:W-:-:S05]  /*2140*/  @!P4 IMAD R13, R13, R14, RZ ;  /* 0x0000000e0d0dc224 */ /* 0x020fca00078e02ff */
[----:B------:R-:W3:Y:S01]  /*2150*/  @!P4 LDC.64 R14, c[0x0][0x248] ;  /* 0x00009200ff0ecb82 */ /* 0x000ee20000000a00 */
[----:B------:R-:W-:-:S04]  /*2160*/  @!P4 IMAD R13, R13, 0x30, RZ ;  /* 0x000000300d0dc824 */ /* 0x000fc800078e02ff */
[----:B------:R-:W-:-:S05]  /*2170*/  @!P4 IMAD R13, R13, UR5, R92 ;  /* 0x000000050d0dcc24 */ /* 0x000fca000f8e025c */
[----:B0-----:R-:W-:-:S04]  /*2180*/  @!P4 IADD3 R91, P3, R8, R13, RZ ;  /* 0x0000000d085bc210 */ /* 0x001fc80007f7e0ff */
[----:B------:R-:W-:Y:S02]  /*2190*/  @!P4 LEA.HI.X.SX32 R92, R13, R84, 0x1, P3 ;  /* 0x000000540d5cc211 */ /* 0x000fe400018f0eff */
[----:B------:R-:W-:-:S05]  /*21a0*/  MOV R13, UR5 ;  /* 0x00000005000d7c02 */ /* 0x000fca0008000f00 */
[----:B------:R-:W-:Y:S01]  /*21b0*/  IMAD R13, R13, 0x4, R12 ;  /* 0x000000040d0d7824 */ /* 0x000fe200078e020c */
[----:B---3--:R-:W-:-:S04]  /*21c0*/  @!P4 LEA R90, P3, R91, R14, 0x2 ;  /* 0x0000000e5b5ac211 */ /* 0x008fc800078610ff */
[----:B------:R-:W-:Y:S01]  /*21d0*/  @!P4 LEA.HI.X R91, R91, R15, R92, 0x2, P3 ;  /* 0x0000000f5b5bc211 */ /* 0x000fe200018f145c */
[----:B------:R-:W-:-:S05]  /*21e0*/  IMAD.SHL.U32 R92, R13, 0x4, RZ ;  /* 0x000000040d5c7824 */ /* 0x000fca00078e00ff */
[----:B------:R-:W-:-:S13]  /*21f0*/  ISETP.GE.OR P3, PT, R92, R9, P1 ;  /* 0x000000095c00720c */ /* 0x000fda0000f66670 */
[----:B------:R-:W3:Y:S01]  /*2200*/  @!P3 LDG.E R14, desc[UR36][R82.64] ;  /* 0x00000024520eb981 */ /* 0x000ee2000c1e1900 */
[----:B------:R-:W3:Y:S01]  /*2210*/  @!P3 LDC R15, c[0x0][0x288] ;  /* 0x0000a200ff0fbb82 */ /* 0x000ee20000000800 */
[----:B------:R-:W-:Y:S02]  /*2220*/  FSEL R53, R53, RZ, P2 ;  /* 0x000000ff35357208 */ /* 0x000fe40001000000 */
[----:B------:R-:W-:-:S06]  /*2230*/  FSEL R52, R52, RZ, P2 ;  /* 0x000000ff34347208 */ /* 0x000fcc0001000000 */
[----:B------:R-:W5:Y:S01]  /*2240*/  @!P5 LDG.E.64 R52, desc[UR36][R88.64] ;  /* 0x000000245834d981 */ /* 0x000f62000c1e1b00 */
[----:B------:R-:W-:Y:S02]  /*2250*/  FSEL R55, R55, RZ, P2 ;  /* 0x000000ff37377208 */ /* 0x000fe40001000000 */
[----:B------:R-:W-:Y:S01]  /*2260*/  FSEL R54, R54, RZ, P2 ;  /* 0x000000ff36367208 */ /* 0x000fe20001000000 */
[----:B------:R-:W-:-:S05]  /*2270*/  VIADD R13, R13, UR5 ;  /* 0x000000050d0d7c36 */ /* 0x000fca0008000000 */
[----:B------:R0:W4:Y:S02]  /*2280*/  @!P4 LDG.E.64 R54, desc[UR36][R90.64] ;  /* 0x000000245a36c981 */ /* 0x000124000c1e1b00 */
[----:B0-----:R-:W-:Y:S02]  /*2290*/  IMAD.SHL.U32 R90, R13, 0x4, RZ ;  /* 0x000000040d5a7824 */ /* 0x001fe400078e00ff */
[----:B---3--:R-:W-:Y:S02]  /*22a0*/  @!P3 IMAD R88, R14, R15, RZ ;  /* 0x0000000f0e58b224 */ /* 0x008fe400078e02ff */
[----:B------:R-:W0:Y:S02]  /*22b0*/  @!P3 LDC.64 R14, c[0x0][0x248] ;  /* 0x00009200ff0ebb82 */ /* 0x000e240000000a00 */
[----:B------:R-:W-:-:S04]  /*22c0*/  @!P3 IMAD R89, R88, 0x30, RZ ;  /* 0x000000305859b824 */ /* 0x000fc800078e02ff */
[----:B------:R-:W-:-:S05]  /*22d0*/  @!P3 IMAD R89, R89, UR5, R92 ;  /* 0x000000055959bc24 */ /* 0x000fca000f8e025c */
[----:B------:R-:W-:-:S04]  /*22e0*/  @!P3 IADD3 R92, P4, R8, R89, RZ ;  /* 0x00000059085cb210 */ /* 0x000fc80007f9e0ff */
[----:B------:R-:W-:Y:S02]  /*22f0*/  @!P3 LEA.HI.X.SX32 R89, R89, R84, 0x1, P4 ;  /* 0x000000545959b211 */ /* 0x000fe400020f0eff */
[----:B0-----:R-:W-:-:S04]  /*2300*/  @!P3 LEA R88, P4, R92, R14, 0x2 ;  /* 0x0000000e5c58b211 */ /* 0x001fc800078810ff */
[----:B------:R-:W-:Y:S02]  /*2310*/  @!P3 LEA.HI.X R89, R92, R15, R89, 0x2, P4 ;  /* 0x0000000f5c59b211 */ /* 0x000fe400020f1459 */
[----:B------:R-:W-:-:S13]  /*2320*/  ISETP.GE.OR P4, PT, R90, R9, P1 ;  /* 0x000000095a00720c */ /* 0x000fda0000f86670 */
[----:B------:R-:W3:Y:S01]  /*2330*/  @!P4 LDG.E R14, desc[UR36][R82.64] ;  /* 0x00000024520ec981 */ /* 0x000ee2000c1e1900 */
[----:B------:R-:W3:Y:S01]  /*2340*/  @!P4 LDC R15, c[0x0][0x288] ;  /* 0x0000a200ff0fcb82 */ /* 0x000ee20000000800 */
[----:B------:R-:W-:Y:S02]  /*2350*/  FSEL R57, R57, RZ, P2 ;  /* 0x000000ff39397208 */ /* 0x000fe40001000000 */
[----:B------:R-:W-:-:S06]  /*2360*/  FSEL R56, R56, RZ, P2 ;  /* 0x000000ff38387208 */ /* 0x000fcc0001000000 */
[----:B------:R0:W4:Y:S01]  /*2370*/  @!P3 LDG.E.64 R56, desc[UR36][R88.64] ;  /* 0x000000245838b981 */ /* 0x000122000c1e1b00 */
[----:B---3--:R-:W-:Y:S02]  /*2380*/  @!P4 IMAD R91, R14, R15, RZ ;  /* 0x0000000f0e5bc224 */ /* 0x008fe400078e02ff */
[----:B------:R-:W0:Y:S02]  /*2390*/  @!P4 LDC.64 R14, c[0x0][0x248] ;  /* 0x00009200ff0ecb82 */ /* 0x000e240000000a00 */
[----:B------:R-:W-:Y:S02]  /*23a0*/  @!P4 IMAD R93, R91, 0x30, RZ ;  /* 0x000000305b5dc824 */ /* 0x000fe400078e02ff */
[----:B------:R-:W-:Y:S02]  /*23b0*/  VIADD R91, R13, UR5 ;  /* 0x000000050d5b7c36 */ /* 0x000fe40008000000 */
[----:B------:R-:W-:-:S03]  /*23c0*/  @!P4 IMAD R13, R93, UR5, R90 ;  /* 0x000000055d0dcc24 */ /* 0x000fc6000f8e025a */
[----:B------:R-:W-:-:S04]  /*23d0*/  SHF.L.U32 R90, R91, 0x2, RZ ;  /* 0x000000025b5a7819 */ /* 0x000fc800000006ff */
[----:B------:R-:W-:Y:S02]  /*23e0*/  ISETP.GE.OR P3, PT, R90, R9, P1 ;  /* 0x000000095a00720c */ /* 0x000fe40000f66670 */
[----:B------:R-:W-:-:S04]  /*23f0*/  @!P4 IADD3 R91, P5, R8, R13, RZ ;  /* 0x0000000d085bc210 */ /* 0x000fc80007fbe0ff */
[----:B------:R-:W-:-:S07]  /*2400*/  @!P4 LEA.HI.X.SX32 R92, R13, R84, 0x1, P5 ;  /* 0x000000540d5cc211 */ /* 0x000fce00028f0eff */
[----:B------:R-:W3:Y:S01]  /*2410*/  @!P3 LDG.E R13, desc[UR36][R82.64] ;  /* 0x00000024520db981 */ /* 0x000ee2000c1e1900 */
[C---:B0-----:R-:W-:Y:S02]  /*2420*/  @!P4 LEA R88, P5, R91.reuse, R14, 0x2 ;  /* 0x0000000e5b58c211 */ /* 0x041fe400078a10ff */
[----:B------:R-:W3:Y:S02]  /*2430*/  @!P3 LDC R14, c[0x0][0x288] ;  /* 0x0000a200ff0ebb82 */ /* 0x000ee40000000800 */
[----:B------:R-:W-:Y:S02]  /*2440*/  @!P4 LEA.HI.X R89, R91, R15, R92, 0x2, P5 ;  /* 0x0000000f5b59c211 */ /* 0x000fe400028f145c */
[----:B------:R-:W-:Y:S02]  /*2450*/  FSEL R59, R59, RZ, P2 ;  /* 0x000000ff3b3b7208 */ /* 0x000fe40001000000 */
[----:B------:R-:W-:-:S06]  /*2460*/  FSEL R58, R58, RZ, P2 ;  /* 0x000000ff3a3a7208 */ /* 0x000fcc0001000000 */
[----:B------:R-:W4:Y:S01]  /*2470*/  @!P4 LDG.E.64 R58, desc[UR36][R88.64] ;  /* 0x00000024583ac981 */ /* 0x000f22000c1e1b00 */
[----:B---3--:R-:W-:Y:S02]  /*2480*/  @!P3 IMAD R13, R13, R14, RZ ;  /* 0x0000000e0d0db224 */ /* 0x008fe400078e02ff */
[----:B------:R-:W0:Y:S02]  /*2490*/  @!P3 LDC.64 R14, c[0x0][0x248] ;  /* 0x00009200ff0ebb82 */ /* 0x000e240000000a00 */
[----:B------:R-:W-:-:S04]  /*24a0*/  @!P3 IMAD R13, R13, 0x30, RZ ;  /* 0x000000300d0db824 */ /* 0x000fc800078e02ff */
[----:B------:R-:W-:-:S05]  /*24b0*/  @!P3 IMAD R13, R13, UR5, R90 ;  /* 0x000000050d0dbc24 */ /* 0x000fca000f8e025a */
[----:B------:R-:W-:-:S04]  /*24c0*/  @!P3 IADD3 R91, P4, R8, R13, RZ ;  /* 0x0000000d085bb210 */ /* 0x000fc80007f9e0ff */
[----:B------:R-:W-:Y:S01]  /*24d0*/  @!P3 LEA.HI.X.SX32 R92, R13, R84, 0x1, P4 ;  /* 0x000000540d5cb211 */ /* 0x000fe200020f0eff */
[----:B------:R-:W-:-:S04]  /*24e0*/  IMAD.U32 R13, RZ, RZ, UR5 ;  /* 0x00000005ff0d7e24 */ /* 0x000fc8000f8e00ff */
[----:B------:R-:W-:Y:S01]  /*24f0*/  IMAD R13, R13, 0x7, R12 ;  /* 0x000000070d0d7824 */ /* 0x000fe200078e020c */
[----:B0-----:R-:W-:-:S04]  /*2500*/  @!P3 LEA R90, P4, R91, R14, 0x2 ;  /* 0x0000000e5b5ab211 */ /* 0x001fc800078810ff */
[----:B------:R-:W-:Y:S01]  /*2510*/  @!P3 LEA.HI.X R91, R91, R15, R92, 0x2, P4 ;  /* 0x0000000f5b5bb211 */ /* 0x000fe200020f145c */
[----:B------:R-:W-:-:S05]  /*2520*/  IMAD.SHL.U32 R92, R13, 0x4, RZ ;  /* 0x000000040d5c7824 */ /* 0x000fca00078e00ff */
[----:B------:R-:W-:-:S13]  /*2530*/  ISETP.GE.OR P4, PT, R92, R9, P1 ;  /* 0x000000095c00720c */ /* 0x000fda0000f86670 */
[----:B------:R-:W3:Y:S01]  /*2540*/  @!P4 LDG.E R14, desc[UR36][R82.64] ;  /* 0x00000024520ec981 */ /* 0x000ee2000c1e1900 */
[----:B------:R-:W3:Y:S01]  /*2550*/  @!P4 LDC R15, c[0x0][0x288] ;  /* 0x0000a200ff0fcb82 */ /* 0x000ee20000000800 */
[----:B------:R-:W-:Y:S02]  /*2560*/  FSEL R61, R61, RZ, P2 ;  /* 0x000000ff3d3d7208 */ /* 0x000fe40001000000 */
[----:B------:R-:W-:Y:S01]  /*2570*/  FSEL R60, R60, RZ, P2 ;  /* 0x000000ff3c3c7208 */ /* 0x000fe20001000000 */
[----:B------:R-:W-:-:S05]  /*2580*/  VIADD R13, R13, UR5 ;  /* 0x000000050d0d7c36 */ /* 0x000fca0008000000 */
[----:B------:R0:W4:Y:S02]  /*2590*/  @!P3 LDG.E.64 R60, desc[UR36][R90.64] ;  /* 0x000000245a3cb981 */ /* 0x000124000c1e1b00 */
[----:B0-----:R-:W-:-:S05]  /*25a0*/  IMAD.SHL.U32 R90, R13, 0x4, RZ ;  /* 0x000000040d5a7824 */ /* 0x001fca00078e00ff */
[----:B------:R-:W-:Y:S01]  /*25b0*/  ISETP.GE.OR P5, PT, R90, R9, P1 ;  /* 0x000000095a00720c */ /* 0x000fe20000fa6670 */
[----:B---3--:R-:W-:Y:S02]  /*25c0*/  @!P4 IMAD R88, R14, R15, RZ ;  /* 0x0000000f0e58c224 */ /* 0x008fe400078e02ff */
[----:B------:R-:W0:Y:S02]  /*25d0*/  @!P4 LDC.64 R14, c[0x0][0x248] ;  /* 0x00009200ff0ecb82 */ /* 0x000e240000000a00 */
[----:B------:R-:W-:-:S04]  /*25e0*/  @!P4 IMAD R89, R88, 0x30, RZ ;  /* 0x000000305859c824 */ /* 0x000fc800078e02ff */
[----:B------:R-:W-:-:S05]  /*25f0*/  @!P4 IMAD R89, R89, UR5, R92 ;  /* 0x000000055959cc24 */ /* 0x000fca000f8e025c */
[----:B------:R-:W-:-:S04]  /*2600*/  @!P4 IADD3 R92, P3, R8, R89, RZ ;  /* 0x00000059085cc210 */ /* 0x000fc80007f7e0ff */
[----:B------:R-:W-:Y:S02]  /*2610*/  @!P4 LEA.HI.X.SX32 R89, R89, R84, 0x1, P3 ;  /* 0x000000545959c211 */ /* 0x000fe400018f0eff */
[C---:B0-----:R-:W-:Y:S02]  /*2620*/  @!P4 LEA R88, P3, R92.reuse, R14, 0x2 ;  /* 0x0000000e5c58c211 */ /* 0x041fe400078610ff */
[----:B------:R-:W3:Y:S02]  /*2630*/  @!P5 LDG.E R14, desc[UR36][R82.64] ;  /* 0x00000024520ed981 */ /* 0x000ee4000c1e1900 */
[----:B------:R-:W-:Y:S02]  /*2640*/  @!P4 LEA.HI.X R89, R92, R15, R89, 0x2, P3 ;  /* 0x0000000f5c59c211 */ /* 0x000fe400018f1459 */
        /* <DEDUP_REMOVED lines=16> */
[----:B------:R-:W-:Y:S01]  /*2750*/  @!P5 LEA.HI.X R89, R91, R15, R92, 0x2, P4 ;  /* 0x0000000f5b59d211 */ /* 0x000fe200020f145c */
[----:B---3--:R-:W-:-:S05]  /*2760*/  @!P3 IMAD R13, R13, R14, RZ ;  /* 0x0000000e0d0db224 */ /* 0x008fca00078e02ff */
[----:B------:R-:W0:Y:S01]  /*2770*/  @!P3 LDC.64 R14, c[0x0][0x248] ;  /* 0x00009200ff0ebb82 */ /* 0x000e220000000a00 */
        /* <DEDUP_REMOVED lines=13> */
[----:B------:R-:W-:Y:S02]  /*2850*/  FSEL R64, R64, RZ, P2 ;  /* 0x000000ff40407208 */ /* 0x000fe40001000000 */
[----:B------:R-:W-:Y:S02]  /*2860*/  FSEL R67, R67, RZ, P2 ;  /* 0x000000ff43437208 */ /* 0x000fe40001000000 */
[----:B------:R-:W-:Y:S02]  /*2870*/  FSEL R66, R66, RZ, P2 ;  /* 0x000000ff42427208 */ /* 0x000fe40001000000 */
[----:B------:R-:W4:Y:S01]  /*2880*/  @!P5 LDG.E.64 R64, desc[UR36][R88.64] ;  /* 0x000000245840d981 */ /* 0x000f22000c1e1b00 */
[----:B------:R-:W-:-:S03]  /*2890*/  VIADD R13, R13, UR5 ;  /* 0x000000050d0d7c36 */ /* 0x000fc60008000000 */
        /* <DEDUP_REMOVED lines=13> */
[----:B------:R-:W-:Y:S01]  /*2970*/  VIADD R92, R13, UR5 ;  /* 0x000000050d5c7c36 */ /* 0x000fe20008000000 */
[----:B------:R-:W-:-:S02]  /*2980*/  FSEL R69, R69, RZ, P2 ;  /* 0x000000ff45457208 */ /* 0x000fc40001000000 */
[----:B------:R-:W-:Y:S02]  /*2990*/  FSEL R68, R68, RZ, P2 ;  /* 0x000000ff44447208 */ /* 0x000fe40001000000 */
[----:B------:R-:W-:-:S04]  /*29a0*/  SHF.L.U32 R92, R92, 0x2, RZ ;  /* 0x000000025c5c7819 */ /* 0x000fc800000006ff */
[----:B------:R-:W-:Y:S01]  /*29b0*/  ISETP.GE.OR P3, PT, R92, R9, P1 ;  /* 0x000000095c00720c */ /* 0x000fe20000f66670 */
[----:B------:R0:W4:Y:S01]  /*29c0*/  @!P4 LDG.E.64 R68, desc[UR36][R88.64] ;  /* 0x000000245844c981 */ /* 0x000122000c1e1b00 */
[----:B---3--:R-:W-:Y:S02]  /*29d0*/  @!P5 IMAD R91, R14, R15, RZ ;  /* 0x0000000f0e5bd224 */ /* 0x008fe400078e02ff */
[----:B------:R-:W3:Y:S02]  /*29e0*/  @!P5 LDC.64 R14, c[0x0][0x248] ;  /* 0x00009200ff0edb82 */ /* 0x000ee40000000a00 */
[----:B------:R-:W-:-:S04]  /*29f0*/  @!P5 IMAD R91, R91, 0x30, RZ ;  /* 0x000000305b5bd824 */ /* 0x000fc800078e02ff */
[----:B------:R-:W-:-:S05]  /*2a00*/  @!P5 IMAD R13, R91, UR5, R90 ;  /* 0x000000055b0ddc24 */ /* 0x000fca000f8e025a */
[----:B------:R-:W-:-:S04]  /*2a10*/  @!P5 IADD3 R91, P4, R8, R13, RZ ;  /* 0x0000000d085bd210 */ /* 0x000fc80007f9e0ff */
[----:B------:R-:W-:Y:S02]  /*2a20*/  @!P5 LEA.HI.X.SX32 R13, R13, R84, 0x1, P4 ;  /* 0x000000540d0dd211 */ /* 0x000fe400020f0eff */
[C---:B---3--:R-:W-:Y:S02]  /*2a30*/  @!P5 LEA R90, P4, R91.reuse, R14, 0x2 ;  /* 0x0000000e5b5ad211 */ /* 0x048fe400078810ff */
[----:B------:R-:W3:Y:S02]  /*2a40*/  @!P3 LDC R14, c[0x0][0x288] ;  /* 0x0000a200ff0ebb82 */ /* 0x000ee40000000800 */
[----:B------:R-:W-:Y:S02]  /*2a50*/  @!P5 LEA.HI.X R91, R91, R15, R13, 0x2, P4 ;  /* 0x0000000f5b5bd211 */ /* 0x000fe400020f140d */
[----:B------:R-:W3:Y:S01]  /*2a60*/  @!P3 LDG.E R13, desc[UR36][R82.64] ;  /* 0x00000024520db981 */ /* 0x000ee2000c1e1900 */
[----:B------:R-:W-:Y:S02]  /*2a70*/  FSEL R71, R71, RZ, P2 ;  /* 0x000000ff47477208 */ /* 0x000fe40001000000 */
[----:B------:R-:W-:-:S06]  /*2a80*/  FSEL R70, R70, RZ, P2 ;  /* 0x000000ff46467208 */ /* 0x000fcc0001000000 */
[----:B------:R1:W4:Y:S01]  /*2a90*/  @!P5 LDG.E.64 R70, desc[UR36][R90.64] ;  /* 0x000000245a46d981 */ /* 0x000322000c1e1b00 */
[----:B---3--:R-:W-:Y:S02]  /*2aa0*/  @!P3 IMAD R13, R13, R14, RZ ;  /* 0x0000000e0d0db224 */ /* 0x008fe400078e02ff */
[----:B------:R-:W3:Y:S02]  /*2ab0*/  @!P3 LDC.64 R14, c[0x0][0x248] ;  /* 0x00009200ff0ebb82 */ /* 0x000ee40000000a00 */
[----:B------:R-:W-:-:S04]  /*2ac0*/  @!P3 IMAD R13, R13, 0x30, RZ ;  /* 0x000000300d0db824 */ /* 0x000fc800078e02ff */
[----:B------:R-:W-:Y:S02]  /*2ad0*/  @!P3 IMAD R13, R13, UR5, R92 ;  /* 0x000000050d0dbc24 */ /* 0x000fe4000f8e025c */
[----:B------:R-:W-:-:S05]  /*2ae0*/  IMAD.SHL.U32 R92, R12, 0x4, RZ ;  /* 0x000000040c5c7824 */ /* 0x000fca00078e00ff */
[----:B------:R-:W-:Y:S02]  /*2af0*/  ISETP.GE.OR P4, PT, R92, R9, P1 ;  /* 0x000000095c00720c */ /* 0x000fe40000f86670 */
[----:B0-----:R-:W-:-:S04]  /*2b00*/  @!P3 IADD3 R89, P5, R8, R13, RZ ;  /* 0x0000000d0859b210 */ /* 0x001fc80007fbe0ff */
[----:B------:R-:W-:Y:S02]  /*2b10*/  @!P3 LEA.HI.X.SX32 R13, R13, R84, 0x1, P5 ;  /* 0x000000540d0db211 */ /* 0x000fe400028f0eff */
[----:B---3--:R-:W-:-:S05]  /*2b20*/  @!P3 LEA R88, P5, R89, R14, 0x2 ;  /* 0x0000000e5958b211 */ /* 0x008fca00078a10ff */
[----:B------:R-:W0:Y:S01]  /*2b30*/  @!P4 LDC R14, c[0x0][0x288] ;  /* 0x0000a200ff0ecb82 */ /* 0x000e220000000800 */
[----:B------:R-:W-:Y:S02]  /*2b40*/  @!P3 LEA.HI.X R89, R89, R15, R13, 0x2, P5 ;  /* 0x0000000f5959b211 */ /* 0x000fe400028f140d */
[----:B------:R-:W0:Y:S01]  /*2b50*/  @!P4 LDG.E R13, desc[UR36][R82.64] ;  /* 0x00000024520dc981 */ /* 0x000e22000c1e1900 */
[----:B-1----:R-:W-:Y:S01]  /*2b60*/  IMAD.U32 R91, RZ, RZ, UR5 ;  /* 0x00000005ff5b7e24 */ /* 0x002fe2000f8e00ff */
[----:B------:R-:W-:-:S03]  /*2b70*/  FSEL R73, R73, RZ, P2 ;  /* 0x000000ff49497208 */ /* 0x000fc60001000000 */
[----:B------:R-:W-:Y:S01]  /*2b80*/  IMAD R90, R91, 0xd, R12 ;  /* 0x0000000d5b5a7824 */ /* 0x000fe200078e020c */
[----:B------:R-:W-:-:S06]  /*2b90*/  FSEL R72, R72, RZ, P2 ;  /* 0x000000ff48487208 */ /* 0x000fcc0001000000 */
[----:B------:R1:W3:Y:S01]  /*2ba0*/  @!P3 LDG.E.64 R72, desc[UR36][R88.64] ;  /* 0x000000245848b981 */ /* 0x0002e2000c1e1b00 */
[----:B0-----:R-:W-:Y:S02]  /*2bb0*/  @!P4 IMAD R13, R13, R14, RZ ;  /* 0x0000000e0d0dc224 */ /* 0x001fe400078e02ff */
[----:B------:R-:W0:Y:S02]  /*2bc0*/  @!P4 LDC.64 R14, c[0x0][0x248] ;  /* 0x00009200ff0ecb82 */ /* 0x000e240000000a00 */
[----:B------:R-:W-:-:S04]  /*2bd0*/  @!P4 IMAD R13, R13, 0x30, RZ ;  /* 0x000000300d0dc824 */ /* 0x000fc800078e02ff */
[----:B------:R-:W-:Y:S02]  /*2be0*/  @!P4 IMAD R13, R13, UR5, R92 ;  /* 0x000000050d0dcc24 */ /* 0x000fe4000f8e025c */
[----:B------:R-:W-:-:S05]  /*2bf0*/  IMAD.SHL.U32 R92, R90, 0x4, RZ ;  /* 0x000000045a5c7824 */ /* 0x000fca00078e00ff */
[----:B------:R-:W-:Y:S02]  /*2c00*/  ISETP.GE.OR P3, PT, R92, R9, P1 ;  /* 0x000000095c00720c */ /* 0x000fe40000f66670 */
[----:B------:R-:W-:-:S04]  /*2c10*/  @!P4 IADD3 R91, P5, R8, R13, RZ ;  /* 0x0000000d085bc210 */ /* 0x000fc80007fbe0ff */
[----:B------:R-:W-:Y:S02]  /*2c20*/  @!P4 LEA.HI.X.SX32 R13, R13, R84, 0x1, P5 ;  /* 0x000000540d0dc211 */ /* 0x000fe400028f0eff */
[----:B0-----:R-:W-:-:S05]  /*2c30*/  @!P4 LEA R12, P5, R91, R14, 0x2 ;  /* 0x0000000e5b0cc211 */ /* 0x001fca00078a10ff */
[----:B------:R-:W2:Y:S01]  /*2c40*/  @!P3 LDG.E R14, desc[UR36][R82.64] ;  /* 0x00000024520eb981 */ /* 0x000ea2000c1e1900 */
[----:B------:R-:W-:Y:S02]  /*2c50*/  @!P4 LEA.HI.X R13, R91, R15, R13, 0x2, P5 ;  /* 0x0000000f5b0dc211 */ /* 0x000fe400028f140d */
[----:B------:R-:W2:Y:S01]  /*2c60*/  @!P3 LDC R15, c[0x0][0x288] ;  /* 0x0000a200ff0fbb82 */ /* 0x000ea20000000800 */
[----:B------:R-:W-:Y:S02]  /*2c70*/  FSEL R75, R75, RZ, P2 ;  /* 0x000000ff4b4b7208 */ /* 0x000fe40001000000 */
[----:B------:R-:W-:-:S06]  /*2c80*/  FSEL R74, R74, RZ, P2 ;  /* 0x000000ff4a4a7208 */ /* 0x000fcc0001000000 */
[----:B------:R0:W5:Y:S01]  /*2c90*/  @!P4 LDG.E.64 R74, desc[UR36][R12.64] ;  /* 0x000000240c4ac981 */ /* 0x000162000c1e1b00 */
[----:B------:R-:W-:Y:S02]  /*2ca0*/  VIADD R90, R90, UR5 ;  /* 0x000000055a5a7c36 */ /* 0x000fe40008000000 */
[----:B--2---:R-:W-:-:S04]  /*2cb0*/  @!P3 IMAD R14, R14, R15, RZ ;  /* 0x0000000f0e0eb224 */ /* 0x004fc800078e02ff */
[----:B-1----:R-:W-:Y:S02]  /*2cc0*/  @!P3 IMAD R89, R14, 0x30, RZ ;  /* 0x000000300e59b824 */ /* 0x002fe400078e02ff */
[----:B------:R-:W1:Y:S02]  /*2cd0*/  @!P3 LDC.64 R14, c[0x0][0x248] ;  /* 0x00009200ff0ebb82 */ /* 0x000e640000000a00 */
[----:B------:R-:W-:-:S05]  /*2ce0*/  @!P3 IMAD R89, R89, UR5, R92 ;  /* 0x000000055959bc24 */ /* 0x000fca000f8e025c */
[----:B------:R-:W-:-:S04]  /*2cf0*/  @!P3 IADD3 R91, P4, R8, R89, RZ ;  /* 0x00000059085bb210 */ /* 0x000fc80007f9e0ff */
[----:B------:R-:W-:Y:S02]  /*2d00*/  @!P3 LEA.HI.X.SX32 R92, R89, R84, 0x1, P4 ;  /* 0x00000054595cb211 */ /* 0x000fe400020f0eff */
[----:B-1----:R-:W-:-:S04]  /*2d10*/  @!P3 LEA R88, P4, R91, R14, 0x2 ;  /* 0x0000000e5b58b211 */ /* 0x002fc800078810ff */
[----:B------:R-:W-:Y:S01]  /*2d20*/  @!P3 LEA.HI.X R89, R91, R15, R92, 0x2, P4 ;  /* 0x0000000f5b59b211 */ /* 0x000fe200020f145c */
[----:B------:R-:W-:-:S05]  /*2d30*/  IMAD.SHL.U32 R92, R90, 0x4, RZ ;  /* 0x000000045a5c7824 */ /* 0x000fca00078e00ff */
[----:B------:R-:W-:Y:S02]  /*2d40*/  ISETP.GE.OR P4, PT, R92, R9, P1 ;  /* 0x000000095c00720c */ /* 0x000fe40000f86670 */
[----:B------:R-:W-:-:S05]  /*2d50*/  IADD3 R90, R90, UR5, RZ ;  /* 0x000000055a5a7c10 */ /* 0x000fca000fffe0ff */
[----:B------:R-:W-:-:S06]  /*2d60*/  IMAD.SHL.U32 R90, R90, 0x4, RZ ;  /* 0x000000045a5a7824 */ /* 0x000fcc00078e00ff */
[----:B------:R-:W2:Y:S01]  /*2d70*/  @!P4 LDG.E R14, desc[UR36][R82.64] ;  /* 0x00000024520ec981 */ /* 0x000ea2000c1e1900 */
[----:B------:R-:W-:Y:S01]  /*2d80*/  ISETP.GE.OR P1, PT, R90, R9, P1 ;  /* 0x000000095a00720c */ /* 0x000fe20000f26670 */
[----:B------:R-:W2:-:S12]  /*2d90*/  @!P4 LDC R15, c[0x0][0x288] ;  /* 0x0000a200ff0fcb82 */ /* 0x000e980000000800 */
[----:B------:R1:W4:Y:S01]  /*2da0*/  @!P1 LDG.E R13, desc[UR36][R82.64] ;  /* 0x00000024520d9981 */ /* 0x000322000c1e1900 */
[----:B0-----:R-:W4:Y:S01]  /*2db0*/  @!P1 LDC R12, c[0x0][0x288] ;  /* 0x0000a200ff0c9b82 */ /* 0x001f220000000800 */
[----:B------:R-:W-:Y:S02]  /*2dc0*/  FSEL R77, R77, RZ, P2 ;  /* 0x000000ff4d4d7208 */ /* 0x000fe40001000000 */
[----:B------:R-:W-:-:S05]  /*2dd0*/  FSEL R76, R76, RZ, P2 ;  /* 0x000000ff4c4c7208 */ /* 0x000fca0001000000 */
[----:B-1----:R-:W0:Y:S01]  /*2de0*/  @!P1 LDC.64 R82, c[0x0][0x248] ;  /* 0x00009200ff529b82 */ /* 0x002e220000000a00 */
[----:B------:R-:W3:Y:S01]  /*2df0*/  @!P3 LDG.E.64 R76, desc[UR36][R88.64] ;  /* 0x00000024584cb981 */ /* 0x000ee2000c1e1b00 */
[----:B------:R-:W-:Y:S02]  /*2e00*/  FSEL R79, R79, RZ, P2 ;  /* 0x000000ff4f4f7208 */ /* 0x000fe40001000000 */
[----:B------:R-:W-:Y:S02]  /*2e10*/  FSEL R78, R78, RZ, P2 ;  /* 0x000000ff4e4e7208 */ /* 0x000fe40001000000 */
[----:B------:R-:W-:Y:S02]  /*2e20*/  FSEL R81, R81, RZ, P2 ;  /* 0x000000ff51517208 */ /* 0x000fe40001000000 */
[----:B------:R-:W-:Y:S01]  /*2e30*/  FSEL R80, R80, RZ, P2 ;  /* 0x000000ff50507208 */ /* 0x000fe20001000000 */
[----:B--2---:R-:W-:Y:S02]  /*2e40*/  @!P4 IMAD R91, R14, R15, RZ ;  /* 0x0000000f0e5bc224 */ /* 0x004fe400078e02ff */
[----:B------:R-:W1:Y:S02]  /*2e50*/  @!P4 LDC.64 R14, c[0x0][0x248] ;  /* 0x00009200ff0ecb82 */ /* 0x000e640000000a00 */
[----:B------:R-:W-:-:S04]  /*2e60*/  @!P4 IMAD R91, R91, 0x30, RZ ;  /* 0x000000305b5bc824 */ /* 0x000fc800078e02ff */
[----:B------:R-:W-:Y:S02]  /*2e70*/  @!P4 IMAD R91, R91, UR5, R92 ;  /* 0x000000055b5bcc24 */ /* 0x000fe4000f8e025c */
[----:B----4-:R-:W-:-:S04]  /*2e80*/  @!P1 IMAD R12, R13, R12, RZ ;  /* 0x0000000c0d0c9224 */ /* 0x010fc800078e02ff */
[----:B------:R-:W-:Y:S01]  /*2e90*/  @!P1 IMAD R13, R12, 0x30, RZ ;  /* 0x000000300c0d9824 */ /* 0x000fe200078e02ff */
[----:B------:R-:W-:-:S03]  /*2ea0*/  @!P4 IADD3 R12, P3, R8, R91, RZ ;  /* 0x0000005b080cc210 */ /* 0x000fc60007f7e0ff */
[----:B------:R-:W-:Y:S01]  /*2eb0*/  @!P1 IMAD R13, R13, UR5, R90 ;  /* 0x000000050d0d9c24 */ /* 0x000fe2000f8e025a */
[----:B------:R-:W-:Y:S02]  /*2ec0*/  @!P4 LEA.HI.X.SX32 R91, R91, R84, 0x1, P3 ;  /* 0x000000545b5bc211 */ /* 0x000fe400018f0eff */
[----:B-1----:R-:W-:-:S04]  /*2ed0*/  @!P4 LEA R14, P3, R12, R14, 0x2 ;  /* 0x0000000e0c0ec211 */ /* 0x002fc800078610ff */
[----:B------:R-:W-:Y:S02]  /*2ee0*/  @!P4 LEA.HI.X R15, R12, R15, R91, 0x2, P3 ;  /* 0x0000000f0c0fc211 */ /* 0x000fe400018f145b */
[----:B------:R-:W-:-:S03]  /*2ef0*/  @!P1 IADD3 R12, P3, R8, R13, RZ ;  /* 0x0000000d080c9210 */ /* 0x000fc60007f7e0ff */
[----:B------:R-:W2:Y:S01]  /*2f00*/  @!P4 LDG.E.64 R78, desc[UR36][R14.64] ;  /* 0x000000240e4ec981 */ /* 0x000ea2000c1e1b00 */
[----:B------:R-:W-:Y:S02]  /*2f10*/  @!P1 LEA.HI.X.SX32 R13, R13, R84, 0x1, P3 ;  /* 0x000000540d0d9211 */ /* 0x000fe400018f0eff */
[----:B0-----:R-:W-:-:S04]  /*2f20*/  @!P1 LEA R82, P3, R12, R82, 0x2 ;  /* 0x000000520c529211 */ /* 0x001fc800078610ff */
[----:B------:R-:W-:-:S05]  /*2f30*/  @!P1 LEA.HI.X R83, R12, R83, R13, 0x2, P3 ;  /* 0x000000530c539211 */ /* 0x000fca00018f140d */
[----:B------:R-:W4:Y:S01]  /*2f40*/  @!P1 LDG.E.64 R80, desc[UR36][R82.64] ;  /* 0x0000002452509981 */ /* 0x000f22000c1e1b00 */
[----:B------:R-:W-:Y:S01]  /*2f50*/  FMUL.FTZ R13, R46, R50 ;  /* 0x000000322e0d7220 */ /* 0x000fe20000410000 */
[----:B------:R-:W-:-:S03]  /*2f60*/  FMUL.FTZ R12, R47, R51 ;  /* 0x000000332f0c7220 */ /* 0x000fc60000410000 */
[----:B-----5:R-:W-:Y:S01]  /*2f70*/  FFMA.FTZ R13, R48, R74, R13 ;  /* 0x0000004a300d7223 */ /* 0x020fe2000001000d */
        /* <DEDUP_REMOVED lines=22> */
[----:B------:R-:W-:-:S03]  /*30e0*/  FFMA.FTZ R12, R25, R73, R12 ;  /* 0x00000049190c7223 */ /* 0x000fc6000001000c */
[----:B------:R-:W-:Y:S01]  /*30f0*/  FFMA.FTZ R13, R22, R76, R13 ;  /* 0x0000004c160d7223 */ /* 0x000fe2000001000d */
[----:B------:R-:W-:Y:S01]  /*3100*/  FFMA.FTZ R12, R23, R77, R12 ;  /* 0x0000004d170c7223 */ /* 0x000fe2000001000c */
[----:B------:R-:W-:Y:S01]  /*3110*/  UMOV UR4, 0xffffffff ;  /* 0xffffffff00047882 */ /* 0x000fe20000000000 */
[----:B------:R-:W-:Y:S01]  /*3120*/  ISETP.NE.AND P0, PT, R11, RZ, P0 ;  /* 0x000000ff0b00720c */ /* 0x000fe20000705270 */
[----:B--2---:R-:W-:Y:S01]  /*3130*/  FFMA.FTZ R13, R20, R78, R13 ;  /* 0x0000004e140d7223 */ /* 0x004fe2000001000d */
[----:B------:R-:W-:-:S03]  /*3140*/  FFMA.FTZ R12, R21, R79, R12 ;  /* 0x0000004f150c7223 */ /* 0x000fc6000001000c */
[----:B----4-:R-:W-:Y:S01]  /*3150*/  FFMA.FTZ R13, R18, R80, R13 ;  /* 0x00000050120d7223 */ /* 0x010fe2000001000d */
[----:B------:R-:W-:-:S04]  /*3160*/  FFMA.FTZ R12, R19, R81, R12 ;  /* 0x00000051130c7223 */ /* 0x000fc8000001000c */
[----:B------:R-:W-:Y:S01]  /*3170*/  FADD.FTZ R13, R13, R12 ;  /* 0x0000000c0d0d7221 */ /* 0x000fe20000010000 */
[----:B------:R-:W-:Y:S06]  /*3180*/  BRA.DIV UR4, `(.L_x_2429) ;  /* 0x0000003204107947 */ /* 0x000fec000b800000 */
[----:B------:R0:W1:Y:S02]  /*3190*/  SHFL.BFLY PT, R14, R13, 0x1, 0x1f ;  /* 0x0c201f000d0e7f89 */ /* 0x00006400000e0000 */
.L_x_2478:
        /* <DEDUP_REMOVED lines=16> */
[----:B------:R-:W-:-:S04]  /*32a0*/  @P1 ISETP.GE.AND P3, PT, R10, R17, PT ;  /* 0x000000110a00120c */ /* 0x000fc80003f66270 */
[----:B------:R-:W-:-:S04]  /*32b0*/  @P1 SEL R11, RZ, UR39, P3 ;  /* 0x00000027ff0b1c07 */ /* 0x000fc80009800000 */
[----:B------:R-:W-:Y:S01]  /*32c0*/  @P1 IADD3 R11, R11, -UR40, R10 ;  /* 0x800000280b0b1c10 */ /* 0x000fe2000fffe00a */
[----:B------:R-:W-:-:S03]  /*32d0*/  VIADD R83, R10, -UR43 ;  /* 0x8000002b0a537c36 */ /* 0x000fc60008000000 */
[----:B------:R-:W-:Y:S01]  /*32e0*/  @P1 I2FP.F32.S32 R11, R11 ;  /* 0x0000000b000b1245 */ /* 0x000fe20000201400 */
[----:B------:R-:W-:Y:S02]  /*32f0*/  IMAD R83, R83, 0x4, R0 ;  /* 0x0000000453537824 */ /* 0x000fe400078e0200 */
[----:B---3--:R-:W-:-:S04]  /*3300*/  @P2 FADD.FTZ R14, R14, R13 ;  /* 0x0000000d0e0e2221 */ /* 0x008fc80000010000 */
[----:B--2---:R-:W-:-:S05]  /*3310*/  @P1 FFMA.FTZ R14, R11, R15, R14 ;  /* 0x0000000f0b0e1223 */ /* 0x004fca000001000e */
[----:B------:R1:W-:Y:S01]  /*3320*/  STS [R83], R14 ;  /* 0x0000000e53007388 */ /* 0x0003e20000000800 */
[----:B------:R-:W-:-:S07]  /*3330*/  @!P0 FMNMX.FTZ R85, R85, R14, !PT ;  /* 0x0000000e55558209 */ /* 0x000fce0007810000 */
.L_x_2431:
[----:B------:R-:W-:Y:S05]  /*3340*/  BSYNC B1 ;  /* 0x0000000000017941 */ /* 0x000fea0003800000 */
.L_x_2430:
[----:B------:R-:W-:-:S05]  /*3350*/  VIADD R10, R10, 0x40 ;  /* 0x000000400a0a7836 */ /* 0x000fca0000000000 */
[----:B------:R-:W-:-:S13]  /*3360*/  ISETP.GE.AND P0, PT, R10, R3, PT ;  /* 0x000000030a00720c */ /* 0x000fda0003f06270 */
[----:B------:R-:W-:Y:S05]  /*3370*/  @!P0 BRA `(.L_x_2432) ;  /* 0xffffffe8007c8947 */ /* 0x000fea000383ffff */
.L_x_2428:
[----:B------:R-:W-:Y:S05]  /*3380*/  BSYNC B0 ;  /* 0x0000000000007941 */ /* 0x000fea0003800000 */
.L_x_2427:
        /* <DEDUP_REMOVED lines=9> */
.L_x_2484:
        /* <DEDUP_REMOVED lines=15> */
[----:B------:R-:W-:Y:S02]  /*3510*/  VIADD R8, R16, UR43 ;  /* 0x0000002b10087c36 */ /* 0x000fe40008000000 */
[----:B------:R-:W-:Y:S02]  /*3520*/  IMAD.MOV.U32 R10, RZ, RZ, RZ ;  /* 0x000000ffff0a7224 */ /* 0x000fe400078e00ff */
[----:B------:R-:W-:Y:S01]  /*3530*/  ULDC.64 UR6, c[0x0][0x2b0] ;  /* 0x0000ac0000067ab9 */ /* 0x000fe20000000a00 */
[----:B------:R-:W-:Y:S01]  /*3540*/  ISETP.GT.AND P1, PT, R8, UR40, PT ;  /* 0x0000002808007c0c */ /* 0x000fe2000bf24270 */
[----:B------:R-:W-:Y:S06]  /*3550*/  BSSY B0, `(.L_x_2434) ;  /* 0x0000029000007945 */ /* 0x000fec0003800000 */
        /* <DEDUP_REMOVED lines=12> */
[----:B------:R-:W-:Y:S01]  /*3620*/  ULDC.64 UR4, c[0x0][0x2b0] ;  /* 0x0000ac0000047ab9 */ /* 0x000fe20000000a00 */
[----:B------:R-:W-:Y:S01]  /*3630*/  IMAD.MOV.U32 R10, RZ, RZ, RZ ;  /* 0x000000ffff0a7224 */ /* 0x000fe200078e00ff */
[----:B------:R-:W-:Y:S02]  /*3640*/  ISETP.NE.U32.AND P0, PT, RZ, UR4, PT ;  /* 0x00000004ff007c0c */ /* 0x000fe4000bf05070 */
[----:B------:R-:W-:Y:S02]  /*3650*/  MOV R5, R8 ;  /* 0x0000000800057202 */ /* 0x000fe40000000f00 */
[----:B------:R-:W-:-:S13]  /*3660*/  ISETP.NE.AND.EX P0, PT, RZ, UR5, PT, P0 ;  /* 0x00000005ff007c0c */ /* 0x000fda000bf05300 */
.L_x_2439:
[----:B------:R-:W-:Y:S01]  /*3670*/  VIADD R7, R5, -UR43 ;  /* 0x8000002b05077c36 */ /* 0x000fe20008000000 */
[----:B------:R-:W-:Y:S03]  /*3680*/  BSSY B1, `(.L_x_2436) ;  /* 0x0000010000017945 */ /* 0x000fe60003800000 */
[----:B------:R-:W-:Y:S01]  /*3690*/  IMAD R12, R7, 0x4, R0 ;  /* 0x00000004070c7824 */ /* 0x000fe200078e0200 */
[----:B0-----:R-:W-:Y:S06]  /*36a0*/  @!P0 BRA `(.L_x_2437) ;  /* 0x0000000000248947 */ /* 0x001fec0003800000 */
[----:B------:R-:W-:Y:S01]  /*36b0*/  IMAD.U32 R6, RZ, RZ, UR6 ;  /* 0x00000006ff067e24 */ /* 0x000fe2000f8e00ff */
[----:B------:R-:W-:Y:S01]  /*36c0*/  SHF.R.S32.HI R7, RZ, 0x1f, R5 ;  /* 0x0000001fff077819 */ /* 0x000fe20000011405 */
[----:B------:R-:W-:-:S03]  /*36d0*/  IMAD.U32 R14, RZ, RZ, UR7 ;  /* 0x00000007ff0e7e24 */ /* 0x000fc6000f8e00ff */
[----:B------:R-:W-:-:S04]  /*36e0*/  IADD3 R6, P2, P3, R5, UR44, R6 ;  /* 0x0000002c05067c10 */ /* 0x000fc8000fb5e006 */
[----:B------:R-:W-:-:S05]  /*36f0*/  IADD3.X R7, R7, UR45, R14, P2, P3 ;  /* 0x0000002d07077c10 */ /* 0x000fca00097e640e */
[----:B------:R-:W3:Y:S02]  /*3700*/  LDG.E.U8 R6, desc[UR36][R6.64] ;  /* 0x0000002406067981 */ /* 0x000ee4000c1e1100 */
[----:B---3--:R-:W-:-:S13]  /*3710*/  ISETP.NE.AND P2, PT, R6, RZ, PT ;  /* 0x000000ff0600720c */ /* 0x008fda0003f45270 */
[----:B0-----:R-:W-:Y:S01]  /*3720*/  @P2 IMAD.MOV.U32 R9, RZ, RZ, RZ ;  /* 0x000000ffff092224 */ /* 0x001fe200078e00ff */
[----:B------:R-:W-:Y:S06]  /*3730*/  @P2 BRA `(.L_x_2438) ;  /* 0x0000000000102947 */ /* 0x000fec0003800000 */
.L_x_2437:
[----:B------:R-:W1:Y:S02]  /*3740*/  LDS R6, [R12] ;  /* 0x000000000c067984 */ /* 0x000e640000000800 */
[----:B-1----:R-:W-:-:S04]  /*3750*/  FADD.FTZ R6, -R11, R6 ;  /* 0x000000060b067221 */ /* 0x002fc80000010100 */
[----:B------:R-:W-:-:S04]  /*3760*/  FMUL.FTZ R6, R6, 1.4426950216293334961 ;  /* 0x3fb8aa3b06067820 */ /* 0x000fc80000410000 */
[----:B0-----:R0:W3:Y:S03]  /*3770*/  MUFU.EX2 R9, R6 ;  /* 0x0000000600097308 */ /* 0x0010e60000000800 */
.L_x_2438:
[----:B------:R-:W-:Y:S05]  /*3780*/  BSYNC B1 ;  /* 0x0000000000017941 */ /* 0x000fea0003800000 */
.L_x_2436:
[----:B---3--:R3:W-:Y:S01]  /*3790*/  STS [R12], R9 ;  /* 0x000000090c007388 */ /* 0x0087e20000000800 */
[----:B------:R-:W-:Y:S01]  /*37a0*/  IADD3 R5, R5, 0x80, RZ ;  /* 0x0000008005057810 */ /* 0x000fe20007ffe0ff */
[----:B------:R-:W-:-:S03]  /*37b0*/  FADD.FTZ R10, R9, R10 ;  /* 0x0000000a090a7221 */ /* 0x000fc60000010000 */
[----:B------:R-:W-:-:S13]  /*37c0*/  ISETP.GT.AND P2, PT, R5, UR40, PT ;  /* 0x0000002805007c0c */ /* 0x000fda000bf44270 */
[----:B---3--:R-:W-:Y:S05]  /*37d0*/  @!P2 BRA `(.L_x_2439) ;  /* 0xfffffffc00a4a947 */ /* 0x008fea000383ffff */
.L_x_2435:
[----:B------:R-:W-:Y:S05]  /*37e0*/  BSYNC B0 ;  /* 0x0000000000007941 */ /* 0x000fea0003800000 */
.L_x_2434:
[----:B------:R-:W3:Y:S01]  /*37f0*/  SHFL.BFLY PT, R5, R10, 0x10, 0x1f ;  /* 0x0e001f000a057f89 */ /* 0x000ee200000e0000 */
[----:B-1----:R-:W-:Y:S01]  /*3800*/  LOP3.LUT P0, R11, R16, 0x1f, RZ, 0xc0, !PT ;  /* 0x0000001f100b7812 */ /* 0x002fe2000780c0ff */
[----:B------:R-:W-:Y:S01]  /*3810*/  ULDC.U8 UR4, c[0x0][0x31c] ;  /* 0x0000c70000047ab9 */ /* 0x000fe20000000000 */
[----:B------:R-:W-:Y:S02]  /*3820*/  UMOV UR5, URZ ;  /* 0x0000003f00057c82 */ /* 0x000fe40008000000 */
[----:B------:R-:W-:-:S09]  /*3830*/  ISETP.GT.U32.AND P2, PT, R11, 0x3, PT ;  /* 0x000000030b00780c */ /* 0x000fd20003f44070 */
[----:B------:R-:W1:Y:S04]  /*3840*/  @!P0 S2R R13, SR_CgaCtaId ;  /* 0x00000000000d8919 */ /* 0x000e680000008800 */
[----:B------:R-:W4:Y:S01]  /*3850*/  @!P2 S2R R15, SR_CgaCtaId ;  /* 0x00000000000fa919 */ /* 0x000f220000008800 */
[----:B---3--:R-:W-:Y:S01]  /*3860*/  FADD.FTZ R5, R5, R10 ;  /* 0x0000000a05057221 */ /* 0x008fe20000010000 */
[----:B------:R-:W-:-:S04]  /*3870*/  @!P0 MOV R10, 0x400 ;  /* 0x00000400000a8802 */ /* 0x000fc80000000f00 */
[----:B0-----:R-:W0:Y:S02]  /*3880*/  SHFL.BFLY PT, R6, R5, 0x8, 0x1f ;  /* 0x0d001f0005067f89 */ /* 0x001e2400000e0000 */
[----:B0-----:R-:W-:Y:S01]  /*3890*/  FADD.FTZ R6, R5, R6 ;  /* 0x0000000605067221 */ /* 0x001fe20000010000 */
[----:B------:R-:W-:-:S04]  /*38a0*/  @!P0 SHF.R.U32.HI R5, RZ, 0x3, R16 ;  /* 0x00000003ff058819 */ /* 0x000fc80000011610 */
[----:B------:R-:W0:Y:S01]  /*38b0*/  SHFL.BFLY PT, R7, R6, 0x4, 0x1f ;  /* 0x0c801f0006077f89 */ /* 0x000e2200000e0000 */
[----:B------:R-:W-:Y:S01]  /*38c0*/  @!P0 LOP3.LUT R5, R5, 0x1ffffffc, RZ, 0xc0, !PT ;  /* 0x1ffffffc05058812 */ /* 0x000fe200078ec0ff */
[----:B0-----:R-:W-:Y:S01]  /*38d0*/  FADD.FTZ R7, R6, R7 ;  /* 0x0000000706077221 */ /* 0x001fe20000010000 */
[----:B-1----:R-:W-:Y:S02]  /*38e0*/  @!P0 LEA R6, R13, R10, 0x18 ;  /* 0x0000000a0d068211 */ /* 0x002fe400078ec0ff */
[----:B------:R-:W-:Y:S02]  /*38f0*/  @!P2 MOV R10, 0x400 ;  /* 0x00000400000aa802 */ /* 0x000fe40000000f00 */
[----:B------:R-:W0:Y:S01]  /*3900*/  SHFL.BFLY PT, R12, R7, 0x2, 0x1f ;  /* 0x0c401f00070c7f89 */ /* 0x000e2200000e0000 */
[----:B------:R-:W-:Y:S01]  /*3910*/  @!P0 IMAD.IADD R6, R6, 0x1, R5 ;  /* 0x0000000106068824 */ /* 0x000fe200078e0205 */
[----:B----4-:R-:W-:-:S05]  /*3920*/  @!P2 LEA R10, R15, R10, 0x18 ;  /* 0x0000000a0f0aa211 */ /* 0x010fca00078ec0ff */
        /* <DEDUP_REMOVED lines=19> */
[----:B------:R-:W-:Y:S01]  /*3a60*/  ULDC UR4, c[0x0][0x318] ;  /* 0x0000c60000047ab9 */ /* 0x000fe20000000800 */
[----:B------:R-:W-:Y:S02]  /*3a70*/  ULDC UR6, c[0x0][0x29c] ;  /* 0x0000a70000067ab9 */ /* 0x000fe40000000800 */
[----:B------:R-:W-:-:S03]  /*3a80*/  UIMAD UR4, UR5, UR4, UR6 ;  /* 0x00000004050472a4 */ /* 0x000fc6000f8e0206 */
[----:B------:R-:W-:Y:S02]  /*3a90*/  ULDC UR5, c[0x0][0x284] ;  /* 0x0000a10000057ab9 */ /* 0x000fe40000000800 */
[----:B------:R-:W-:-:S04]  /*3aa0*/  UIMAD UR4, UR4, UR5, URZ ;  /* 0x00000005040472a4 */ /* 0x000fc8000f8e023f */
[----:B------:R-:W-:-:S12]  /*3ab0*/  USHF.R.S32.HI UR5, URZ, 0x1f, UR4 ;  /* 0x0000001f3f057899 */ /* 0x000fd80008011404 */
.L_x_2440:
[----:B------:R-:W-:Y:S01]  /*3ac0*/  ULDC.64 UR6, c[0x0][0x310] ;  /* 0x0000c40000067ab9 */ /* 0x000fe20000000a00 */
[----:B------:R-:W-:Y:S04]  /*3ad0*/  BSSY B0, `(.L_x_2441) ;  /* 0x0000012000007945 */ /* 0x000fe80003800000 */
[----:B------:R-:W-:Y:S05]  /*3ae0*/  @P1 BRA `(.L_x_2442) ;  /* 0x0000000000401947 */ /* 0x000fea0003800000 */
[----:B0-----:R-:W-:-:S04]  /*3af0*/  FADD.FTZ R5, R5, 9.9999999747524270788e-07 ;  /* 0x358637bd05057421 */ /* 0x001fc80000010000 */
[----:B------:R0:W1:Y:S03]  /*3b00*/  MUFU.RCP R12, R5 ;  /* 0x00000005000c7308 */ /* 0x0000660000001000 */
.L_x_2444:
[----:B0-----:R-:W-:-:S04]  /*3b10*/  VIADD R5, R8, -UR43 ;  /* 0x8000002b08057c36 */ /* 0x001fc80008000000 */
[----:B-1----:R-:W-:-:S05]  /*3b20*/  IMAD R6, R5, 0x4, R0 ;  /* 0x0000000405067824 */ /* 0x002fca00078e0200 */
[----:B------:R-:W1:Y:S02]  /*3b30*/  LDS R5, [R6] ;  /* 0x0000000006057984 */ /* 0x000e640000000800 */
[----:B-1----:R-:W-:-:S05]  /*3b40*/  FMUL.FTZ R9, R5, R12 ;  /* 0x0000000c05097220 */ /* 0x002fca0000410000 */
[----:B------:R0:W-:Y:S01]  /*3b50*/  STS [R6], R9 ;  /* 0x0000000906007388 */ /* 0x0001e20000000800 */
[----:B------:R-:W-:Y:S05]  /*3b60*/  @!P0 BRA `(.L_x_2443) ;  /* 0x0000000000148947 */ /* 0x000fea0003800000 */
[----:B------:R-:W-:-:S04]  /*3b70*/  IADD3 R5, P1, R8, UR4, RZ ;  /* 0x0000000408057c10 */ /* 0x000fc8000ff3e0ff */
[----:B------:R-:W-:Y:S02]  /*3b80*/  LEA.HI.X.SX32 R10, R8, UR5, 0x1, P1 ;  /* 0x00000005080a7c11 */ /* 0x000fe400088f0eff */
[----:B0-----:R-:W-:-:S04]  /*3b90*/  LEA R6, P1, R5, UR6, 0x2 ;  /* 0x0000000605067c11 */ /* 0x001fc8000f8210ff */
[----:B------:R-:W-:-:S05]  /*3ba0*/  LEA.HI.X R7, R5, UR7, R10, 0x2, P1 ;  /* 0x0000000705077c11 */ /* 0x000fca00088f140a */
[----:B------:R1:W-:Y:S04]  /*3bb0*/  STG.E desc[UR36][R6.64], R9 ;  /* 0x0000000906007986 */ /* 0x0003e8000c101924 */
.L_x_2443:
[----:B------:R-:W-:-:S05]  /*3bc0*/  VIADD R8, R8, 0x80 ;  /* 0x0000008008087836 */ /* 0x000fca0000000000 */
[----:B------:R-:W-:-:S13]  /*3bd0*/  ISETP.GT.AND P1, PT, R8, UR40, PT ;  /* 0x0000002808007c0c */ /* 0x000fda000bf24270 */
[----:B------:R-:W-:Y:S05]  /*3be0*/  @!P1 BRA `(.L_x_2444) ;  /* 0xfffffffc00c89947 */ /* 0x000fea000383ffff */
.L_x_2442:
[----:B------:R-:W-:Y:S05]  /*3bf0*/  BSYNC B0 ;  /* 0x0000000000007941 */ /* 0x000fea0003800000 */
.L_x_2441:
[----:B------:R-:W-:Y:S01]  /*3c00*/  USHF.R.S32.HI UR4, URZ, 0x1f, UR40 ;  /* 0x0000001f3f047899 */ /* 0x000fe20008011428 */
[-C--:B------:R-:W-:Y:S01]  /*3c10*/  LEA.HI R3, R3, R16.reuse, RZ, 0x4 ;  /* 0x0000001003037211 */ /* 0x080fe200078f20ff */
[----:B------:R-:W-:Y:S01]  /*3c20*/  ULDC.64 UR6, c[0x0][0x240] ;  /* 0x0000900000067ab9 */ /* 0x000fe20000000a00 */
[----:B------:R-:W-:Y:S01]  /*3c30*/  CS2R R14, SRZ ;  /* 0x00000000000e7805 */ /* 0x000fe2000001ff00 */
[----:B------:R-:W-:Y:S01]  /*3c40*/  ULEA.HI UR4, UR4, UR40, URZ, 0x3 ;  /* 0x0000002804047291 */ /* 0x000fe2000f8f183f */
[----:B0-----:R-:W-:Y:S02]  /*3c50*/  LOP3.LUT R5, R3, 0xfffffff0, RZ, 0xc0, !PT ;  /* 0xfffffff003057812 */ /* 0x001fe400078ec0ff */
[----:B------:R-:W-:Y:S02]  /*3c60*/  CS2R R12, SRZ ;  /* 0x00000000000c7805 */ /* 0x000fe4000001ff00 */
[----:B------:R-:W-:Y:S01]  /*3c70*/  ISETP.EQ.U32.AND P0, PT, RZ, UR6, PT ;  /* 0x00000006ff007c0c */ /* 0x000fe2000bf02070 */
[----:B------:R-:W-:Y:S01]  /*3c80*/  ULOP3.LUT UR4, UR4, 0xfffffff8, URZ, 0xc0, !UPT ;  /* 0xfffffff804047892 */ /* 0x000fe2000f8ec03f */
[----:B------:R-:W-:Y:S01]  /*3c90*/  IADD3 R8, -R5, R16, RZ ;  /* 0x0000001005087210 */ /* 0x000fe20007ffe1ff */
[----:B------:R-:W-:Y:S01]  /*3ca0*/  ULDC UR11, c[0x0][0x284] ;  /* 0x0000a100000b7ab9 */ /* 0x000fe20000000800 */
[----:B------:R-:W-:Y:S01]  /*3cb0*/  SHF.R.S32.HI R5, RZ, 0x4, R3 ;  /* 0x00000004ff057819 */ /* 0x000fe20000011403 */
[----:B------:R-:W-:Y:S01]  /*3cc0*/  UIADD3 UR4, -UR4, UR40, URZ ;  /* 0x0000002804047290 */ /* 0x000fe2000fffe13f */
[C---:B------:R-:W-:Y:S01]  /*3cd0*/  ISETP.GT.AND P1, PT, R8.reuse, 0xb, PT ;  /* 0x0000000b0800780c */ /* 0x040fe20003f24270 */
[----:B------:R-:W-:Y:S01]  /*3ce0*/  IMAD.SHL.U32 R3, R8, 0x4, RZ ;  /* 0x0000000408037824 */ /* 0x000fe200078e00ff */
[----:B------:R-:W-:Y:S01]  /*3cf0*/  ULDC UR10, c[0x0][0x288] ;  /* 0x0000a200000a7ab9 */ /* 0x000fe20000000800 */
[----:B------:R-:W-:Y:S01]  /*3d00*/  ULDC UR16, c[0x0][0x288] ;  /* 0x0000a20000107ab9 */ /* 0x000fe20000000800 */
[----:B------:R-:W-:Y:S01]  /*3d10*/  ULDC.64 UR8, c[0x0][0x258] ;  /* 0x0000960000087ab9 */ /* 0x000fe20000000a00 */
[----:B------:R-:W-:Y:S01]  /*3d20*/  ISETP.NE.OR P2, PT, R5, UR4, P1 ;  /* 0x0000000405007c0c */ /* 0x000fe20008f45670 */
[----:B------:R-:W-:Y:S01]  /*3d30*/  ULDC.64 UR4, c[0x0][0x250] ;  /* 0x0000940000047ab9 */ /* 0x000fe20000000a00 */
[----:B------:R-:W-:Y:S01]  /*3d40*/  ULDC.64 UR14, c[0x0][0x250] ;  /* 0x00009400000e7ab9 */ /* 0x000fe20000000a00 */
[----:B------:R-:W-:Y:S01]  /*3d50*/  ULDC.64 UR18, c[0x0][0x250] ;  /* 0x0000940000127ab9 */ /* 0x000fe20000000a00 */
[----:B------:R-:W-:Y:S01]  /*3d60*/  ISETP.EQ.OR.EX P0, PT, RZ, UR7, P2, P0 ;  /* 0x00000007ff007c0c */ /* 0x000fe20009702700 */
[----:B------:R-:W-:-:S12]  /*3d70*/  ULDC.64 UR6, c[0x0][0x258] ;  /* 0x0000960000067ab9 */ /* 0x000fd80000000a00 */
[----:B------:R-:W0:Y:S01]  /*3d80*/  @!P0 S2R R10, SR_CTAID.X ;  /* 0x00000000000a8919 */ /* 0x000e220000002500 */
[----:B-1----:R-:W1:Y:S01]  /*3d90*/  @!P0 LDC.64 R6, c[0x0][0x240] ;  /* 0x00009000ff068b82 */ /* 0x002e620000000a00 */
[----:B------:R-:W-:Y:S01]  /*3da0*/  BSSY B0, `(.L_x_2445) ;  /* 0x0000194000007945 */ /* 0x000fe20003800000 */
[----:B0-----:R-:W-:-:S04]  /*3db0*/  @!P0 IMAD R9, R10, 0x30, R3 ;  /* 0x000000300a098824 */ /* 0x001fc800078e0203 */
[----:B-1----:R-:W-:Y:S01]  /*3dc0*/  @!P0 IMAD.WIDE R6, R9, 0x4, R6 ;  /* 0x0000000409068825 */ /* 0x002fe200078e0206 */
[----:B------:R-:W-:-:S04]  /*3dd0*/  CS2R R10, SRZ ;  /* 0x00000000000a7805 */ /* 0x000fc8000001ff00 */
[----:B------:R0:W5:Y:S01]  /*3de0*/  @!P0 LDG.E.128 R12, desc[UR36][R6.64] ;  /* 0x00000024060c8981 */ /* 0x000162000c1e1d00 */
[----:B------:R-:W-:Y:S01]  /*3df0*/  CS2R R8, SRZ ;  /* 0x0000000000087805 */ /* 0x000fe2000001ff00 */
[----:B0-----:R-:W-:Y:S01]  /*3e00*/  IMAD.U32 R6, RZ, RZ, UR11 ;  /* 0x0000000bff067e24 */ /* 0x001fe2000f8e00ff */
[----:B------:R-:W-:Y:S06]  /*3e10*/  BAR.SYNC.DEFER_BLOCKING 0x0 ;  /* 0x0000000000007b1d */ /* 0x000fec0000010000 */
[----:B------:R-:W-:Y:S05]  /*3e20*/  @P1 BRA `(.L_x_2446) ;  /* 0x00000018002c1947 */ /* 0x000fea0003800000 */
[----:B------:R-:W-:Y:S01]  /*3e30*/  VIADD R7, R5, UR43 ;  /* 0x0000002b05077c36 */ /* 0x000fe20008000000 */
[----:B--2---:R-:W-:Y:S01]  /*3e40*/  VIMNMX R18, R6, UR40, PT ;  /* 0x0000002806127c48 */ /* 0x004fe2000bfe0100 */
[----:B------:R-:W-:Y:S01]  /*3e50*/  IMAD R4, R4, R6, R3 ;  /* 0x0000000604047224 */ /* 0x000fe200078e0203 */
[----:B------:R-:W-:Y:S01]  /*3e60*/  BSSY B1, `(.L_x_2447) ;  /* 0x0000077000017945 */ /* 0x000fe20003800000 */
[----:B------:R-:W-:Y:S02]  /*3e70*/  CS2R R10, SRZ ;  /* 0x00000000000a7805 */ /* 0x000fe4000001ff00 */
[----:B------:R-:W-:Y:S02]  /*3e80*/  ISETP.GE.AND P0, PT, R7, R18, PT ;  /* 0x000000120700720c */ /* 0x000fe40003f06270 */
[----:B------:R-:W-:Y:S02]  /*3e90*/  CS2R R8, SRZ ;  /* 0x0000000000087805 */ /* 0x000fe4000001ff00 */
[----:B------:R-:W-:-:S09]  /*3ea0*/  SHF.R.S32.HI R17, RZ, 0x1f, R4 ;  /* 0x0000001fff117819 */ /* 0x000fd20000011404 */
[----:B------:R-:W-:Y:S05]  /*3eb0*/  @P0 BRA `(.L_x_2448) ;  /* 0x0000000400c40947 */ /* 0x000fea0003800000 */
[----:B------:R-:W-:Y:S01]  /*3ec0*/  IMAD.U32 R8, RZ, RZ, UR43 ;  /* 0x0000002bff087e24 */ /* 0x000fe2000f8e00ff */
[----:B------:R-:W-:Y:S01]  /*3ed0*/  LOP3.LUT R9, RZ, R18, RZ, 0x33, !PT ;  /* 0x00000012ff097212 */ /* 0x000fe200078e33ff */
[----:B------:R-:W-:Y:S01]  /*3ee0*/  BSSY B2, `(.L_x_2449) ;  /* 0x0000025000027945 */ /* 0x000fe20003800000 */
[----:B------:R-:W-:Y:S02]  /*3ef0*/  MOV R19, R7 ;  /* 0x0000000700137202 */ /* 0x000fe40000000f00 */
[----:B------:R-:W-:Y:S02]  /*3f00*/  CS2R R10, SRZ ;  /* 0x00000000000a7805 */ /* 0x000fe4000001ff00 */
[----:B------:R-:W-:-:S05]  /*3f10*/  IADD3 R8, -R8, -0x2, -R5 ;  /* 0xfffffffe08087810 */ /* 0x000fca0007ffe905 */
[----:B------:R-:W-:-:S05]  /*3f20*/  IMAD.IADD R9, R8, 0x1, -R9 ;  /* 0x0000000108097824 */ /* 0x000fca00078e0a09 */
[C---:B------:R-:W-:Y:S02]  /*3f30*/  LEA.HI R8, R9.reuse, 0x1, RZ, 0x1d ;  /* 0x0000000109087811 */ /* 0x040fe400078fe8ff */
[----:B------:R-:W-:Y:S02]  /*3f40*/  ISETP.GE.U32.AND P0, PT, R9, 0x18, PT ;  /* 0x000000180900780c */ /* 0x000fe40003f06070 */
[----:B------:R-:W-:Y:S02]  /*3f50*/  LOP3.LUT P3, R20, R8, 0x3, RZ, 0xc0, !PT ;  /* 0x0000000308147812 */ /* 0x000fe4000786c0ff */
[----:B------:R-:W-:-:S11]  /*3f60*/  CS2R R8, SRZ ;  /* 0x0000000000087805 */ /* 0x000fd6000001ff00 */
[----:B------:R-:W-:Y:S05]  /*3f70*/  @!P3 BRA `(.L_x_2450) ;  /* 0x00000000006cb947 */ /* 0x000fea0003800000 */
[----:B------:R-:W-:Y:S02]  /*3f80*/  IMAD.MOV.U32 R24, RZ, RZ, R20 ;  /* 0x000000ffff187224 */ /* 0x000fe400078e0014 */
[----:B------:R-:W-:Y:S02]  /*3f90*/  IMAD.MOV.U32 R19, RZ, RZ, R7 ;  /* 0x000000ffff137224 */ /* 0x000fe400078e0007 */
[----:B------:R-:W-:-:S07]  /*3fa0*/  IMAD.MOV.U32 R8, RZ, RZ, RZ ;  /* 0x000000ffff087224 */ /* 0x000fce00078e00ff */
.L_x_2451:
[----:B------:R-:W-:-:S04]  /*3fb0*/  IADD3 R21, P3, R19, UR44, RZ ;  /* 0x0000002c13157c10 */ /* 0x000fc8000ff7e0ff */
[----:B------:R-:W-:Y:S02]  /*3fc0*/  LEA.HI.X.SX32 R22, R19, UR45, 0x1, P3 ;  /* 0x0000002d13167c11 */ /* 0x000fe400098f0eff */
[----:B------:R-:W-:-:S04]  /*3fd0*/  LEA R20, P3, R21, UR8, 0x2 ;  /* 0x0000000815147c11 */ /* 0x000fc8000f8610ff */
[----:B------:R-:W-:-:S05]  /*3fe0*/  LEA.HI.X R21, R21, UR9, R22, 0x2, P3 ;  /* 0x0000000915157c11 */ /* 0x000fca00098f1416 */
[----:B------:R-:W2:Y:S01]  /*3ff0*/  LDG.E R20, desc[UR36][R20.64] ;  /* 0x0000002414147981 */ /* 0x000ea2000c1e1900 */
[----:B------:R-:W-:-:S04]  /*4000*/  VIADD R25, R19, -UR43 ;  /* 0x8000002b13197c36 */ /* 0x000fc80008000000 */
[----:B------:R-:W-:-:S06]  /*4010*/  IMAD R25, R25, 0x4, R0 ;  /* 0x0000000419197824 */ /* 0x000fcc00078e0200 */
[----:B------:R-:W0:Y:S01]  /*4020*/  LDS R25, [R25] ;  /* 0x0000000019197984 */ /* 0x000e220000000800 */
[----:B--2---:R-:W-:-:S04]  /*4030*/  IMAD R22, R20, UR10, RZ ;  /* 0x0000000a14167c24 */ /* 0x004fc8000f8e02ff */
[----:B------:R-:W-:-:S04]  /*4040*/  IMAD R22, R22, R6, R19 ;  /* 0x0000000616167224 */ /* 0x000fc800078e0213 */
[----:B------:R-:W-:-:S05]  /*4050*/  IMAD R22, R22, 0x30, RZ ;  /* 0x0000003016167824 */ /* 0x000fca00078e02ff */
[----:B------:R-:W-:-:S04]  /*4060*/  IADD3 R23, P3, R4, R22, RZ ;  /* 0x0000001604177210 */ /* 0x000fc80007f7e0ff */
[----:B------:R-:W-:Y:S02]  /*4070*/  LEA.HI.X.SX32 R26, R22, R17, 0x1, P3 ;  /* 0x00000011161a7211 */ /* 0x000fe400018f0eff */
[----:B------:R-:W-:-:S04]  /*4080*/  LEA R22, P3, R23, UR4, 0x2 ;  /* 0x0000000417167c11 */ /* 0x000fc8000f8610ff */
[----:B------:R-:W-:-:S05]  /*4090*/  LEA.HI.X R23, R23, UR5, R26, 0x2, P3 ;  /* 0x0000000517177c11 */ /* 0x000fca00098f141a */
        /* <DEDUP_REMOVED lines=9> */
.L_x_2450:
[----:B------:R-:W-:Y:S05]  /*4130*/  BSYNC B2 ;  /* 0x0000000000027941 */ /* 0x000fea0003800000 */
.L_x_2449:
[----:B------:R-:W-:Y:S05]  /*4140*/  @!P0 BRA `(.L_x_2448) ;  /* 0x0000000400208947 */ /* 0x000fea0003800000 */
[C---:B------:R-:W-:Y:S01]  /*4150*/  LEA R20, R19.reuse, 0x40, 0x2 ;  /* 0x0000004013147811 */ /* 0x040fe200078e10ff */
[----:B------:R-:W-:Y:S01]  /*4160*/  IMAD.U32 R21, RZ, RZ, UR43 ;  /* 0x0000002bff157e24 */ /* 0x000fe2000f8e00ff */
[----:B------:R-:W-:Y:S01]  /*4170*/  IADD3 R45, P0, R19, UR44, RZ ;  /* 0x0000002c132d7c10 */ /* 0x000fe2000ff1e0ff */
[----:B------:R-:W-:Y:S01]  /*4180*/  ULDC.64 UR12, c[0x0][0x258] ;  /* 0x00009600000c7ab9 */ /* 0x000fe20000000a00 */
[----:B------:R-:W-:Y:S01]  /*4190*/  ULDC UR11, c[0x0][0x288] ;  /* 0x0000a200000b7ab9 */ /* 0x000fe20000000800 */
[----:B------:R-:W-:Y:S01]  /*41a0*/  IMAD R21, R21, -0x4, R20 ;  /* 0xfffffffc15157824 */ /* 0x000fe200078e0214 */
[----:B------:R-:W-:Y:S01]  /*41b0*/  LEA.HI.X.SX32 R22, R19, UR45, 0x1, P0 ;  /* 0x0000002d13167c11 */ /* 0x000fe200080f0eff */
[----:B------:R-:W-:Y:S01]  /*41c0*/  IMAD R20, R6, UR11, RZ ;  /* 0x0000000b06147c24 */ /* 0x000fe2000f8e02ff */
[----:B------:R-:W-:Y:S01]  /*41d0*/  LEA R36, P0, R45, UR12, 0x2 ;  /* 0x0000000c2d247c11 */ /* 0x000fe2000f8010ff */
[----:B------:R-:W-:Y:S02]  /*41e0*/  IMAD R39, R19, 0x30, RZ ;  /* 0x0000003013277824 */ /* 0x000fe400078e02ff */
[----:B------:R-:W-:Y:S01]  /*41f0*/  IMAD.IADD R40, R0, 0x1, R21 ;  /* 0x0000000100287824 */ /* 0x000fe200078e0215 */
[----:B------:R-:W-:Y:S01]  /*4200*/  LEA.HI.X R45, R45, UR13, R22, 0x2, P0 ;  /* 0x0000000d2d2d7c11 */ /* 0x000fe200080f1416 */
[----:B------:R-:W-:-:S08]  /*4210*/  IMAD R38, R20, 0x30, RZ ;  /* 0x0000003014267824 */ /* 0x000fd000078e02ff */
.L_x_2452:
        /* <DEDUP_REMOVED lines=12> */
[--C-:B----4-:R-:W-:Y:S02]  /*42e0*/  IMAD R23, R38, R22, R39.reuse ;  /* 0x0000001626177224 */ /* 0x110fe400078e0227 */
[----:B------:R-:W-:Y:S01]  /*42f0*/  VIADD R22, R21, 0x180 ;  /* 0x0000018015167836 */ /* 0x000fe20000000000 */
[----:B------:R-:W-:Y:S01]  /*4300*/  LEA.HI.X.SX32 R21, R20, R17, 0x1, P0 ;  /* 0x0000001114157211 */ /* 0x000fe200000f0eff */
[----:B------:R-:W-:Y:S01]  /*4310*/  IMAD R24, R38, R24, R39 ;  /* 0x0000001826187224 */ /* 0x000fe200078e0227 */
[----:B------:R-:W-:Y:S02]  /*4320*/  IADD3 R23, R23, 0x300, RZ ;  /* 0x0000030017177810 */ /* 0x000fe40007ffe0ff */
[----:B------:R-:W-:Y:S02]  /*4330*/  LEA R20, P0, R26, UR14, 0x2 ;  /* 0x0000000e1a147c11 */ /* 0x000fe4000f8010ff */
[----:B------:R-:W-:-:S02]  /*4340*/  IADD3 R25, P3, R4, R22, RZ ;  /* 0x0000001604197210 */ /* 0x000fc40007f7e0ff */
[----:B------:R-:W-:Y:S02]  /*4350*/  IADD3 R27, P4, R4, R23, RZ ;  /* 0x00000017041b7210 */ /* 0x000fe40007f9e0ff */
[----:B------:R-:W-:Y:S01]  /*4360*/  LEA.HI.X R21, R26, UR15, R21, 0x2, P0 ;  /* 0x0000000f1a157c11 */ /* 0x000fe200080f1415 */
[----:B------:R-:W-:Y:S01]  /*4370*/  VIADD R26, R24, 0x480 ;  /* 0x00000480181a7836 */ /* 0x000fe20000000000 */
[-C--:B------:R-:W-:Y:S02]  /*4380*/  LEA.HI.X.SX32 R30, R22, R17.reuse, 0x1, P3 ;  /* 0x00000011161e7211 */ /* 0x080fe400018f0eff */
[----:B------:R-:W-:Y:S02]  /*4390*/  LEA R24, P0, R25, UR14, 0x2 ;  /* 0x0000000e19187c11 */ /* 0x000fe4000f8010ff */
[----:B------:R-:W-:Y:S02]  /*43a0*/  LEA.HI.X.SX32 R22, R23, R17, 0x1, P4 ;  /* 0x0000001117167211 */ /* 0x000fe400020f0eff */
[----:B------:R-:W-:-:S02]  /*43b0*/  LEA R28, P3, R27, UR14, 0x2 ;  /* 0x0000000e1b1c7c11 */ /* 0x000fc4000f8610ff */
[----:B------:R-:W-:Y:S02]  /*43c0*/  LEA.HI.X R25, R25, UR15, R30, 0x2, P0 ;  /* 0x0000000f19197c11 */ /* 0x000fe400080f141e */
[----:B------:R-:W-:Y:S02]  /*43d0*/  IADD3 R30, P0, R4, R26, RZ ;  /* 0x0000001a041e7210 */ /* 0x000fe40007f1e0ff */
[----:B------:R-:W-:Y:S02]  /*43e0*/  LEA.HI.X R29, R27, UR15, R22, 0x2, P3 ;  /* 0x0000000f1b1d7c11 */ /* 0x000fe400098f1416 */
[----:B------:R-:W2:Y:S01]  /*43f0*/  LDG.E.128 R20, desc[UR36][R20.64] ;  /* 0x0000002414147981 */ /* 0x000ea2000c1e1d00 */
[----:B------:R-:W-:Y:S02]  /*4400*/  LEA.HI.X.SX32 R31, R26, R17, 0x1, P0 ;  /* 0x000000111a1f7211 */ /* 0x000fe400000f0eff */
[C---:B------:R-:W-:Y:S01]  /*4410*/  LEA R32, P0, R30.reuse, UR14, 0x2 ;  /* 0x0000000e1e207c11 */ /* 0x040fe2000f8010ff */
[----:B------:R-:W1:Y:S03]  /*4420*/  LDG.E.128 R24, desc[UR36][R24.64] ;  /* 0x0000002418187981 */ /* 0x000e66000c1e1d00 */
[----:B------:R-:W-:-:S02]  /*4430*/  LEA.HI.X R33, R30, UR15, R31, 0x2, P0 ;  /* 0x0000000f1e217c11 */ /* 0x000fc400080f141f */
[----:B------:R-:W3:Y:S04]  /*4440*/  LDG.E.128 R28, desc[UR36][R28.64] ;  /* 0x000000241c1c7981 */ /* 0x000ee8000c1e1d00 */
[----:B------:R-:W4:Y:S01]  /*4450*/  LDG.E.128 R32, desc[UR36][R32.64] ;  /* 0x0000002420207981 */ /* 0x000f22000c1e1d00 */
[----:B------:R-:W-:Y:S01]  /*4460*/  IADD3 R36, P0, R36, 0x80, RZ ;  /* 0x0000008024247810 */ /* 0x000fe20007f1e0ff */
[----:B------:R-:W-:Y:S02]  /*4470*/  VIADD R19, R19, 0x20 ;  /* 0x0000002013137836 */ /* 0x000fe40000000000 */
[----:B0-----:R-:W-:Y:S02]  /*4480*/  VIADD R40, R40, 0x80 ;  /* 0x0000008028287836 */ /* 0x001fe40000000000 */
[----:B------:R-:W-:Y:S01]  /*4490*/  IMAD.X R45, RZ, RZ, R37, P0 ;  /* 0x000000ffff2d7224 */ /* 0x000fe200000e0625 */
[----:B------:R-:W-:Y:S01]  /*44a0*/  ISETP.GE.AND P0, PT, R19, R18, PT ;  /* 0x000000121300720c */ /* 0x000fe20003f06270 */
[----:B------:R-:W-:-:S02]  /*44b0*/  VIADD R39, R39, 0x600 ;  /* 0x0000060027277836 */ /* 0x000fc40000000000 */
[-C--:B--2---:R-:W-:Y:S01]  /*44c0*/  FFMA.FTZ R37, R20, R41.reuse, R8 ;  /* 0x0000002914257223 */ /* 0x084fe20000010008 */
[-C--:B------:R-:W-:Y:S01]  /*44d0*/  FFMA.FTZ R8, R21, R41.reuse, R9 ;  /* 0x0000002915087223 */ /* 0x080fe20000010009 */
[-C--:B------:R-:W-:Y:S01]  /*44e0*/  FFMA.FTZ R9, R22, R41.reuse, R10 ;  /* 0x0000002916097223 */ /* 0x080fe2000001000a */
[----:B------:R-:W-:Y:S01]  /*44f0*/  FFMA.FTZ R10, R23, R41, R11 ;  /* 0x00000029170a7223 */ /* 0x000fe2000001000b */
[-C--:B-1----:R-:W-:Y:S01]  /*4500*/  FFMA.FTZ R37, R24, R42.reuse, R37 ;  /* 0x0000002a18257223 */ /* 0x082fe20000010025 */
[-C--:B------:R-:W-:Y:S01]  /*4510*/  FFMA.FTZ R8, R25, R42.reuse, R8 ;  /* 0x0000002a19087223 */ /* 0x080fe20000010008 */
[-C--:B------:R-:W-:Y:S01]  /*4520*/  FFMA.FTZ R9, R26, R42.reuse, R9 ;  /* 0x0000002a1a097223 */ /* 0x080fe20000010009 */
[----:B------:R-:W-:Y:S01]  /*4530*/  FFMA.FTZ R10, R27, R42, R10 ;  /* 0x0000002a1b0a7223 */ /* 0x000fe2000001000a */
[-C--:B---3--:R-:W-:Y:S02]  /*4540*/  FFMA.FTZ R37, R28, R43.reuse, R37 ;  /* 0x0000002b1c257223 */ /* 0x088fe40000010025 */
        /* <DEDUP_REMOVED lines=8> */
.L_x_2448:
[----:B------:R-:W-:Y:S05]  /*45d0*/  BSYNC B1 ;  /* 0x0000000000017941 */ /* 0x000fea0003800000 */
.L_x_2447:
[----:B------:R-:W-:-:S13]  /*45e0*/  ISETP.GE.AND P0, PT, R7, UR40, PT ;  /* 0x0000002807007c0c */ /* 0x000fda000bf06270 */
[----:B------:R-:W-:Y:S05]  /*45f0*/  @P0 BRA `(.L_x_2446) ;  /* 0x0000001000380947 */ /* 0x000fea0003800000 */
[----:B------:R-:W-:Y:S01]  /*4600*/  LOP3.LUT R18, RZ, R5, RZ, 0x33, !PT ;  /* 0x00000005ff127212 */ /* 0x000fe200078e33ff */
[----:B------:R-:W-:Y:S01]  /*4610*/  BSSY B1, `(.L_x_2453) ;  /* 0x000003c000017945 */ /* 0x000fe20003800000 */
[----:B------:R-:W-:-:S04]  /*4620*/  MOV R29, UR43 ;  /* 0x0000002b001d7c02 */ /* 0x000fc80008000f00 */
[----:B------:R-:W-:-:S04]  /*4630*/  IADD3 R29, -R29, UR40, R18 ;  /* 0x000000281d1d7c10 */ /* 0x000fc8000fffe112 */
[----:B------:R-:W-:-:S04]  /*4640*/  LEA.HI R18, R29, 0x1, RZ, 0x1d ;  /* 0x000000011d127811 */ /* 0x000fc800078fe8ff */
[----:B------:R-:W-:-:S13]  /*4650*/  LOP3.LUT P0, R18, R18, 0x3, RZ, 0xc0, !PT ;  /* 0x0000000312127812 */ /* 0x000fda000780c0ff */
[----:B------:R-:W-:Y:S05]  /*4660*/  @!P0 BRA `(.L_x_2454) ;  /* 0x0000000000d88947 */ /* 0x000fea0003800000 */
[----:B------:R-:W0:Y:S01]  /*4670*/  LDC R6, c[0x0][0x284] ;  /* 0x0000a100ff067b82 */ /* 0x000e220000000800 */
[----:B------:R-:W-:Y:S02]  /*4680*/  IMAD.MOV.U32 R22, RZ, RZ, R18 ;  /* 0x000000ffff167224 */ /* 0x000fe400078e0012 */
[----:B------:R-:W-:-:S07]  /*4690*/  IMAD R23, R5, 0x4, R0 ;  /* 0x0000000405177824 */ /* 0x000fce00078e0200 */
.L_x_2457:
[----:B0-----:R-:W-:Y:S01]  /*46a0*/  ISETP.GE.AND P3, PT, R7, R6, PT ;  /* 0x000000060700720c */ /* 0x001fe20003f66270 */
[----:B------:R-:W-:Y:S01]  /*46b0*/  VIADD R22, R22, 0xffffffff ;  /* 0xffffffff16167836 */ /* 0x000fe20000000000 */
[----:B------:R-:W-:Y:S04]  /*46c0*/  BSSY B2, `(.L_x_2455) ;  /* 0x000002d000027945 */ /* 0x000fe80003800000 */
[----:B------:R-:W-:-:S07]  /*46d0*/  ISETP.NE.AND P0, PT, R22, RZ, PT ;  /* 0x000000ff1600720c */ /* 0x000fce0003f05270 */
[----:B------:R-:W-:Y:S06]  /*46e0*/  @!P3 BRA `(.L_x_2456) ;  /* 0x0000000000a8b947 */ /* 0x000fec0003800000 */
[----:B------:R-:W-:Y:S01]  /*46f0*/  IABS R21, R6 ;  /* 0x0000000600157213 */ /* 0x000fe20000000000 */
[----:B------:R-:W0:Y:S01]  /*4700*/  LDS R28, [R23] ;  /* 0x00000000171c7984 */ /* 0x000e220000000800 */
        /* <DEDUP_REMOVED lines=18> */
[----:B------:R-:W-:-:S05]  /*4830*/  @!P3 IADD3 R18, R18, -R21, RZ ;  /* 0x800000151212b210 */ /* 0x000fca0007ffe0ff */
[----:B------:R-:W-:-:S04]  /*4840*/  IMAD.MOV.U32 R21, RZ, RZ, R18 ;  /* 0x000000ffff157224 */ /* 0x000fc800078e0012 */
[----:B------:R-:W-:Y:S01]  /*4850*/  @!P4 IMAD.MOV R21, RZ, RZ, -R21 ;  /* 0x000000ffff15c224 */ /* 0x000fe200078e0a15 */
[----:B------:R-:W-:-:S04]  /*4860*/  @!P5 LOP3.LUT R21, RZ, R6, RZ, 0x33, !PT ;  /* 0x00000006ff15d212 */ /* 0x000fc800078e33ff */
[----:B------:R-:W-:Y:S02]  /*4870*/  SHF.R.S32.HI R18, RZ, 0x1f, R21 ;  /* 0x0000001fff127819 */ /* 0x000fe40000011415 */
[----:B------:R-:W-:-:S04]  /*4880*/  IADD3 R19, P3, R21, UR44, RZ ;  /* 0x0000002c15137c10 */ /* 0x000fc8000ff7e0ff */
[----:B------:R-:W-:Y:S02]  /*4890*/  IADD3.X R20, R18, UR45, RZ, P3, !PT ;  /* 0x0000002d12147c10 */ /* 0x000fe40009ffe4ff */
        /* <DEDUP_REMOVED lines=15> */
.L_x_2456:
[----:B------:R-:W-:Y:S05]  /*4990*/  BSYNC B2 ;  /* 0x0000000000027941 */ /* 0x000fea0003800000 */
.L_x_2455:
[----:B------:R-:W-:Y:S02]  /*49a0*/  VIADD R7, R7, 0x8 ;  /* 0x0000000807077836 */ /* 0x000fe40000000000 */
[----:B------:R-:W-:Y:S01]  /*49b0*/  VIADD R23, R23, 0x20 ;  /* 0x0000002017177836 */ /* 0x000fe20000000000 */
[----:B------:R-:W-:Y:S06]  /*49c0*/  @P0 BRA `(.L_x_2457) ;  /* 0xfffffffc00340947 */ /* 0x000fec000383ffff */
.L_x_2454:
[----:B------:R-:W-:Y:S05]  /*49d0*/  BSYNC B1 ;  /* 0x0000000000017941 */ /* 0x000fea0003800000 */
.L_x_2453:
[----:B------:R-:W-:-:S13]  /*49e0*/  ISETP.GE.U32.AND P0, PT, R29, 0x18, PT ;  /* 0x000000181d00780c */ /* 0x000fda0003f06070 */
[----:B------:R-:W-:Y:S05]  /*49f0*/  @!P0 BRA `(.L_x_2446) ;  /* 0x0000000c00388947 */ /* 0x000fea0003800000 */
[----:B------:R-:W0:Y:S01]  /*4a00*/  LDC R6, c[0x0][0x284] ;  /* 0x0000a100ff067b82 */ /* 0x000e220000000800 */
[----:B------:R-:W-:Y:S02]  /*4a10*/  LEA R18, R7, 0x40, 0x2 ;  /* 0x0000004007127811 */ /* 0x000fe400078e10ff */
[----:B------:R-:W-:-:S05]  /*4a20*/  MOV R19, UR43 ;  /* 0x0000002b00137c02 */ /* 0x000fca0008000f00 */
[----:B------:R-:W-:-:S04]  /*4a30*/  IMAD R19, R19, -0x4, R18 ;  /* 0xfffffffc13137824 */ /* 0x000fc800078e0212 */
[----:B------:R-:W-:-:S07]  /*4a40*/  IMAD.IADD R18, R0, 0x1, R19 ;  /* 0x0000000100127824 */ /* 0x000fce00078e0213 */
.L_x_2466:
[CC--:B0-----:R-:W-:Y:S01]  /*4a50*/  ISETP.GE.AND P5, PT, R7.reuse, R6.reuse, PT ;  /* 0x000000060700720c */ /* 0x0c1fe20003fa6270 */
[C---:B------:R-:W-:Y:S01]  /*4a60*/  VIADD R29, R7.reuse, 0x8 ;  /* 0x00000008071d7836 */ /* 0x040fe20000000000 */
[----:B------:R-:W-:Y:S01]  /*4a70*/  BSSY B1, `(.L_x_2458) ;  /* 0x0000033000017945 */ /* 0x000fe20003800000 */
[C---:B------:R-:W-:Y:S02]  /*4a80*/  VIADD R21, R7.reuse, 0x10 ;  /* 0x0000001007157836 */ /* 0x040fe40000000000 */
[----:B------:R-:W-:Y:S01]  /*4a90*/  VIADD R19, R7, 0x18 ;  /* 0x0000001807137836 */ /* 0x000fe20000000000 */
[-C--:B------:R-:W-:Y:S02]  /*4aa0*/  ISETP.GE.AND P0, PT, R29, R6.reuse, PT ;  /* 0x000000061d00720c */ /* 0x080fe40003f06270 */
[-C--:B------:R-:W-:Y:S02]  /*4ab0*/  ISETP.GE.AND P3, PT, R21, R6.reuse, PT ;  /* 0x000000061500720c */ /* 0x080fe40003f66270 */
[----:B------:R-:W-:-:S03]  /*4ac0*/  ISETP.GE.AND P4, PT, R19, R6, PT ;  /* 0x000000061300720c */ /* 0x000fc60003f86270 */
[----:B------:R-:W-:Y:S10]  /*4ad0*/  @!P5 BRA `(.L_x_2459) ;  /* 0x0000000000b0d947 */ /* 0x000ff40003800000 */
[----:B------:R-:W-:Y:S01]  /*4ae0*/  IABS R25, R6 ;  /* 0x0000000600197213 */ /* 0x000fe20000000000 */
[----:B------:R-:W-:Y:S01]  /*4af0*/  IMAD.MOV.U32 R22, RZ, RZ, RZ ;  /* 0x000000ffff167224 */ /* 0x000fe200078e00ff */
[----:B------:R-:W-:Y:S01]  /*4b00*/  ULDC.64 UR12, c[0x0][0x258] ;  /* 0x00009600000c7ab9 */ /* 0x000fe20000000a00 */
[----:B------:R-:W-:Y:S01]  /*4b10*/  ULDC UR11, c[0x0][0x288] ;  /* 0x0000a200000b7ab9 */ /* 0x000fe20000000800 */
[----:B------:R-:W0:Y:S08]  /*4b20*/  I2F.RP R24, R25 ;  /* 0x0000001900187306 */ /* 0x000e300000209400 */
[----:B0-----:R-:W0:Y:S02]  /*4b30*/  MUFU.RCP R24, R24 ;  /* 0x0000001800187308 */ /* 0x001e240000001000 */
[----:B0-----:R-:W-:-:S06]  /*4b40*/  IADD3 R26, R24, 0xffffffe, RZ ;  /* 0x0ffffffe181a7810 */ /* 0x001fcc0007ffe0ff */
[----:B------:R-:W0:Y:S02]  /*4b50*/  F2I.FTZ.U32.TRUNC.NTZ R23, R26 ;  /* 0x0000001a00177305 */ /* 0x000e24000021f000 */
[----:B0-----:R-:W-:-:S04]  /*4b60*/  IMAD.MOV R20, RZ, RZ, -R23 ;  /* 0x000000ffff147224 */ /* 0x001fc800078e0a17 */
        /* <DEDUP_REMOVED lines=8> */
[----:B------:R-:W-:Y:S02]  /*4bf0*/  @!P5 IADD3 R20, R20, -R25, RZ ;  /* 0x800000191414d210 */ /* 0x000fe40007ffe0ff */
[----:B------:R-:W-:Y:S02]  /*4c00*/  ISETP.GE.AND P5, PT, R7, RZ, PT ;  /* 0x000000ff0700720c */ /* 0x000fe40003fa6270 */
[----:B------:R-:W-:-:S13]  /*4c10*/  ISETP.GT.U32.AND P6, PT, R25, R20, PT ;  /* 0x000000141900720c */ /* 0x000fda0003fc4070 */
[----:B------:R-:W-:Y:S01]  /*4c20*/  @!P6 IMAD.IADD R20, R20, 0x1, -R25 ;  /* 0x000000011414e824 */ /* 0x000fe200078e0a19 */
[----:B------:R-:W-:-:S03]  /*4c30*/  ISETP.NE.AND P6, PT, R6, RZ, PT ;  /* 0x000000ff0600720c */ /* 0x000fc60003fc5270 */
[----:B------:R-:W-:-:S10]  /*4c40*/  @!P5 IMAD.MOV R20, RZ, RZ, -R20 ;  /* 0x000000ffff14d224 */ /* 0x000fd400078e0a14 */
[----:B------:R-:W-:-:S04]  /*4c50*/  @!P6 LOP3.LUT R20, RZ, R6, RZ, 0x33, !PT ;  /* 0x00000006ff14e212 */ /* 0x000fc800078e33ff */
[----:B------:R-:W-:Y:S02]  /*4c60*/  SHF.R.S32.HI R22, RZ, 0x1f, R20 ;  /* 0x0000001fff167819 */ /* 0x000fe40000011414 */
[----:B------:R-:W-:-:S04]  /*4c70*/  IADD3 R23, P5, R20, UR44, RZ ;  /* 0x0000002c14177c10 */ /* 0x000fc8000ffbe0ff */
[----:B------:R-:W-:Y:S02]  /*4c80*/  IADD3.X R24, R22, UR45, RZ, P5, !PT ;  /* 0x0000002d16187c10 */ /* 0x000fe4000affe4ff */
[----:B------:R-:W-:-:S04]  /*4c90*/  LEA R22, P5, R23, UR12, 0x2 ;  /* 0x0000000c17167c11 */ /* 0x000fc8000f8a10ff */
[----:B------:R-:W-:Y:S01]  /*4ca0*/  LEA.HI.X R23, R23, UR13, R24, 0x2, P5 ;  /* 0x0000000d17177c11 */ /* 0x000fe2000a8f1418 */
[----:B------:R-:W-:-:S04]  /*4cb0*/  ULDC.64 UR12, c[0x0][0x250] ;  /* 0x00009400000c7ab9 */ /* 0x000fc80000000a00 */
[----:B------:R-:W2:Y:S02]  /*4cc0*/  LDG.E R22, desc[UR36][R22.64] ;  /* 0x0000002416167981 */ /* 0x000ea4000c1e1900 */
[----:B--2---:R-:W-:-:S04]  /*4cd0*/  IMAD R25, R22, UR11, RZ ;  /* 0x0000000b16197c24 */ /* 0x004fc8000f8e02ff */
[----:B------:R-:W-:-:S04]  /*4ce0*/  IMAD R25, R25, R6, R20 ;  /* 0x0000000619197224 */ /* 0x000fc800078e0214 */
[----:B------:R-:W-:-:S05]  /*4cf0*/  IMAD R25, R25, 0x30, RZ ;  /* 0x0000003019197824 */ /* 0x000fca00078e02ff */
[----:B------:R-:W-:-:S04]  /*4d00*/  IADD3 R20, P5, R4, R25, RZ ;  /* 0x0000001904147210 */ /* 0x000fc80007fbe0ff */
[----:B------:R-:W-:Y:S02]  /*4d10*/  LEA.HI.X.SX32 R25, R25, R17, 0x1, P5 ;  /* 0x0000001119197211 */ /* 0x000fe400028f0eff */
[----:B------:R-:W-:-:S04]  /*4d20*/  LEA R24, P5, R20, UR12, 0x2 ;  /* 0x0000000c14187c11 */ /* 0x000fc8000f8a10ff */
[----:B------:R-:W-:Y:S02]  /*4d30*/  LEA.HI.X R25, R20, UR13, R25, 0x2, P5 ;  /* 0x0000000d14197c11 */ /* 0x000fe4000a8f1419 */
[----:B------:R-:W0:Y:S04]  /*4d40*/  LDS R20, [R18+-0x40] ;  /* 0xffffc00012147984 */ /* 0x000e280000000800 */
[----:B------:R-:W0:Y:S02]  /*4d50*/  LDG.E.128 R24, desc[UR36][R24.64] ;  /* 0x0000002418187981 */ /* 0x000e24000c1e1d00 */
[-C--:B0-----:R-:W-:Y:S01]  /*4d60*/  FFMA.FTZ R8, R24, R20.reuse, R8 ;  /* 0x0000001418087223 */ /* 0x081fe20000010008 */
[-C--:B------:R-:W-:Y:S01]  /*4d70*/  FFMA.FTZ R9, R25, R20.reuse, R9 ;  /* 0x0000001419097223 */ /* 0x080fe20000010009 */
[-C--:B------:R-:W-:Y:S01]  /*4d80*/  FFMA.FTZ R10, R26, R20.reuse, R10 ;  /* 0x000000141a0a7223 */ /* 0x080fe2000001000a */
[----:B------:R-:W-:-:S07]  /*4d90*/  FFMA.FTZ R11, R27, R20, R11 ;  /* 0x000000141b0b7223 */ /* 0x000fce000001000b */
.L_x_2459:
[----:B------:R-:W-:Y:S05]  /*4da0*/  BSYNC B1 ;  /* 0x0000000000017941 */ /* 0x000fea0003800000 */
.L_x_2458:
[----:B------:R-:W-:Y:S04]  /*4db0*/  BSSY B1, `(.L_x_2460) ;  /* 0x000002e000017945 */ /* 0x000fe80003800000 */
[----:B------:R-:W-:Y:S05]  /*4dc0*/  @!P0 BRA `(.L_x_2461) ;  /* 0x0000000000b08947 */ /* 0x000fea0003800000 */
[----:B------:R-:W-:Y:S01]  /*4dd0*/  IABS R25, R6 ;  /* 0x0000000600197213 */ /* 0x000fe20000000000 */
[----:B------:R-:W-:Y:S01]  /*4de0*/  HFMA2.MMA R22, -RZ, RZ, 0, 0 ;  /* 0x00000000ff167435 */ /* 0x000fe200000001ff */
[----:B------:R-:W-:Y:S01]  /*4df0*/  ISETP.GE.AND P5, PT, R29, RZ, PT ;  /* 0x000000ff1d00720c */ /* 0x000fe20003fa6270 */
[----:B------:R-:W-:Y:S01]  /*4e00*/  ULDC.64 UR12, c[0x0][0x258] ;  /* 0x00009600000c7ab9 */ /* 0x000fe20000000a00 */
        /* <DEDUP_REMOVED lines=40> */
.L_x_2461:
[----:B------:R-:W-:Y:S05]  /*5090*/  BSYNC B1 ;  /* 0x0000000000017941 */ /* 0x000fea0003800000 */
.L_x_2460:
[----:B------:R-:W-:Y:S04]  /*50a0*/  BSSY B1, `(.L_x_2462) ;  /* 0x000002f000017945 */ /* 0x000fe80003800000 */
[----:B------:R-:W-:Y:S05]  /*50b0*/  @!P3 BRA `(.L_x_2463) ;  /* 0x0000000000b4b947 */ /* 0x000fea0003800000 */
[----:B------:R-:W-:Y:S01]  /*50c0*/  IABS R25, R6 ;  /* 0x0000000600197213 */ /* 0x000fe20000000000 */
[----:B------:R-:W-:Y:S01]  /*50d0*/  IMAD.MOV.U32 R22, RZ, RZ, RZ ;  /* 0x000000ffff167224 */ /* 0x000fe200078e00ff */
        /* <DEDUP_REMOVED lines=20> */
[----:B------:R-:W-:-:S04]  /*5220*/  IMAD.MOV.U32 R23, RZ, RZ, R20 ;  /* 0x000000ffff177224 */ /* 0x000fc800078e0014 */
[----:B------:R-:W-:Y:S01]  /*5230*/  @!P3 IMAD.MOV R23, RZ, RZ, -R23 ;  /* 0x000000ffff17b224 */ /* 0x000fe200078e0a17 */
        /* <DEDUP_REMOVED lines=8> */
[----:B--2---:R-:W-:Y:S02]  /*52c0*/  IMAD R22, R20, UR11, RZ ;  /* 0x0000000b14167c24 */ /* 0x004fe4000f8e02ff */
[----:B------:R-:W0:Y:S02]  /*52d0*/  LDS R20, [R18] ;  /* 0x0000000012147984 */ /* 0x000e240000000800 */
        /* <DEDUP_REMOVED lines=11> */
.L_x_2463:
[----:B------:R-:W-:Y:S05]  /*5390*/  BSYNC B1 ;  /* 0x0000000000017941 */ /* 0x000fea0003800000 */
.L_x_2462:
[----:B------:R-:W-:Y:S04]  /*53a0*/  BSSY B1, `(.L_x_2464) ;  /* 0x000002f000017945 */ /* 0x000fe80003800000 */
[----:B------:R-:W-:Y:S05]  /*53b0*/  @!P4 BRA `(.L_x_2465) ;  /* 0x0000000000b4c947 */ /* 0x000fea0003800000 */
[----:B------:R-:W-:Y:S01]  /*53c0*/  IABS R23, R6 ;  /* 0x0000000600177213 */ /* 0x000fe20000000000 */
[----:B------:R-:W-:Y:S01]  /*53d0*/  ULDC.64 UR12, c[0x0][0x258] ;  /* 0x00009600000c7ab9 */ /* 0x000fe20000000a00 */
[----:B------:R-:W-:Y:S01]  /*53e0*/  IABS R26, R19 ;  /* 0x00000013001a7213 */ /* 0x000fe20000000000 */
[----:B------:R-:W-:Y:S01]  /*53f0*/  ULDC UR11, c[0x0][0x288] ;  /* 0x0000a200000b7ab9 */ /* 0x000fe20000000800 */
[----:B------:R-:W0:Y:S01]  /*5400*/  I2F.RP R22, R23 ;  /* 0x0000001700167306 */ /* 0x000e220000209400 */
[----:B------:R-:W-:Y:S02]  /*5410*/  ISETP.GE.AND P3, PT, R19, RZ, PT ;  /* 0x000000ff1300720c */ /* 0x000fe40003f66270 */
[----:B------:R-:W-:-:S05]  /*5420*/  ISETP.NE.AND P4, PT, R6, RZ, PT ;  /* 0x000000ff0600720c */ /* 0x000fca0003f85270 */
[----:B0-----:R-:W0:Y:S02]  /*5430*/  MUFU.RCP R22, R22 ;  /* 0x0000001600167308 */ /* 0x001e240000001000 */
[----:B0-----:R-:W-:-:S06]  /*5440*/  IADD3 R24, R22, 0xffffffe, RZ ;  /* 0x0ffffffe16187810 */ /* 0x001fcc0007ffe0ff */
[----:B------:R-:W0:Y:S02]  /*5450*/  F2I.FTZ.U32.TRUNC.NTZ R21, R24 ;  /* 0x0000001800157305 */ /* 0x000e24000021f000 */
[----:B0-----:R-:W-:-:S04]  /*5460*/  IMAD.MOV R20, RZ, RZ, -R21 ;  /* 0x000000ffff147224 */ /* 0x001fc800078e0a15 */
        /* <DEDUP_REMOVED lines=28> */
[----:B------:R-:W0:Y:S04]  /*5630*/  LDS R19, [R18+0x20] ;  /* 0x0000200012137984 */ /* 0x000e280000000800 */
[----:B------:R-:W0:Y:S02]  /*5640*/  LDG.E.128 R24, desc[UR36][R22.64] ;  /* 0x0000002416187981 */ /* 0x000e24000c1e1d00 */
[-C--:B0-----:R-:W-:Y:S01]  /*5650*/  FFMA.FTZ R8, R24, R19.reuse, R8 ;  /* 0x0000001318087223 */ /* 0x081fe20000010008 */
[-C--:B------:R-:W-:Y:S01]  /*5660*/  FFMA.FTZ R9, R25, R19.reuse, R9 ;  /* 0x0000001319097223 */ /* 0x080fe20000010009 */
[-C--:B------:R-:W-:Y:S01]  /*5670*/  FFMA.FTZ R10, R26, R19.reuse, R10 ;  /* 0x000000131a0a7223 */ /* 0x080fe2000001000a */
[----:B------:R-:W-:-:S07]  /*5680*/  FFMA.FTZ R11, R27, R19, R11 ;  /* 0x000000131b0b7223 */ /* 0x000fce000001000b */
.L_x_2465:
[----:B------:R-:W-:Y:S05]  /*5690*/  BSYNC B1 ;  /* 0x0000000000017941 */ /* 0x000fea0003800000 */
.L_x_2464:
[----:B------:R-:W-:Y:S01]  /*56a0*/  VIADD R7, R7, 0x20 ;  /* 0x0000002007077836 */ /* 0x000fe20000000000 */
[----:B------:R-:W-:-:S04]  /*56b0*/  IADD3 R18, R18, 0x80, RZ ;  /* 0x0000008012127810 */ /* 0x000fc80007ffe0ff */
[----:B------:R-:W-:-:S13]  /*56c0*/  ISETP.GE.AND P0, PT, R7, UR40, PT ;  /* 0x0000002807007c0c */ /* 0x000fda000bf06270 */
[----:B------:R-:W-:Y:S05]  /*56d0*/  @!P0 BRA `(.L_x_2466) ;  /* 0xfffffff000dc8947 */ /* 0x000fea000383ffff */
.L_x_2446:
[----:B------:R-:W-:Y:S05]  /*56e0*/  BSYNC B0 ;  /* 0x0000000000007941 */ /* 0x000fea0003800000 */
.L_x_2445:
[----:B------:R-:W-:Y:S01]  /*56f0*/  VIADD R4, R16, 0xf ;  /* 0x0000000f10047836 */ /* 0x000fe20000000000 */
[----:B------:R-:W-:Y:S04]  /*5700*/  BSSY B0, `(.L_x_2467) ;  /* 0x0000043000007945 */ /* 0x000fe80003800000 */
[----:B------:R-:W-:Y:S01]  /*5710*/  ISETP.GT.U32.OR P3, PT, R4, 0x1e, P1 ;  /* 0x0000001e0400780c */ /* 0x000fe20000f64470 */
[----:B------:R-:W-:-:S12]  /*5720*/  @P2 BRA `(.L_x_2468) ;  /* 0x0000000400002947 */ /* 0x000fd80003800000 */
[----:B------:R-:W0:Y:S01]  /*5730*/  LDC R0, c[0x0][0x308] ;  /* 0x0000c200ff007b82 */ /* 0x000e220000000800 */
[----:B------:R-:W-:Y:S01]  /*5740*/  ULDC.64 UR4, c[0x0][0x2f0] ;  /* 0x0000bc0000047ab9 */ /* 0x000fe20000000a00 */
[----:B------:R-:W-:Y:S01]  /*5750*/  VIADD R7, R3, UR42 ;  /* 0x0000002a03077c36 */ /* 0x000fe20008000000 */
[----:B------:R-:W-:-:S04]  /*5760*/  ISETP.NE.U32.AND P0, PT, RZ, UR4, PT ;  /* 0x00000004ff007c0c */ /* 0x000fc8000bf05070 */
[----:B------:R-:W-:-:S13]  /*5770*/  ISETP.NE.AND.EX P0, PT, RZ, UR5, PT, P0 ;  /* 0x00000005ff007c0c */ /* 0x000fda000bf05300 */
[----:B------:R-:W1:Y:S01]  /*5780*/  @P0 LDC R17, c[0x0][0x288] ;  /* 0x0000a200ff110b82 */ /* 0x000e620000000800 */
[----:B0-----:R-:W-:Y:S02]  /*5790*/  ISETP.NE.AND P2, PT, R0, 0x2, PT ;  /* 0x000000020000780c */ /* 0x001fe40003f45270 */
[----:B------:R-:W1:Y:S05]  /*57a0*/  @P0 S2R R0, SR_CTAID.X ;  /* 0x0000000000000919 */ /* 0x000e6a0000002500 */
[----:B------:R-:W0:Y:S08]  /*57b0*/  @P0 LDC.64 R24, c[0x0][0x2e8] ;  /* 0x0000ba00ff180b82 */ /* 0x000e300000000a00 */
[----:B--2---:R-:W2:Y:S08]  /*57c0*/  @!P2 LDC.64 R18, c[0x0][0x238] ;  /* 0x00008e00ff12ab82 */ /* 0x004eb00000000a00 */
[----:B------:R-:W3:Y:S01]  /*57d0*/  @P2 LDC.64 R20, c[0x0][0x238] ;  /* 0x00008e00ff142b82 */ /* 0x000ee20000000a00 */
[----:B--2---:R-:W-:-:S04]  /*57e0*/  @!P2 IADD3 R18, P4, R7, R18, RZ ;  /* 0x000000120712a210 */ /* 0x004fc80007f9e0ff */
[----:B------:R-:W-:-:S03]  /*57f0*/  @!P2 LEA.HI.X.SX32 R19, R7, R19, 0x1, P4 ;  /* 0x000000130713a211 */ /* 0x000fc600020f0eff */
[----:B------:R-:W2:Y:S02]  /*5800*/  @!P2 LDC.64 R28, c[0x0][0x2f8] ;  /* 0x0000be00ff1cab82 */ /* 0x000ea40000000a00 */
[----:B------:R-:W4:Y:S01]  /*5810*/  @!P2 LDG.E R18, desc[UR36][R18.64] ;  /* 0x000000241212a981 */ /* 0x000f22000c1e1900 */
[----:B---3--:R-:W-:-:S04]  /*5820*/  @P2 IMAD.WIDE R20, R7, 0x4, R20 ;  /* 0x0000000407142825 */ /* 0x008fc800078e0214 */
[----:B-1----:R-:W-:Y:S02]  /*5830*/  @P0 IMAD R0, R17, UR38, R0 ;  /* 0x0000002611000c24 */ /* 0x002fe4000f8e0200 */
[----:B------:R-:W3:Y:S02]  /*5840*/  @P2 LDG.E.128 R20, desc[UR36][R20.64] ;  /* 0x0000002414142981 */ /* 0x000ee4000c1e1d00 */
[----:B------:R-:W-:-:S04]  /*5850*/  @P0 IMAD R7, R0, 0x30, R3 ;  /* 0x0000003000070824 */ /* 0x000fc800078e0203 */
[----:B0-----:R-:W-:-:S06]  /*5860*/  @P0 IMAD.WIDE R24, R7, 0x4, R24 ;  /* 0x0000000407180825 */ /* 0x001fcc00078e0218 */
[----:B------:R-:W3:Y:S04]  /*5870*/  @P0 LDG.E.128 R24, desc[UR36][R24.64] ;  /* 0x0000002418180981 */ /* 0x000ee8000c1e1d00 */
[----:B--2---:R-:W2:Y:S01]  /*5880*/  @!P2 LDG.E R29, desc[UR36][R28.64+0x8] ;  /* 0x000008241c1da981 */ /* 0x004ea2000c1e1900 */
[----:B------:R-:W0:Y:S01]  /*5890*/  S2UR UR5, SR_CgaCtaId ;  /* 0x00000000000579c3 */ /* 0x000e220000008800 */
[----:B------:R-:W-:Y:S02]  /*58a0*/  UMOV UR4, 0x400 ;  /* 0x0000040000047882 */ /* 0x000fe40000000000 */
[----:B------:R-:W-:Y:S01]  /*58b0*/  UIADD3 UR4, UR4, 0x120, URZ ;  /* 0x0000012004047890 */ /* 0x000fe2000fffe03f */
[----:B------:R-:W-:Y:S01]  /*58c0*/  IMAD R31, R6, UR41, R3 ;  /* 0x00000029061f7c24 */ /* 0x000fe2000f8e0203 */
[----:B------:R-:W-:Y:S01]  /*58d0*/  UIADD3 UR6, -UR43, UR40, URZ ;  /* 0x000000282b067290 */ /* 0x000fe2000fffe13f */
[----:B------:R-:W-:-:S05]  /*58e0*/  IMAD R6, R2, 0x30, RZ ;  /* 0x0000003002067824 */ /* 0x000fca00078e02ff */
[----:B------:R-:W-:Y:S01]  /*58f0*/  IMAD.U32 R33, RZ, RZ, UR6 ;  /* 0x00000006ff217e24 */ /* 0x000fe2000f8e00ff */
[----:B0-----:R-:W-:-:S06]  /*5900*/  ULEA UR4, UR5, UR4, 0x18 ;  /* 0x0000000405047291 */ /* 0x001fcc000f8ec03f */
[----:B------:R-:W-:Y:S01]  /*5910*/  IMAD.U32 R0, RZ, RZ, UR4 ;  /* 0x00000004ff007e24 */ /* 0x000fe2000f8e00ff */
[----:B------:R-:W-:Y:S01]  /*5920*/  ULDC.64 UR4, c[0x0][0x250] ;  /* 0x0000940000047ab9 */ /* 0x000fe20000000a00 */
[----:B----4-:R-:W-:Y:S02]  /*5930*/  @!P2 PRMT R19, R18, 0x9910, RZ ;  /* 0x000099101213a816 */ /* 0x010fe400000000ff */
[--C-:B------:R-:W-:Y:S02]  /*5940*/  @!P2 SHF.R.U32.HI R4, RZ, 0x10, R18.reuse ;  /* 0x00000010ff04a819 */ /* 0x100fe40000011612 */
[----:B------:R-:W-:Y:S02]  /*5950*/  @!P2 SHF.R.S32.HI R2, RZ, 0x8, R19 ;  /* 0x00000008ff02a819 */ /* 0x000fe40000011413 */
[----:B------:R-:W-:Y:S01]  /*5960*/  @!P2 SHF.R.U32.HI R7, RZ, 0x18, R18 ;  /* 0x00000018ff07a819 */ /* 0x000fe20000011612 */
[----:B------:R-:W2:Y:S01]  /*5970*/  @!P2 I2F.S8 R17, R18 ;  /* 0x000000120011a306 */ /* 0x000ea20000001400 */
[----:B------:R-:W-:-:S06]  /*5980*/  LEA R19, R33, R0, 0x2 ;  /* 0x0000000021137211 */ /* 0x000fcc00078e10ff */
[----:B------:R-:W0:Y:S01]  /*5990*/  LDS R19, [R19] ;  /* 0x0000000013137984 */ /* 0x000e220000000800 */
[----:B------:R-:W1:Y:S08]  /*59a0*/  @!P2 I2F.S8 R4, R4 ;  /* 0x000000040004a306 */ /* 0x000e700000001400 */
[----:B------:R-:W4:Y:S08]  /*59b0*/  @!P2 I2F.S8 R18, R7 ;  /* 0x000000070012a306 */ /* 0x000f300000001400 */
[----:B------:R-:W3:Y:S01]  /*59c0*/  @!P2 I2F.S16 R2, R2 ;  /* 0x000000020002a306 */ /* 0x000ee20000101400 */
[----:B------:R-:W-:Y:S01]  /*59d0*/  SHF.R.S32.HI R33, RZ, 0x1f, R31 ;  /* 0x0000001fff217819 */ /* 0x000fe2000001141f */
[----:B--2---:R-:W-:Y:S01]  /*59e0*/  @!P2 FMUL.FTZ R20, R17, R29 ;  /* 0x0000001d1114a220 */ /* 0x004fe20000410000 */
[----:B------:R-:W-:Y:S01]  /*59f0*/  IADD3 R31, P4, R6, R31, RZ ;  /* 0x0000001f061f7210 */ /* 0x000fe20007f9e0ff */
[-C--:B-1----:R-:W-:Y:S01]  /*5a00*/  @!P2 FMUL.FTZ R22, R4, R29.reuse ;  /* 0x0000001d0416a220 */ /* 0x082fe20000410000 */
[----:B----4-:R-:W-:-:S02]  /*5a10*/  @!P2 FMUL.FTZ R23, R18, R29 ;  /* 0x0000001d1217a220 */ /* 0x010fc40000410000 */
[----:B------:R-:W-:Y:S01]  /*5a20*/  LEA.HI.X.SX32 R28, R6, R33, 0x1, P4 ;  /* 0x00000021061c7211 */ /* 0x000fe200020f0eff */
[----:B---3-5:R-:W-:Y:S01]  /*5a30*/  FADD.FTZ R12, R20, R12 ;  /* 0x0000000c140c7221 */ /* 0x028fe20000010000 */
[----:B------:R-:W-:Y:S01]  /*5a40*/  LEA R6, P4, R31, UR4, 0x2 ;  /* 0x000000041f067c11 */ /* 0x000fe2000f8810ff */
[----:B------:R-:W-:Y:S01]  /*5a50*/  FADD.FTZ R14, R22, R14 ;  /* 0x0000000e160e7221 */ /* 0x000fe20000010000 */
[----:B------:R-:W-:Y:S01]  /*5a60*/  @!P2 FMUL.FTZ R21, R2, R29 ;  /* 0x0000001d0215a220 */ /* 0x000fe20000410000 */
[----:B------:R-:W-:-:S03]  /*5a70*/  FADD.FTZ R15, R23, R15 ;  /* 0x0000000f170f7221 */ /* 0x000fc60000010000 */
[----:B------:R-:W-:Y:S01]  /*5a80*/  FADD.FTZ R13, R21, R13 ;  /* 0x0000000d150d7221 */ /* 0x000fe20000010000 */
[----:B------:R-:W-:Y:S01]  /*5a90*/  LEA.HI.X R7, R31, UR5, R28, 0x2, P4 ;  /* 0x000000051f077c11 */ /* 0x000fe2000a0f141c */
[----:B------:R-:W-:Y:S01]  /*5aa0*/  @P0 FMUL.FTZ R12, R12, R24 ;  /* 0x000000180c0c0220 */ /* 0x000fe20000410000 */
[----:B------:R-:W-:Y:S01]  /*5ab0*/  @P0 FMUL.FTZ R14, R14, R26 ;  /* 0x0000001a0e0e0220 */ /* 0x000fe20000410000 */
[----:B------:R-:W-:Y:S01]  /*5ac0*/  @P0 FMUL.FTZ R15, R15, R27 ;  /* 0x0000001b0f0f0220 */ /* 0x000fe20000410000 */
[----:B------:R-:W-:-:S05]  /*5ad0*/  @P0 FMUL.FTZ R13, R13, R25 ;  /* 0x000000190d0d0220 */ /* 0x000fca0000410000 */
[----:B------:R1:W-:Y:S01]  /*5ae0*/  STG.E.128 desc[UR36][R6.64], R12 ;  /* 0x0000000c06007986 */ /* 0x0003e2000c101d24 */
[C---:B0-----:R-:W-:Y:S01]  /*5af0*/  FFMA.FTZ R8, R19.reuse, R12, R8 ;  /* 0x0000000c13087223 */ /* 0x041fe20000010008 */
[C---:B------:R-:W-:Y:S01]  /*5b00*/  FFMA.FTZ R10, R19.reuse, R14, R10 ;  /* 0x0000000e130a7223 */ /* 0x040fe2000001000a */
[C---:B------:R-:W-:Y:S01]  /*5b10*/  FFMA.FTZ R11, R19.reuse, R15, R11 ;  /* 0x0000000f130b7223 */ /* 0x040fe2000001000b */
[----:B------:R-:W-:-:S07]  /*5b20*/  FFMA.FTZ R9, R19, R13, R9 ;  /* 0x0000000d13097223 */ /* 0x000fce0000010009 */
.L_x_2468:
[----:B------:R-:W-:Y:S05]  /*5b30*/  BSYNC B0 ;  /* 0x0000000000007941 */ /* 0x000fea0003800000 */
.L_x_2467:
[----:B------:R-:W-:Y:S06]  /*5b40*/  BAR.SYNC.DEFER_BLOCKING 0x0 ;  /* 0x0000000000007b1d */ /* 0x000fec0000010000 */
[----:B------:R-:W-:Y:S05]  /*5b50*/  @P1 BRA `(.L_x_2469) ;  /* 0x0000000000901947 */ /* 0x000fea0003800000 */
        /* <DEDUP_REMOVED lines=12> */
[----:B-1---5:R-:W0:Y:S02]  /*5c20*/  @!P1 LDS.128 R12, [R5] ;  /* 0x00000000050c9984 */ /* 0x022e240000000c00 */
        /* <DEDUP_REMOVED lines=23> */
.L_x_2469:
[----:B------:R-:W-:Y:S05]  /*5da0*/  @P3 EXIT ;  /* 0x000000000000394d */ /* 0x000fea0003800000 */
[----:B------:R-:W0:Y:S02]  /*5db0*/  LDC R0, c[0x0][0x308] ;  /* 0x0000c200ff007b82 */ /* 0x000e240000000800 */
[----:B0-----:R-:W-:-:S13]  /*5dc0*/  ISETP.NE.AND P0, PT, R0, 0x2, PT ;  /* 0x000000020000780c */ /* 0x001fda0003f05270 */
[----:B------:R-:W0:Y:S01]  /*5dd0*/  @P0 LDC.64 R4, c[0x0][0x210] ;  /* 0x00008400ff040b82 */ /* 0x000e220000000a00 */
[----:B-1----:R-:W-:-:S04]  /*5de0*/  @P0 VIADD R7, R3, UR41 ;  /* 0x0000002903070c36 */ /* 0x002fc80008000000 */
[----:B0-----:R-:W-:-:S05]  /*5df0*/  @P0 IMAD.WIDE R4, R7, 0x4, R4 ;  /* 0x0000000407040825 */ /* 0x001fca00078e0204 */
[----:B------:R0:W-:Y:S01]  /*5e00*/  @P0 STG.E.128 desc[UR36][R4.64], R8 ;  /* 0x0000000804000986 */ /* 0x0001e2000c101d24 */
[----:B------:R-:W-:Y:S05]  /*5e10*/  @P0 EXIT ;  /* 0x000000000000094d */ /* 0x000fea0003800000 */
[----:B0-----:R-:W0:Y:S01]  /*5e20*/  LDC.64 R4, c[0x0][0x300] ;  /* 0x0000c000ff047b82 */ /* 0x001e220000000a00 */
[----:B------:R-:W-:Y:S01]  /*5e30*/  VIADD R3, R3, UR41 ;  /* 0x0000002903037c36 */ /* 0x000fe20008000000 */
        /* <DEDUP_REMOVED lines=26> */
.L_x_2424:
[----:B------:R-:W-:Y:S01]  /*5fe0*/  HFMA2.MMA R11, -RZ, RZ, 0, 1.847743988037109375e-06 ;  /* 0x0000001fff0b7435 */ /* 0x000fe200000001ff */
[----:B------:R-:W-:Y:S02]  /*5ff0*/  IMAD.MOV.U32 R12, RZ, RZ, 0x10 ;  /* 0x00000010ff0c7424 */ /* 0x000fe400078e00ff */
[----:B------:R-:W-:-:S08]  /*6000*/  IMAD.MOV.U32 R15, RZ, RZ, -0x1 ;  /* 0xffffffffff0f7424 */ /* 0x000fd000078e00ff */
[----:B012---:R-:W-:Y:S05]  /*6010*/  WARPSYNC.COLLECTIVE R15, `(.L_x_2470) ;  /* 0x000000000f087348 */ /* 0x007fea0003c00000 */
[----:B------:R3:W4:Y:S02]  /*6020*/  SHFL.BFLY P6, R14, R13, R12, R11 ;  /* 0x0c00000c0d0e7389 */ /* 0x00072400000c000b */
[----:B01234-:R-:W-:Y:S01]  /*6030*/  ENDCOLLECTIVE ;  /* 0x000000000000791b */ /* 0x01ffe20003800000 */
.L_x_2470:
[----:B------:R-:W-:Y:S02]  /*6040*/  IMAD.MOV.U32 R12, RZ, RZ, 0x8 ;  /* 0x00000008ff0c7424 */ /* 0x000fe400078e00ff */
[----:B------:R-:W-:-:S04]  /*6050*/  FADD.FTZ R0, R13, R14 ;  /* 0x0000000e0d007221 */ /* 0x000fc80000010000 */
[----:B------:R-:W-:-:S07]  /*6060*/  IMAD.MOV.U32 R13, RZ, RZ, R0 ;  /* 0x000000ffff0d7224 */ /* 0x000fce00078e0000 */
[----:B------:R-:W-:Y:S05]  /*6070*/  WARPSYNC.COLLECTIVE R15, `(.L_x_2471) ;  /* 0x000000000f087348 */ /* 0x000fea0003c00000 */
[----:B------:R0:W1:Y:S02]  /*6080*/  SHFL.BFLY P6, R14, R13, R12, R11 ;  /* 0x0c00000c0d0e7389 */ /* 0x00006400000c000b */
[----:B01----:R-:W-:Y:S01]  /*6090*/  ENDCOLLECTIVE ;  /* 0x000000000000791b */ /* 0x003fe20003800000 */
.L_x_2471:
[----:B------:R-:W-:Y:S01]  /*60a0*/  MOV R12, 0x4 ;  /* 0x00000004000c7802 */ /* 0x000fe20000000f00 */
[----:B------:R-:W-:-:S04]  /*60b0*/  FADD.FTZ R3, R0, R14 ;  /* 0x0000000e00037221 */ /* 0x000fc80000010000 */
[----:B------:R-:W-:-:S07]  /*60c0*/  IMAD.MOV.U32 R13, RZ, RZ, R3 ;  /* 0x000000ffff0d7224 */ /* 0x000fce00078e0003 */
[----:B------:R-:W-:Y:S05]  /*60d0*/  WARPSYNC.COLLECTIVE R15, `(.L_x_2472) ;  /* 0x000000000f087348 */ /* 0x000fea0003c00000 */
[----:B------:R0:W1:Y:S02]  /*60e0*/  SHFL.BFLY P6, R14, R13, R12, R11 ;  /* 0x0c00000c0d0e7389 */ /* 0x00006400000c000b */
[----:B01----:R-:W-:Y:S01]  /*60f0*/  ENDCOLLECTIVE ;  /* 0x000000000000791b */ /* 0x003fe20003800000 */
.L_x_2472:
[----:B------:R-:W-:Y:S02]  /*6100*/  IMAD.MOV.U32 R12, RZ, RZ, 0x2 ;  /* 0x00000002ff0c7424 */ /* 0x000fe400078e00ff */
[----:B------:R-:W-:-:S04]  /*6110*/  FADD.FTZ R4, R3, R14 ;  /* 0x0000000e03047221 */ /* 0x000fc80000010000 */
[----:B------:R-:W-:-:S07]  /*6120*/  IMAD.MOV.U32 R13, RZ, RZ, R4 ;  /* 0x000000ffff0d7224 */ /* 0x000fce00078e0004 */
[----:B------:R-:W-:Y:S05]  /*6130*/  WARPSYNC.COLLECTIVE R15, `(.L_x_2473) ;  /* 0x000000000f087348 */ /* 0x000fea0003c00000 */
[----:B------:R0:W1:Y:S02]  /*6140*/  SHFL.BFLY P6, R14, R13, R12, R11 ;  /* 0x0c00000c0d0e7389 */ /* 0x00006400000c000b */
[----:B01----:R-:W-:Y:S01]  /*6150*/  ENDCOLLECTIVE ;  /* 0x000000000000791b */ /* 0x003fe20003800000 */
.L_x_2473:
[----:B------:R-:W-:Y:S02]  /*6160*/  IMAD.MOV.U32 R12, RZ, RZ, 0x1 ;  /* 0x00000001ff0c7424 */ /* 0x000fe400078e00ff */
[----:B------:R-:W-:-:S04]  /*6170*/  FADD.FTZ R5, R4, R14 ;  /* 0x0000000e04057221 */ /* 0x000fc80000010000 */
[----:B------:R-:W-:-:S07]  /*6180*/  IMAD.MOV.U32 R13, RZ, RZ, R5 ;  /* 0x000000ffff0d7224 */ /* 0x000fce00078e0005 */
[----:B------:R-:W-:Y:S05]  /*6190*/  WARPSYNC.COLLECTIVE R15, `(.L_x_2474) ;  /* 0x000000000f087348 */ /* 0x000fea0003c00000 */
[----:B------:R0:W1:Y:S02]  /*61a0*/  SHFL.BFLY P6, R14, R13, R12, R11 ;  /* 0x0c00000c0d0e7389 */ /* 0x00006400000c000b */
[----:B01----:R-:W-:Y:S01]  /*61b0*/  ENDCOLLECTIVE ;  /* 0x000000000000791b */ /* 0x003fe20003800000 */
.L_x_2474:
[----:B------:R-:W-:Y:S05]  /*61c0*/  BRA `(.L_x_2475) ;  /* 0xffffffb400747947 */ /* 0x000fea000383ffff */
.L_x_2429:
[----:B------:R-:W-:Y:S01]  /*61d0*/  HFMA2.MMA R12, -RZ, RZ, 0, 5.9604644775390625e-08 ;  /* 0x00000001ff0c7435 */ /* 0x000fe200000001ff */
[----:B------:R-:W-:Y:S01]  /*61e0*/  BSSY B1, `(.L_x_2476) ;  /* 0x0000006000017945 */ /* 0x000fe20003800000 */
[----:B------:R-:W-:Y:S02]  /*61f0*/  IMAD.MOV.U32 R11, RZ, RZ, 0x1f ;  /* 0x0000001fff0b7424 */ /* 0x000fe400078e00ff */
[----:B------:R-:W-:-:S07]  /*6200*/  IMAD.MOV.U32 R15, RZ, RZ, -0x1 ;  /* 0xffffffffff0f7424 */ /* 0x000fce00078e00ff */
[----:B------:R-:W-:Y:S05]  /*6210*/  WARPSYNC.COLLECTIVE R15, `(.L_x_2477) ;  /* 0x000000000f087348 */ /* 0x000fea0003c00000 */
[----:B------:R0:W1:Y:S02]  /*6220*/  SHFL.BFLY P6, R14, R13, R12, R11 ;  /* 0x0c00000c0d0e7389 */ /* 0x00006400000c000b */
[----:B01----:R-:W-:Y:S01]  /*6230*/  ENDCOLLECTIVE ;  /* 0x000000000000791b */ /* 0x003fe20003800000 */
.L_x_2477:
[----:B------:R-:W-:Y:S05]  /*6240*/  BSYNC B1 ;  /* 0x0000000000017941 */ /* 0x000fea0003800000 */
.L_x_2476:
[----:B------:R-:W-:Y:S05]  /*6250*/  BRA `(.L_x_2478) ;  /* 0xffffffcc00d07947 */ /* 0x000fea000383ffff */
.L_x_2433:
[----:B------:R-:W-:Y:S01]  /*6260*/  BSSY B0, `(.L_x_2479) ;  /* 0x0000008000007945 */ /* 0x000fe20003800000 */
[----:B0-----:R-:W-:Y:S01]  /*6270*/  IMAD.MOV.U32 R13, RZ, RZ, R85 ;  /* 0x000000ffff0d7224 */ /* 0x001fe200078e0055 */
[----:B------:R-:W-:Y:S01]  /*6280*/  MOV R11, 0x1f ;  /* 0x0000001f000b7802 */ /* 0x000fe20000000f00 */
[----:B------:R-:W-:Y:S02]  /*6290*/  IMAD.MOV.U32 R12, RZ, RZ, 0x10 ;  /* 0x00000010ff0c7424 */ /* 0x000fe400078e00ff */
[----:B------:R-:W-:-:S07]  /*62a0*/  IMAD.MOV.U32 R15, RZ, RZ, -0x1 ;  /* 0xffffffffff0f7424 */ /* 0x000fce00078e00ff */
[----:B-12---:R-:W-:Y:S05]  /*62b0*/  WARPSYNC.COLLECTIVE R15, `(.L_x_2480) ;  /* 0x000000000f087348 */ /* 0x006fea0003c00000 */
[----:B-1----:R0:W1:Y:S02]  /*62c0*/  SHFL.BFLY P6, R14, R13, R12, R11 ;  /* 0x0c00000c0d0e7389 */ /* 0x00206400000c000b */
[----:B012---:R-:W-:Y:S01]  /*62d0*/  ENDCOLLECTIVE ;  /* 0x000000000000791b */ /* 0x007fe20003800000 */
.L_x_2480:
[----:B------:R-:W-:Y:S05]  /*62e0*/  BSYNC B0 ;  /* 0x0000000000007941 */ /* 0x000fea0003800000 */
.L_x_2479:
[----:B------:R-:W-:Y:S01]  /*62f0*/  FMNMX.FTZ R13, R14, R85, !PT ;  /* 0x000000550e0d7209 */ /* 0x000fe20007810000 */
[----:B------:R-:W-:Y:S02]  /*6300*/  IMAD.MOV.U32 R12, RZ, RZ, 0x8 ;  /* 0x00000008ff0c7424 */ /* 0x000fe400078e00ff */
[----:B------:R-:W-:Y:S02]  /*6310*/  IMAD.MOV.U32 R11, RZ, RZ, 0x1f ;  /* 0x0000001fff0b7424 */ /* 0x000fe400078e00ff */
[----:B------:R-:W-:-:S07]  /*6320*/  IMAD.MOV.U32 R15, RZ, RZ, -0x1 ;  /* 0xffffffffff0f7424 */ /* 0x000fce00078e00ff */
[----:B------:R-:W-:Y:S05]  /*6330*/  WARPSYNC.COLLECTIVE R15, `(.L_x_2481) ;  /* 0x000000000f087348 */ /* 0x000fea0003c00000 */
[----:B------:R0:W1:Y:S02]  /*6340*/  SHFL.BFLY P6, R14, R13, R12, R11 ;  /* 0x0c00000c0d0e7389 */ /* 0x00006400000c000b */
[----:B01----:R-:W-:Y:S01]  /*6350*/  ENDCOLLECTIVE ;  /* 0x000000000000791b */ /* 0x003fe20003800000 */
.L_x_2481:
[----:B------:R-:W-:Y:S01]  /*6360*/  IMAD.MOV.U32 R12, RZ, RZ, 0x4 ;  /* 0x00000004ff0c7424 */ /* 0x000fe200078e00ff */
[----:B------:R-:W-:-:S04]  /*6370*/  FMNMX.FTZ R3, R13, R14, !PT ;  /* 0x0000000e0d037209 */ /* 0x000fc80007810000 */
[----:B------:R-:W-:-:S07]  /*6380*/  MOV R13, R3 ;  /* 0x00000003000d7202 */ /* 0x000fce0000000f00 */
[----:B------:R-:W-:Y:S05]  /*6390*/  WARPSYNC.COLLECTIVE R15, `(.L_x_2482) ;  /* 0x000000000f087348 */ /* 0x000fea0003c00000 */
[----:B------:R0:W1:Y:S02]  /*63a0*/  SHFL.BFLY P6, R14, R13, R12, R11 ;  /* 0x0c00000c0d0e7389 */ /* 0x00006400000c000b */
[----:B01----:R-:W-:Y:S01]  /*63b0*/  ENDCOLLECTIVE ;  /* 0x000000000000791b */ /* 0x003fe20003800000 */
.L_x_2482:
[----:B------:R-:W-:Y:S01]  /*63c0*/  IMAD.MOV.U32 R12, RZ, RZ, 0x2 ;  /* 0x00000002ff0c7424 */ /* 0x000fe200078e00ff */
[----:B------:R-:W-:-:S05]  /*63d0*/  FMNMX.FTZ R5, R3, R14, !PT ;  /* 0x0000000e03057209 */ /* 0x000fca0007810000 */
[----:B------:R-:W-:-:S07]  /*63e0*/  IMAD.MOV.U32 R13, RZ, RZ, R5 ;  /* 0x000000ffff0d7224 */ /* 0x000fce00078e0005 */
[----:B------:R-:W-:Y:S05]  /*63f0*/  WARPSYNC.COLLECTIVE R15, `(.L_x_2483) ;  /* 0x000000000f087348 */ /* 0x000fea0003c00000 */
[----:B------:R0:W1:Y:S02]  /*6400*/  SHFL.BFLY P6, R14, R13, R12, R11 ;  /* 0x0c00000c0d0e7389 */ /* 0x00006400000c000b */
[----:B01----:R-:W-:Y:S01]  /*6410*/  ENDCOLLECTIVE ;  /* 0x000000000000791b */ /* 0x003fe20003800000 */
.L_x_2483:
[----:B------:R-:W-:Y:S05]  /*6420*/  BRA `(.L_x_2484) ;  /* 0xffffffcc00fc7947 */ /* 0x000fea000383ffff */
.L_x_2485:
        /* <DEDUP_REMOVED lines=13> */
.L_x_2858:


//--------------------- .text._ZN4mmha33masked_multihead_attention_kernelIfLi48ELi64ELi4ELi16ELi64ELb0ELb1EEEv26Multihead_attention_paramsIT_XT5_EE --------------------------
	.section	.text._ZN4mmha33masked_multihead_attention_kernelIfLi48ELi64ELi4ELi16ELi64ELb0ELb1EEEv26Multihead_attention_paramsIT_XT5_EE,"ax",@progbits
	.align	128
        .global         _ZN4mmha33masked_multihead_attention_kernelIfLi48ELi64ELi4ELi16ELi64ELb0ELb1EEEv26Multihead_attention_paramsIT_XT5_EE
        .type           _ZN4mmha33masked_multihead_attention_kernelIfLi48ELi64ELi4ELi16ELi64ELb0ELb1EEEv26Multihead_attention_paramsIT_XT5_EE,@function
        .size           _ZN4mmha33masked_multihead_attention_kernelIfLi48ELi64ELi4ELi16ELi64ELb0ELb1EEEv26Multihead_attention_paramsIT_XT5_EE,(.L_x_2859 - _ZN4mmha33masked_multihead_attention_kernelIfLi48ELi64ELi4ELi16ELi64ELb0ELb1EEEv26Multihead_attention_paramsIT_XT5_EE)
        .other          _ZN4mmha33masked_multihead_attention_kernelIfLi48ELi64ELi4ELi16ELi64ELb0ELb1EEEv26Multihead_attention_paramsIT_XT5_EE,@"STO_CUDA_ENTRY STV_DEFAULT"
_ZN4mmha33masked_multihead_attention_kernelIfLi48ELi64ELi4ELi16ELi64ELb0ELb1EEEv26Multihead_attention_paramsIT_XT5_EE:
.text._ZN4mmha33masked_multihead_attention_kernelIfLi48ELi64ELi4ELi16ELi64ELb0ELb1EEEv26Multihead_attention_paramsIT_XT5_EE:
        /* <DEDUP_REMOVED lines=14> */
.L_x_2486:
[----:B------:R-:W2:Y:S01]  /*00e0*/  LDC R11, c[0x0][0x280] ;  /* 0x0000a000ff0b7b82 */ /* 0x000ea20000000800 */
[----:B------:R-:W-:Y:S01]  /*00f0*/  ULDC.64 UR4, c[0x0][0x330] ;  /* 0x0000cc0000047ab9 */ /* 0x000fe20000000a00 */
[----:B------:R-:W3:Y:S01]  /*0100*/  S2R R6, SR_CTAID.Y ;  /* 0x0000000000067919 */ /* 0x000ee20000002600 */
[----:B------:R-:W-:Y:S01]  /*0110*/  UISETP.NE.U32.AND UP0, UPT, UR4, URZ, UPT ;  /* 0x0000003f0400728c */ /* 0x000fe2000bf05070 */
[----:B------:R-:W-:Y:S01]  /*0120*/  ULDC UR7, c[0x0][0x288] ;  /* 0x0000a20000077ab9 */ /* 0x000fe20000000800 */
[----:B------:R-:W-:Y:S02]  /*0130*/  ULDC UR42, c[0x0][0x278] ;  /* 0x00009e00002a7ab9 */ /* 0x000fe40000000800 */
[----:B------:R-:W-:-:S06]  /*0140*/  UISETP.NE.AND.EX UP0, UPT, UR5, URZ, UPT, UP0 ;  /* 0x0000003f0500728c */ /* 0x000fcc000bf05300 */
        /* <DEDUP_REMOVED lines=12> */
[----:B------:R1:W5:Y:S01]  /*0210*/  F2I.FTZ.U32.TRUNC.NTZ R5, R4 ;  /* 0x0000000400057305 */ /* 0x000362000021f000 */
[----:B---3--:R-:W-:Y:S01]  /*0220*/  IABS R6, R6 ;  /* 0x0000000600067213 */ /* 0x008fe20000000000 */
[----:B-1----:R-:W-:Y:S01]  /*0230*/  IMAD.MOV.U32 R4, RZ, RZ, RZ ;  /* 0x000000ffff047224 */ /* 0x002fe200078e00ff */
[----:B-----5:R-:W-:-:S05]  /*0240*/  IADD3 R0, RZ, -R5, RZ ;  /* 0x80000005ff007210 */ /* 0x020fca0007ffe0ff */
[----:B------:R-:W-:-:S04]  /*0250*/  IMAD R9, R0, R7, RZ ;  /* 0x0000000700097224 */ /* 0x000fc800078e02ff */
[----:B------:R-:W-:Y:S02]  /*0260*/  IMAD.HI.U32 R0, R5, R9, R4 ;  /* 0x0000000905007227 */ /* 0x000fe400078e0004 */
[----:B------:R-:W1:Y:S04]  /*0270*/  LDC.64 R4, c[0x0][0x2f0] ;  /* 0x0000bc00ff047b82 */ /* 0x000e680000000a00 */
[----:B------:R-:W-:-:S04]  /*0280*/  IMAD.HI.U32 R0, R0, R6, RZ ;  /* 0x0000000600007227 */ /* 0x000fc800078e00ff */
[----:B------:R-:W-:-:S04]  /*0290*/  IMAD.MOV R8, RZ, RZ, -R0 ;  /* 0x000000ffff087224 */ /* 0x000fc800078e0a00 */
[----:B--2---:R-:W-:-:S05]  /*02a0*/  IMAD R2, R7, R8, R6 ;  /* 0x0000000807027224 */ /* 0x004fca00078e0206 */
[----:B------:R-:W-:Y:S02]  /*02b0*/  ISETP.GT.U32.AND P2, PT, R7, R2, PT ;  /* 0x000000020700720c */ /* 0x000fe40003f44070 */
[----:B-1----:R-:W-:-:S04]  /*02c0*/  ISETP.NE.U32.AND P0, PT, R4, RZ, PT ;  /* 0x000000ff0400720c */ /* 0x002fc80003f05070 */
[----:B------:R-:W-:-:S07]  /*02d0*/  ISETP.NE.AND.EX P0, PT, R5, RZ, PT, P0 ;  /* 0x000000ff0500720c */ /* 0x000fce0003f05300 */
[----:B------:R-:W-:-:S05]  /*02e0*/  @!P2 IMAD.IADD R2, R2, 0x1, -R7 ;  /* 0x000000010202a824 */ /* 0x000fca00078e0a07 */
[----:B------:R-:W-:Y:S02]  /*02f0*/  ISETP.GE.U32.AND P1, PT, R2, R7, PT ;  /* 0x000000070200720c */ /* 0x000fe40003f26070 */
[C---:B------:R-:W-:Y:S01]  /*0300*/  LOP3.LUT R6, R11.reuse, UR6, RZ, 0x3c, !PT ;  /* 0x000000060b067c12 */ /* 0x040fe2000f8e3cff */
[----:B------:R-:W1:Y:S01]  /*0310*/  @P0 LDC.64 R2, c[0x0][0x2f0] ;  /* 0x0000bc00ff020b82 */ /* 0x000e620000000a00 */
[----:B------:R-:W-:Y:S02]  /*0320*/  @!P2 VIADD R0, R0, 0x1 ;  /* 0x000000010000a836 */ /* 0x000fe40000000000 */
[----:B------:R-:W-:Y:S02]  /*0330*/  ISETP.GE.AND P3, PT, R6, RZ, PT ;  /* 0x000000ff0600720c */ /* 0x000fe40003f66270 */
[----:B------:R-:W-:-:S05]  /*0340*/  ISETP.NE.AND P2, PT, R11, RZ, PT ;  /* 0x000000ff0b00720c */ /* 0x000fca0003f45270 */
[----:B------:R-:W-:-:S05]  /*0350*/  @P1 VIADD R0, R0, 0x1 ;  /* 0x0000000100001836 */ /* 0x000fca0000000000 */
[----:B------:R-:W-:-:S05]  /*0360*/  MOV R19, R0 ;  /* 0x0000000000137202 */ /* 0x000fca0000000f00 */
[----:B------:R-:W-:Y:S01]  /*0370*/  @!P3 IMAD.MOV R19, RZ, RZ, -R19 ;  /* 0x000000ffff13b224 */ /* 0x000fe200078e0a13 */
[----:B------:R-:W-:-:S05]  /*0380*/  @!P2 LOP3.LUT R19, RZ, R11, RZ, 0x33, !PT ;  /* 0x0000000bff13a212 */ /* 0x000fca00078e33ff */
[----:B-1----:R-:W-:-:S06]  /*0390*/  @P0 IMAD.WIDE R2, R19, 0x4, R2 ;  /* 0x0000000413020825 */ /* 0x002fcc00078e0202 */
[----:B------:R1:W2:Y:S01]  /*03a0*/  @P0 LDG.E R3, desc[UR36][R2.64] ;  /* 0x0000002402030981 */ /* 0x0002a2000c1e1900 */
[----:B------:R-:W-:-:S05]  /*03b0*/  IMAD.U32 R0, RZ, RZ, UR5 ;  /* 0x00000005ff007e24 */ /* 0x000fca000f8e00ff */
[----:B------:R-:W-:-:S04]  /*03c0*/  IABS R9, R0 ;  /* 0x0000000000097213 */ /* 0x000fc80000000000 */
[----:B------:R-:W3:Y:S08]  /*03d0*/  I2F.RP R0, R9 ;  /* 0x0000000900007306 */ /* 0x000ef00000209400 */
[----:B---3--:R-:W3:Y:S02]  /*03e0*/  MUFU.RCP R0, R0 ;  /* 0x0000000000007308 */ /* 0x008ee40000001000 */
[----:B---3--:R-:W-:-:S06]  /*03f0*/  VIADD R6, R0, 0xffffffe ;  /* 0x0ffffffe00067836 */ /* 0x008fcc0000000000 */
[----:B------:R3:W1:Y:S02]  /*0400*/  F2I.FTZ.U32.TRUNC.NTZ R7, R6 ;  /* 0x0000000600077305 */ /* 0x000664000021f000 */
[----:B---3--:R-:W-:Y:S02]  /*0410*/  IMAD.MOV.U32 R6, RZ, RZ, RZ ;  /* 0x000000ffff067224 */ /* 0x008fe400078e00ff */
[----:B-1----:R-:W-:-:S04]  /*0420*/  IMAD.MOV R2, RZ, RZ, -R7 ;  /* 0x000000ffff027224 */ /* 0x002fc800078e0a07 */
[----:B------:R-:W-:-:S04]  /*0430*/  IMAD R11, R2, R9, RZ ;  /* 0x00000009020b7224 */ /* 0x000fc800078e02ff */
[----:B------:R-:W-:Y:S01]  /*0440*/  IMAD.HI.U32 R7, R7, R11, R6 ;  /* 0x0000000b07077227 */ /* 0x000fe200078e0006 */
[----:B------:R-:W1:Y:S01]  /*0450*/  S2R R2, SR_TID.X ;  /* 0x0000000000027919 */ /* 0x000e620000002100 */
[----:B------:R-:W3:Y:S01]  /*0460*/  S2UR UR46, SR_CTAID.X ;  /* 0x00000000002e79c3 */ /* 0x000ee20000002500 */
[----:B------:R-:W-:-:S07]  /*0470*/  UMOV UR38, URZ ;  /* 0x0000003f00267c82 */ /* 0x000fce0008000000 */
[----:B------:R-:W5:Y:S01]  /*0480*/  LDC R6, c[0x0][0x308] ;  /* 0x0000c200ff067b82 */ /* 0x000f620000000800 */
[----:B------:R-:W-:Y:S01]  /*0490*/  UIMAD UR44, UR6, UR5, URZ ;  /* 0x00000005062c72a4 */ /* 0x000fe2000f8e023f */
[----:B------:R-:W-:Y:S01]  /*04a0*/  BSSY B0, `(.L_x_2487) ;  /* 0x0000031000007945 */ /* 0x000fe20003800000 */
[----:B---3--:R-:W-:Y:S01]  /*04b0*/  UIMAD UR41, UR6, UR7, UR46 ;  /* 0x00000007062972a4 */ /* 0x008fe2000f8e022e */
[----:B----4-:R-:W-:-:S13]  /*04c0*/  @P4 R2UR UR40, R10 ;  /* 0x000000000a2842ca */ /* 0x010fda00000e0000 */
        /* <DEDUP_REMOVED lines=10> */
[----:B-1----:R-:W-:Y:S01]  /*0570*/  ISETP.GE.AND P2, PT, R2, 0x18, PT ;  /* 0x000000180200780c */ /* 0x002fe20003f46270 */
[----:B------:R-:W-:Y:S02]  /*0580*/  UISETP.NE.AND UP0, UPT, UR42, URZ, UPT ;  /* 0x0000003f2a00728c */ /* 0x000fe4000bf05270 */
[----:B------:R-:W-:Y:S02]  /*0590*/  UIMAD UR41, UR41, 0x30, URZ ;  /* 0x00000030292978a4 */ /* 0x000fe4000f8e023f */
[----:B------:R-:W-:-:S06]  /*05a0*/  UIMAD UR42, UR6, UR42, UR4 ;  /* 0x0000002a062a72a4 */ /* 0x000fcc000f8e0204 */
[----:B------:R-:W-:Y:S01]  /*05b0*/  @!P1 IMAD.IADD R16, R16, 0x1, -R9 ;  /* 0x0000000110109824 */ /* 0x000fe200078e0a09 */
[----:B------:R-:W-:Y:S01]  /*05c0*/  ISETP.LE.AND P1, PT, RZ, UR40, PT ;  /* 0x00000028ff007c0c */ /* 0x000fe2000bf23270 */
[----:B------:R-:W-:Y:S01]  /*05d0*/  UIADD3 UR43, UR40, 0x1, -UR5 ;  /* 0x00000001282b7890 */ /* 0x000fe2000fffe805 */
[----:B------:R-:W-:Y:S01]  /*05e0*/  IMAD.SHL.U32 R0, R2, 0x2, RZ ;  /* 0x0000000202007824 */ /* 0x000fe200078e00ff */
[----:B------:R-:W-:Y:S02]  /*05f0*/  USEL UR42, UR41, UR42, !UP0 ;  /* 0x0000002a292a7287 */ /* 0x000fe4000c000000 */
[----:B------:R-:W-:Y:S01]  /*0600*/  UISETP.LT.AND UP0, UPT, URZ, UR43, UPT ;  /* 0x0000002b3f00728c */ /* 0x000fe2000bf01270 */
[----:B------:R-:W-:Y:S01]  /*0610*/  VIADD R15, R0, UR4 ;  /* 0x00000004000f7c36 */ /* 0x000fe20008000000 */
[----:B------:R-:W-:Y:S02]  /*0620*/  USHF.R.S32.HI UR45, URZ, 0x1f, UR44 ;  /* 0x0000001f3f2d7899 */ /* 0x000fe4000801142c */
[----:B------:R-:W-:Y:S01]  /*0630*/  USEL UR43, URZ, UR43, !UP0 ;  /* 0x0000002b3f2b7287 */ /* 0x000fe2000c000000 */
[----:B-----5:R-:W-:-:S03]  /*0640*/  ISETP.NE.AND P3, PT, R6, 0x2, PT ;  /* 0x000000020600780c */ /* 0x020fc60003f65270 */
[----:B------:R-:W-:Y:S01]  /*0650*/  @!P1 IMAD.MOV R16, RZ, RZ, -R16 ;  /* 0x000000ffff109224 */ /* 0x000fe200078e0a10 */
[----:B------:R-:W-:Y:S02]  /*0660*/  @P2 CS2R R6, SRZ ;  /* 0x0000000000062805 */ /* 0x000fe4000001ff00 */
[----:B--2---:R-:W-:Y:S02]  /*0670*/  @P0 R2UR UR38, R3 ;  /* 0x00000000032602ca */ /* 0x004fe400000e0000 */
[----:B------:R-:W-:Y:S02]  /*0680*/  ISETP.NE.AND P0, PT, RZ, UR5, PT ;  /* 0x00000005ff007c0c */ /* 0x000fe4000bf05270 */
[----:B------:R-:W-:-:S11]  /*0690*/  IADD3 R3, R0, UR42, RZ ;  /* 0x0000002a00037c10 */ /* 0x000fd6000fffe0ff */
[----:B------:R-:W-:Y:S01]  /*06a0*/  @!P0 LOP3.LUT R16, RZ, UR5, RZ, 0x33, !PT ;  /* 0x00000005ff108c12 */ /* 0x000fe2000f8e33ff */
[----:B------:R-:W-:Y:S06]  /*06b0*/  @P2 BRA `(.L_x_2488) ;  /* 0x00000000003c2947 */ /* 0x000fec0003800000 */
[----:B------:R-:W1:Y:S02]  /*06c0*/  LDC R6, c[0x0][0x308] ;  /* 0x0000c200ff067b82 */ /* 0x000e640000000800 */
[----:B-1----:R-:W-:-:S13]  /*06d0*/  ISETP.NE.AND P0, PT, R6, 0x2, PT ;  /* 0x000000020600780c */ /* 0x002fda0003f05270 */
[----:B------:R-:W1:Y:S08]  /*06e0*/  @!P0 LDC.64 R12, c[0x0][0x218] ;  /* 0x00008600ff0c8b82 */ /* 0x000e700000000a00 */
[----:B------:R-:W2:Y:S08]  /*06f0*/  @P0 LDC.64 R10, c[0x0][0x218] ;  /* 0x00008600ff0a0b82 */ /* 0x000eb00000000a00 */
[----:B------:R-:W3:Y:S01]  /*0700*/  @!P0 LDC.64 R8, c[0x0][0x2f8] ;  /* 0x0000be00ff088b82 */ /* 0x000ee20000000a00 */
[----:B-1----:R-:W-:-:S04]  /*0710*/  @!P0 IADD3 R12, P1, R3, R12, RZ ;  /* 0x0000000c030c8210 */ /* 0x002fc80007f3e0ff */
[----:B------:R-:W-:-:S05]  /*0720*/  @!P0 LEA.HI.X.SX32 R13, R3, R13, 0x1, P1 ;  /* 0x0000000d030d8211 */ /* 0x000fca00008f0eff */
[----:B------:R-:W4:Y:S01]  /*0730*/  @!P0 LDG.E.U16 R12, desc[UR36][R12.64] ;  /* 0x000000240c0c8981 */ /* 0x000f22000c1e1500 */
[----:B--2---:R-:W-:-:S05]  /*0740*/  @P0 IMAD.WIDE R10, R3, 0x4, R10 ;  /* 0x00000004030a0825 */ /* 0x004fca00078e020a */
[----:B------:R1:W5:Y:S04]  /*0750*/  @P0 LDG.E.64 R6, desc[UR36][R10.64] ;  /* 0x000000240a060981 */ /* 0x000368000c1e1b00 */
[----:B---3--:R-:W2:Y:S01]  /*0760*/  @!P0 LDG.E R8, desc[UR36][R8.64] ;  /* 0x0000002408088981 */ /* 0x008ea2000c1e1900 */
[----:B----4-:R-:W2:Y:S08]  /*0770*/  @!P0 I2F.S8 R14, R12 ;  /* 0x0000000c000e8306 */ /* 0x010eb00000001400 */
[----:B------:R-:W3:Y:S01]  /*0780*/  @!P0 I2F.S8 R17, R12.B1 ;  /* 0x1000000c00118306 */ /* 0x000ee20000001400 */
[-C--:B--2---:R-:W-:Y:S01]  /*0790*/  @!P0 FMUL.FTZ R6, R14, R8.reuse ;  /* 0x000000080e068220 */ /* 0x084fe20000410000 */
[----:B-1-3--:R-:W-:-:S07]  /*07a0*/  @!P0 FMUL.FTZ R7, R17, R8 ;  /* 0x0000000811078220 */ /* 0x00afce0000410000 */
.L_x_2488:
[----:B------:R-:W-:Y:S05]  /*07b0*/  BSYNC B0 ;  /* 0x0000000000007941 */ /* 0x000fea0003800000 */
.L_x_2487:
[----:B------:R-:W-:Y:S01]  /*07c0*/  BSSY B0, `(.L_x_2489) ;  /* 0x0000014000007945 */ /* 0x000fe20003800000 */
[----:B------:R-:W-:-:S03]  /*07d0*/  IMAD R17, R19, UR7, RZ ;  /* 0x0000000713117c24 */ /* 0x000fc6000f8e02ff */
[----:B------:R-:W-:Y:S05]  /*07e0*/  @!P3 BRA `(.L_x_2490) ;  /* 0x00000000001cb947 */ /* 0x000fea0003800000 */
[----:B------:R-:W-:Y:S02]  /*07f0*/  ISETP.GT.AND P0, PT, R2, 0x17, PT ;  /* 0x000000170200780c */ /* 0x000fe40003f04270 */
[----:B------:R-:W-:-:S11]  /*0800*/  CS2R R18, SRZ ;  /* 0x0000000000127805 */ /* 0x000fd6000001ff00 */
[----:B------:R-:W-:Y:S05]  /*0810*/  @P0 BRA `(.L_x_2491) ;  /* 0x0000000000380947 */ /* 0x000fea0003800000 */
[----:B------:R-:W1:Y:S02]  /*0820*/  LDC.64 R8, c[0x0][0x228] ;  /* 0x00008a00ff087b82 */ /* 0x000e640000000a00 */
[----:B-1----:R-:W-:-:S05]  /*0830*/  IMAD.WIDE R8, R3, 0x4, R8 ;  /* 0x0000000403087825 */ /* 0x002fca00078e0208 */
[----:B------:R1:W5:Y:S01]  /*0840*/  LDG.E.64 R18, desc[UR36][R8.64] ;  /* 0x0000002408127981 */ /* 0x000362000c1e1b00 */
[----:B------:R-:W-:Y:S05]  /*0850*/  BRA `(.L_x_2491) ;  /* 0x0000000000287947 */ /* 0x000fea0003800000 */
.L_x_2490:
[----:B------:R-:W-:Y:S01]  /*0860*/  ULDC.64 UR4, c[0x0][0x228] ;  /* 0x00008a0000047ab9 */ /* 0x000fe20000000a00 */
[----:B------:R-:W1:Y:S01]  /*0870*/  LDC.64 R10, c[0x0][0x2f8] ;  /* 0x0000be00ff0a7b82 */ /* 0x000e620000000a00 */
[----:B------:R-:W-:-:S04]  /*0880*/  IADD3 R8, P0, R3, UR4, RZ ;  /* 0x0000000403087c10 */ /* 0x000fc8000ff1e0ff */
[----:B------:R-:W-:-:S05]  /*0890*/  LEA.HI.X.SX32 R9, R3, UR5, 0x1, P0 ;  /* 0x0000000503097c11 */ /* 0x000fca00080f0eff */
[----:B------:R-:W2:Y:S04]  /*08a0*/  LDG.E.U16 R8, desc[UR36][R8.64] ;  /* 0x0000002408087981 */ /* 0x000ea8000c1e1500 */
[----:B-1----:R-:W3:Y:S01]  /*08b0*/  LDG.E R10, desc[UR36][R10.64+0x4] ;  /* 0x000004240a0a7981 */ /* 0x002ee2000c1e1900 */
[----:B--2---:R-:W3:Y:S08]  /*08c0*/  I2F.S8 R3, R8 ;  /* 0x0000000800037306 */ /* 0x004ef00000001400 */
[----:B------:R-:W1:Y:S01]  /*08d0*/  I2F.S8 R12, R8.B1 ;  /* 0x10000008000c7306 */ /* 0x000e620000001400 */
[-C--:B---3--:R-:W-:Y:S01]  /*08e0*/  FMUL.FTZ R18, R3, R10.reuse ;  /* 0x0000000a03127220 */ /* 0x088fe20000410000 */
[----:B-1----:R-:W-:-:S07]  /*08f0*/  FMUL.FTZ R19, R12, R10 ;  /* 0x0000000a0c137220 */ /* 0x002fce0000410000 */
.L_x_2491:
[----:B------:R-:W-:Y:S05]  /*0900*/  BSYNC B0 ;  /* 0x0000000000007941 */ /* 0x000fea0003800000 */
.L_x_2489:
        /* <DEDUP_REMOVED lines=15> */
[----:B------:R-:W2:Y:S01]  /*0a00*/  @!P0 LDC.64 R4, c[0x0][0x220] ;  /* 0x00008800ff048b82 */ /* 0x000ea20000000a00 */
[----:B------:R-:W-:-:S04]  /*0a10*/  PLOP3.LUT P3, PT, PT, PT, UP0, 0x80, 0x0 ;  /* 0x000000000000781c */ /* 0x000fc80003f6f008 */
[----:B------:R-:W-:Y:S02]  /*0a20*/  @UP0 ULDC.64 UR4, c[0x0][0x2a8] ;  /* 0x0000aa0000040ab9 */ /* 0x000fe40000000a00 */
[----:B------:R-:W-:Y:S01]  /*0a30*/  @UP0 UIMAD.WIDE UR4, UR6, 0x4, UR4 ;  /* 0x00000004060408a5 */ /* 0x000fe2000f8e0204 */
[----:B-1----:R-:W1:Y:S02]  /*0a40*/  @!P2 LDC.64 R8, c[0x0][0x230] ;  /* 0x00008c00ff08ab82 */ /* 0x002e640000000a00 */
[----:B------:R-:W-:-:S03]  /*0a50*/  VOTEU.ALL UP1, P1 ;  /* 0x00000000003f7886 */ /* 0x000fc60000820000 */
[----:B------:R-:W-:Y:S01]  /*0a60*/  IMAD.U32 R12, RZ, RZ, UR4 ;  /* 0x00000004ff0c7e24 */ /* 0x000fe2000f8e00ff */
[----:B------:R-:W-:Y:S01]  /*0a70*/  CS2R R22, SRZ ;  /* 0x0000000000167805 */ /* 0x000fe2000001ff00 */
[----:B------:R-:W-:Y:S01]  /*0a80*/  IMAD.U32 R13, RZ, RZ, UR5 ;  /* 0x00000005ff0d7e24 */ /* 0x000fe2000f8e00ff */
[----:B------:R-:W3:Y:S01]  /*0a90*/  @!P1 LDC.64 R10, c[0x0][0x2e0] ;  /* 0x0000b800ff0a9b82 */ /* 0x000ee20000000a00 */
[----:B------:R-:W-:Y:S01]  /*0aa0*/  @!UP1 UIMAD UR6, UR38, UR7, UR46 ;  /* 0x00000007260692a4 */ /* 0x000fe2000f8e022e */
[----:B------:R-:W-:Y:S02]  /*0ab0*/  UMOV UR39, URZ ;  /* 0x0000003f00277c82 */ /* 0x000fe40008000000 */
[----:B------:R4:W3:Y:S01]  /*0ac0*/  @P3 LDG.E R12, desc[UR36][R12.64] ;  /* 0x000000240c0c3981 */ /* 0x0008e2000c1e1900 */
[----:B------:R-:W-:Y:S02]  /*0ad0*/  ULDC.U8 UR4, c[0x0][0x294] ;  /* 0x0000a50000047ab9 */ /* 0x000fe40000000000 */
[----:B------:R-:W-:-:S02]  /*0ae0*/  IMAD.U32 R3, RZ, RZ, UR6 ;  /* 0x00000006ff037e24 */ /* 0x000fc4000f8e00ff */
[----:B--2---:R-:W-:-:S04]  /*0af0*/  @!P0 IMAD.WIDE R4, R15, 0x4, R4 ;  /* 0x000000040f048825 */ /* 0x004fc800078e0204 */
[----:B------:R-:W-:Y:S01]  /*0b00*/  @!P1 IMAD R3, R3, 0x30, R0 ;  /* 0x0000003003039824 */ /* 0x000fe200078e0200 */
[----:B------:R-:W2:Y:S01]  /*0b10*/  @!P0 LDG.E.64 R22, desc[UR36][R4.64] ;  /* 0x0000002404168981 */ /* 0x000ea2000c1e1b00 */
[----:B----4-:R-:W4:Y:S01]  /*0b20*/  LDC R13, c[0x0][0x290] ;  /* 0x0000a400ff0d7b82 */ /* 0x010f220000000800 */
[----:B-1----:R-:W-:Y:S01]  /*0b30*/  @!P2 IMAD.WIDE R8, R15, 0x4, R8 ;  /* 0x000000040f08a825 */ /* 0x002fe200078e0208 */
[----:B------:R-:W-:-:S06]  /*0b40*/  CS2R R14, SRZ ;  /* 0x00000000000e7805 */ /* 0x000fcc000001ff00 */
[----:B------:R-:W2:Y:S01]  /*0b50*/  @!P2 LDG.E.64 R14, desc[UR36][R8.64] ;  /* 0x00000024080ea981 */ /* 0x000ea2000c1e1b00 */
[----:B---3--:R-:W-:-:S06]  /*0b60*/  @!P1 IMAD.WIDE R10, R3, 0x4, R10 ;  /* 0x00000004030a9825 */ /* 0x008fcc00078e020a */
[----:B------:R-:W3:Y:S01]  /*0b70*/  @!P1 LDG.E.64 R10, desc[UR36][R10.64] ;  /* 0x000000240a0a9981 */ /* 0x000ee2000c1e1b00 */
[----:B------:R-:W-:Y:S02]  /*0b80*/  ISETP.NE.AND P2, PT, RZ, UR4, PT ;  /* 0x00000004ff007c0c */ /* 0x000fe4000bf45270 */
[----:B------:R-:W-:Y:S02]  /*0b90*/  ISETP.GE.AND P0, PT, R2, 0x20, PT ;  /* 0x000000200200780c */ /* 0x000fe40003f06270 */
[----:B------:R-:W-:Y:S02]  /*0ba0*/  @P3 R2UR UR39, R12 ;  /* 0x000000000c2732ca */ /* 0x000fe400000e0000 */
[----:B----4-:R-:W-:Y:S01]  /*0bb0*/  ISETP.GT.AND P3, PT, R13, RZ, PT ;  /* 0x000000ff0d00720c */ /* 0x010fe20003f64270 */
[----:B--2--5:R-:W-:Y:S01]  /*0bc0*/  FADD.FTZ R22, R22, R6 ;  /* 0x0000000616167221 */ /* 0x024fe20000010000 */
[----:B------:R-:W-:Y:S01]  /*0bd0*/  FADD.FTZ R23, R23, R7 ;  /* 0x0000000717177221 */ /* 0x000fe20000010000 */
[----:B------:R-:W-:Y:S01]  /*0be0*/  FADD.FTZ R18, R14, R18 ;  /* 0x000000120e127221 */ /* 0x000fe20000010000 */
[----:B------:R-:W-:-:S03]  /*0bf0*/  FADD.FTZ R19, R15, R19 ;  /* 0x000000130f137221 */ /* 0x000fc60000010000 */
[----:B---3--:R-:W-:Y:S01]  /*0c00*/  @!P1 FMUL.FTZ R18, R18, R10 ;  /* 0x0000000a12129220 */ /* 0x008fe20000410000 */
        /* <DEDUP_REMOVED lines=9> */
[----:B------:R-:W1:Y:S08]  /*0ca0*/  I2F.RP R3, R6 ;  /* 0x0000000600037306 */ /* 0x000e700000209400 */
[----:B-1----:R-:W1:Y:S02]  /*0cb0*/  MUFU.RCP R3, R3 ;  /* 0x0000000300037308 */ /* 0x002e640000001000 */
[----:B-1----:R-:W-:-:S02]  /*0cc0*/  VIADD R4, R3, 0xffffffe ;  /* 0x0ffffffe03047836 */ /* 0x002fc40000000000 */
[----:B------:R-:W-:-:S04]  /*0cd0*/  IMAD.MOV R3, RZ, RZ, -R9 ;  /* 0x000000ffff037224 */ /* 0x000fc800078e0a09 */
[----:B------:R1:W2:Y:S02]  /*0ce0*/  F2I.FTZ.U32.TRUNC.NTZ R5, R4 ;  /* 0x0000000400057305 */ /* 0x0002a4000021f000 */
[----:B-1----:R-:W-:Y:S01]  /*0cf0*/  HFMA2.MMA R4, -RZ, RZ, 0, 0 ;  /* 0x00000000ff047435 */ /* 0x002fe200000001ff */
[----:B--2---:R-:W-:-:S04]  /*0d00*/  IMAD.MOV R7, RZ, RZ, -R5 ;  /* 0x000000ffff077224 */ /* 0x004fc800078e0a05 */
        /* <DEDUP_REMOVED lines=26> */
[----:B------:R1:W2:Y:S01]  /*0eb0*/  LDC.64 R14, c[0x4][R0] ;  /* 0x01000000000e7b82 */ /* 0x0002a20000000a00 */
        /* <DEDUP_REMOVED lines=8> */
[----:B-1----:R-:W-:-:S07]  /*0f40*/  IMAD.MOV.U32 R13, RZ, RZ, RZ ;  /* 0x000000ffff0d7224 */ /* 0x002fce00078e00ff */
[----:B------:R-:W-:-:S07]  /*0f50*/  LEPC R20, `(.L_x_2494) ;  /* 0x000000001014794e */ /* 0x000fce0000000000 */
[----:B0-2---:R-:W-:Y:S05]  /*0f60*/  CALL.ABS.NOINC R14 ;  /* 0x000000000e007343 */ /* 0x005fea0003c00000 */
.L_x_2494:
[----:B------:R-:W1:Y:S01]  /*0f70*/  S2R R4, SR_CgaCtaId ;  /* 0x0000000000047919 */ /* 0x000e620000008800 */
[----:B------:R-:W2:Y:S01]  /*0f80*/  LDC R7, c[0x0][0x290] ;  /* 0x0000a400ff077b82 */ /* 0x000ea20000000800 */
[----:B------:R-:W-:Y:S01]  /*0f90*/  MOV R0, 0x400 ;  /* 0x0000040000007802 */ /* 0x000fe20000000f00 */
[----:B------:R-:W-:Y:S05]  /*0fa0*/  WARPSYNC.ALL ;  /* 0x0000000000007948 */ /* 0x000fea0003800000 */
[----:B------:R-:W-:Y:S01]  /*0fb0*/  VIADD R3, R0, 0x110 ;  /* 0x0000011000037836 */ /* 0x000fe20000000000 */
[----:B------:R-:W-:Y:S01]  /*0fc0*/  ISETP.NE.AND P6, PT, R27, RZ, PT ;  /* 0x000000ff1b00720c */ /* 0x000fe20003fc5270 */
[----:B------:R-:W-:-:S03]  /*0fd0*/  IMAD R0, R25, R24, R26 ;  /* 0x0000001819007224 */ /* 0x000fc600078e021a */
[----:B-1----:R-:W-:-:S04]  /*0fe0*/  LEA R3, R4, R3, 0x18 ;  /* 0x0000000304037211 */ /* 0x002fc800078ec0ff */
[----:B------:R-:W-:-:S05]  /*0ff0*/  LEA R9, R0, R3, 0x2 ;  /* 0x0000000300097211 */ /* 0x000fca00078e10ff */
[----:B--2---:R-:W-:Y:S01]  /*1000*/  IMAD R10, R7, 0x4, R9 ;  /* 0x00000004070a7824 */ /* 0x004fe200078e0209 */
        /* <DEDUP_REMOVED lines=16> */
[----:B-1----:R1:W2:Y:S01]  /*1110*/  LDS R22, [R11] ;  /* 0x000000000b167984 */ /* 0x0022a20000000800 */
[C---:B------:R-:W-:Y:S01]  /*1120*/  IMAD R13, R7.reuse, 0x4, R11 ;  /* 0x00000004070d7824 */ /* 0x040fe200078e020b */
[----:B------:R-:W-:Y:S02]  /*1130*/  ISETP.GE.AND P0, PT, R0, R7, PT ;  /* 0x000000070000720c */ /* 0x000fe40003f06270 */
[----:B------:R-:W-:Y:S01]  /*1140*/  LEA R14, R7, R12, 0x2 ;  /* 0x0000000c070e7211 */ /* 0x000fe200078e10ff */
[----:B------:R1:W3:Y:S04]  /*1150*/  LDS R23, [R12] ;  /* 0x000000000c177984 */ /* 0x0002e80000000800 */
[----:B------:R1:W4:Y:S04]  /*1160*/  LDS R18, [R13] ;  /* 0x000000000d127984 */ /* 0x0003280000000800 */
[----:B------:R1:W0:Y:S02]  /*1170*/  LDS R19, [R14] ;  /* 0x000000000e137984 */ /* 0x0002240000000800 */
        /* <DEDUP_REMOVED lines=12> */
[----:B------:R-:W3:Y:S08]  /*1240*/  MUFU.SIN R5, R8 ;  /* 0x0000000800057308 */ /* 0x000ef00000000400 */
[----:B------:R-:W5:Y:S01]  /*1250*/  MUFU.COS R0, R8 ;  /* 0x0000000800007308 */ /* 0x000f620000000000 */
[-C--:B---3--:R-:W-:Y:S01]  /*1260*/  FMUL.FTZ R3, R23, R5.reuse ;  /* 0x0000000517037220 */ /* 0x088fe20000410000 */
[-C--:B0-----:R-:W-:Y:S01]  /*1270*/  FMUL.FTZ R7, R19, R5.reuse ;  /* 0x0000000513077220 */ /* 0x081fe20000410000 */
[-C--:B--2---:R-:W-:Y:S01]  /*1280*/  FMUL.FTZ R6, R22, R5.reuse ;  /* 0x0000000516067220 */ /* 0x084fe20000410000 */
[----:B----4-:R-:W-:Y:S01]  /*1290*/  FMUL.FTZ R4, R18, R5 ;  /* 0x0000000512047220 */ /* 0x010fe20000410000 */
[-C--:B-----5:R-:W-:Y:S01]  /*12a0*/  FFMA.FTZ R22, R22, R0.reuse, -R3 ;  /* 0x0000000016167223 */ /* 0x0a0fe20000010803 */
[-C--:B------:R-:W-:Y:S01]  /*12b0*/  FFMA.FTZ R18, R18, R0.reuse, -R7 ;  /* 0x0000000012127223 */ /* 0x080fe20000010807 */
[-C--:B------:R-:W-:Y:S01]  /*12c0*/  FFMA.FTZ R23, R23, R0.reuse, R6 ;  /* 0x0000000017177223 */ /* 0x080fe20000010006 */
[----:B------:R-:W-:-:S07]  /*12d0*/  FFMA.FTZ R19, R19, R0, R4 ;  /* 0x0000000013137223 */ /* 0x000fce0000010004 */
.L_x_2498:
[----:B------:R-:W-:Y:S05]  /*12e0*/  BSYNC B1 ;  /* 0x0000000000017941 */ /* 0x000fea0003800000 */
.L_x_2497:
[----:B----4-:R4:W-:Y:S04]  /*12f0*/  STS [R13], R18 ;  /* 0x000000120d007388 */ /* 0x0109e80000000800 */
[----:B0-----:R4:W-:Y:S04]  /*1300*/  STS [R14], R19 ;  /* 0x000000130e007388 */ /* 0x0019e80000000800 */
[----:B--2---:R4:W-:Y:S04]  /*1310*/  STS [R11], R22 ;  /* 0x000000160b007388 */ /* 0x0049e80000000800 */
[----:B---3--:R4:W-:Y:S02]  /*1320*/  STS [R12], R23 ;  /* 0x000000170c007388 */ /* 0x0089e40000000800 */
.L_x_2496:
[----:B------:R-:W-:Y:S05]  /*1330*/  BSYNC B0 ;  /* 0x0000000000007941 */ /* 0x000fea0003800000 */
.L_x_2495:
[----:B------:R-:W-:Y:S06]  /*1340*/  BAR.SYNC.DEFER_BLOCKING 0x0 ;  /* 0x0000000000007b1d */ /* 0x000fec0000010000 */
[----:B-1--4-:R1:W2:Y:S04]  /*1350*/  @P6 LDS.64 R22, [R9] ;  /* 0x0000000009166984 */ /* 0x0122a80000000a00 */
[----:B------:R1:W3:Y:S01]  /*1360*/  @P6 LDS.64 R18, [R10] ;  /* 0x000000000a126984 */ /* 0x0002e20000000a00 */
[----:B------:R-:W-:Y:S06]  /*1370*/  BAR.SYNC.DEFER_BLOCKING 0x0 ;  /* 0x0000000000007b1d */ /* 0x000fec0000010000 */
[----:B------:R-:W-:Y:S05]  /*1380*/  BRA `(.L_x_2493) ;  /* 0x0000000000647947 */ /* 0x000fea0003800000 */
.L_x_2492:
[----:B------:R-:W-:Y:S01]  /*1390*/  ISETP.GE.AND P0, PT, R0, R13, PT ;  /* 0x0000000d0000720c */ /* 0x000fe20003f06270 */
[----:B------:R-:W-:-:S12]  /*13a0*/  BSSY B0, `(.L_x_2493) ;  /* 0x0000017000007945 */ /* 0x000fd80003800000 */
[----:B------:R-:W-:Y:S05]  /*13b0*/  @P0 BRA `(.L_x_2499) ;  /* 0x0000000000540947 */ /* 0x000fea0003800000 */
[----:B------:R-:W-:Y:S01]  /*13c0*/  I2FP.F32.S32 R13, R13 ;  /* 0x0000000d000d7245 */ /* 0x000fe20000201400 */
[----:B------:R-:W-:Y:S01]  /*13d0*/  ULDC UR4, c[0x0][0x29c] ;  /* 0x0000a70000047ab9 */ /* 0x000fe20000000800 */
[----:B------:R-:W-:Y:S01]  /*13e0*/  I2FP.F32.S32 R0, R0 ;  /* 0x0000000000007245 */ /* 0x000fe20000201400 */
[----:B------:R-:W-:-:S03]  /*13f0*/  UIADD3 UR4, -UR39, UR4, URZ ;  /* 0x0000000427047290 */ /* 0x000fc6000fffe13f */
[----:B------:R-:W1:Y:S03]  /*1400*/  MUFU.RCP R13, R13 ;  /* 0x0000000d000d7308 */ /* 0x000e660000001000 */
[----:B------:R-:W-:Y:S01]  /*1410*/  I2FP.F32.S32 R3, UR4 ;  /* 0x0000000400037c45 */ /* 0x000fe20008201400 */
[----:B-1----:R-:W-:-:S04]  /*1420*/  FMUL.FTZ R0, R0, R13 ;  /* 0x0000000d00007220 */ /* 0x002fc80000410000 */
[----:B------:R-:W-:-:S06]  /*1430*/  FMUL.FTZ R0, R0, 13.28771209716796875 ;  /* 0x41549a7800007820 */ /* 0x000fcc0000410000 */
[----:B------:R-:W1:Y:S02]  /*1440*/  MUFU.EX2 R0, -R0 ;  /* 0x8000000000007308 */ /* 0x000e640000000800 */
[----:B-1----:R-:W-:-:S04]  /*1450*/  FMUL.FTZ R3, R3, R0 ;  /* 0x0000000003037220 */ /* 0x002fc80000410000 */
[----:B------:R-:W-:-:S04]  /*1460*/  FMUL.RZ R8, R3, 0.15915493667125701904 ;  /* 0x3e22f98303087820 */ /* 0x000fc8000040c000 */
[----:B------:R-:W1:Y:S08]  /*1470*/  MUFU.SIN R4, R8 ;  /* 0x0000000800047308 */ /* 0x000e700000000400 */
[----:B------:R-:W2:Y:S01]  /*1480*/  MUFU.COS R3, R8 ;  /* 0x0000000800037308 */ /* 0x000ea20000000000 */
[-C--:B-1----:R-:W-:Y:S01]  /*1490*/  FMUL.FTZ R5, R23, R4.reuse ;  /* 0x0000000417057220 */ /* 0x082fe20000410000 */
[-C--:B------:R-:W-:Y:S01]  /*14a0*/  FMUL.FTZ R7, R19, R4.reuse ;  /* 0x0000000413077220 */ /* 0x080fe20000410000 */
[-C--:B------:R-:W-:Y:S01]  /*14b0*/  FMUL.FTZ R6, R22, R4.reuse ;  /* 0x0000000416067220 */ /* 0x080fe20000410000 */
[----:B------:R-:W-:Y:S01]  /*14c0*/  FMUL.FTZ R4, R18, R4 ;  /* 0x0000000412047220 */ /* 0x000fe20000410000 */
[-C--:B--2---:R-:W-:Y:S01]  /*14d0*/  FFMA.FTZ R22, R22, R3.reuse, -R5 ;  /* 0x0000000316167223 */ /* 0x084fe20000010805 */
[-C--:B------:R-:W-:Y:S01]  /*14e0*/  FFMA.FTZ R18, R18, R3.reuse, -R7 ;  /* 0x0000000312127223 */ /* 0x080fe20000010807 */
[-C--:B------:R-:W-:Y:S01]  /*14f0*/  FFMA.FTZ R23, R23, R3.reuse, R6 ;  /* 0x0000000317177223 */ /* 0x080fe20000010006 */
[----:B------:R-:W-:-:S07]  /*1500*/  FFMA.FTZ R19, R19, R3, R4 ;  /* 0x0000000313137223 */ /* 0x000fce0000010004 */
.L_x_2499:
[----:B------:R-:W-:Y:S05]  /*1510*/  BSYNC B0 ;  /* 0x0000000000007941 */ /* 0x000fea0003800000 */
.L_x_2493:
[----:B------:R-:W-:Y:S01]  /*1520*/  ISETP.GT.AND P0, PT, R2, 0x1f, PT ;  /* 0x0000001f0200780c */ /* 0x000fe20003f04270 */
[----:B------:R-:W-:Y:S01]  /*1530*/  BSSY B0, `(.L_x_2500) ;  /* 0x0000028000007945 */ /* 0x000fe20003800000 */
[----:B------:R-:W-:-:S11]  /*1540*/  IMAD.MOV.U32 R5, RZ, RZ, RZ ;  /* 0x000000ffff057224 */ /* 0x000fd600078e00ff */
[----:B------:R-:W-:Y:S05]  /*1550*/  @P0 BRA `(.L_x_2501) ;  /* 0x0000000000940947 */ /* 0x000fea0003800000 */
[----:B------:R-:W4:Y:S01]  /*1560*/  S2UR UR5, SR_CgaCtaId ;  /* 0x00000000000579c3 */ /* 0x000f220000008800 */
[----:B------:R-:W-:Y:S01]  /*1570*/  UMOV UR4, 0x400 ;  /* 0x0000040000047882 */ /* 0x000fe20000000000 */
[----:B------:R-:W-:Y:S01]  /*1580*/  ISETP.GT.AND P0, PT, R2, 0x17, PT ;  /* 0x000000170200780c */ /* 0x000fe20003f04270 */
[----:B------:R-:W-:Y:S01]  /*1590*/  UIADD3 UR4, UR4, 0x10, URZ ;  /* 0x0000001004047890 */ /* 0x000fe2000fffe03f */
[----:B------:R-:W-:Y:S01]  /*15a0*/  BSSY B1, `(.L_x_2502) ;  /* 0x0000013000017945 */ /* 0x000fe20003800000 */
[----:B--23--:R-:W-:Y:S02]  /*15b0*/  FMUL.FTZ R13, R19, R23 ;  /* 0x00000017130d7220 */ /* 0x00cfe40000410000 */
[----:B----4-:R-:W-:-:S06]  /*15c0*/  ULEA UR4, UR5, UR4, 0x18 ;  /* 0x0000000405047291 */ /* 0x010fcc000f8ec03f */
[----:B------:R-:W-:-:S05]  /*15d0*/  LEA R0, R2, UR4, 0x3 ;  /* 0x0000000402007c11 */ /* 0x000fca000f8e18ff */
[----:B------:R2:W-:Y:S01]  /*15e0*/  STS.64 [R0], R22 ;  /* 0x0000001600007388 */ /* 0x0005e20000000a00 */
[----:B------:R-:W-:Y:S05]  /*15f0*/  @P0 BRA `(.L_x_2503) ;  /* 0x0000000000340947 */ /* 0x000fea0003800000 */
[----:B--2---:R-:W-:Y:S01]  /*1600*/  LEA.HI R0, R2, R2, RZ, 0x1 ;  /* 0x0000000202007211 */ /* 0x004fe200078f08ff */
[----:B------:R-:W2:Y:S01]  /*1610*/  LDC.64 R4, c[0x0][0x248] ;  /* 0x00009200ff047b82 */ /* 0x000ea20000000a00 */
        /* <DEDUP_REMOVED lines=9> */
[----:B--2---:R-:W-:-:S05]  /*16b0*/  IMAD.WIDE R4, R3, 0x4, R4 ;  /* 0x0000000403047825 */ /* 0x004fca00078e0204 */
[----:B------:R3:W-:Y:S02]  /*16c0*/  STG.E.64 desc[UR36][R4.64], R18 ;  /* 0x0000001204007986 */ /* 0x0007e4000c101b24 */
.L_x_2503:
[----:B------:R-:W-:Y:S05]  /*16d0*/  BSYNC B1 ;  /* 0x0000000000017941 */ /* 0x000fea0003800000 */
.L_x_2502:
[----:B------:R-:W-:Y:S01]  /*16e0*/  UMOV UR4, 0xffffffff ;  /* 0xffffffff00047882 */ /* 0x000fe20000000000 */
[----:B------:R-:W-:Y:S02]  /*16f0*/  FFMA.FTZ R13, R18, R22, R13 ;  /* 0x00000016120d7223 */ /* 0x000fe4000001000d */
[----:B------:R-:W-:Y:S05]  /*1700*/  BRA.DIV UR4, `(.L_x_2504) ;  /* 0x0000004604847947 */ /* 0x000fea000b800000 */
[----:B------:R-:W2:Y:S02]  /*1710*/  SHFL.BFLY PT, R14, R13, 0x10, 0x1f ;  /* 0x0e001f000d0e7f89 */ /* 0x000ea400000e0000 */
[----:B--2---:R-:W-:-:S05]  /*1720*/  FADD.FTZ R0, R13, R14 ;  /* 0x0000000e0d007221 */ /* 0x004fca0000010000 */
[----:B------:R-:W2:Y:S02]  /*1730*/  SHFL.BFLY PT, R14, R0, 0x8, 0x1f ;  /* 0x0d001f00000e7f89 */ /* 0x000ea400000e0000 */
[----:B--2---:R-:W-:-:S05]  /*1740*/  FADD.FTZ R3, R0, R14 ;  /* 0x0000000e00037221 */ /* 0x004fca0000010000 */
[----:B------:R-:W3:Y:S02]  /*1750*/  SHFL.BFLY PT, R14, R3, 0x4, 0x1f ;  /* 0x0c801f00030e7f89 */ /* 0x000ee400000e0000 */
[----:B---3--:R-:W-:-:S05]  /*1760*/  FADD.FTZ R4, R3, R14 ;  /* 0x0000000e03047221 */ /* 0x008fca0000010000 */
[----:B------:R-:W2:Y:S02]  /*1770*/  SHFL.BFLY PT, R14, R4, 0x2, 0x1f ;  /* 0x0c401f00040e7f89 */ /* 0x000ea400000e0000 */
[----:B--2---:R-:W-:-:S05]  /*1780*/  FADD.FTZ R5, R4, R14 ;  /* 0x0000000e04057221 */ /* 0x004fca0000010000 */
[----:B------:R2:W3:Y:S02]  /*1790*/  SHFL.BFLY PT, R14, R5, 0x1, 0x1f ;  /* 0x0c201f00050e7f89 */ /* 0x0004e400000e0000 */
.L_x_2555:
[----:B--23--:R-:W-:-:S07]  /*17a0*/  FADD.FTZ R5, R5, R14 ;  /* 0x0000000e05057221 */ /* 0x00cfce0000010000 */
.L_x_2501:
[----:B------:R-:W-:Y:S05]  /*17b0*/  BSYNC B0 ;  /* 0x0000000000007941 */ /* 0x000fea0003800000 */
.L_x_2500:
[----:B-1----:R-:W1:Y:S01]  /*17c0*/  S2R R9, SR_CgaCtaId ;  /* 0x0000000000097919 */ /* 0x002e620000008800 */
[----:B------:R-:W-:Y:S01]  /*17d0*/  ISETP.NE.AND P0, PT, R2, RZ, PT ;  /* 0x000000ff0200720c */ /* 0x000fe20003f05270 */
[----:B------:R-:W-:Y:S01]  /*17e0*/  IMAD.U32 R3, RZ, RZ, UR43 ;  /* 0x0000002bff037e24 */ /* 0x000fe2000f8e00ff */
[----:B------:R-:W-:-:S04]  /*17f0*/  MOV R7, 0x400 ;  /* 0x0000040000077802 */ /* 0x000fc80000000f00 */
[----:B------:R-:W-:Y:S01]  /*1800*/  IADD3 R3, -R3, UR40, RZ ;  /* 0x0000002803037c10 */ /* 0x000fe2000fffe1ff */
[----:B------:R-:W-:-:S06]  /*1810*/  VIADD R0, R7, 0x110 ;  /* 0x0000011007007836 */ /* 0x000fcc0000000000 */
[----:B------:R-:W-:Y:S01]  /*1820*/  @P0 IMAD.MOV.U32 R53, RZ, RZ, -0x800001 ;  /* 0xff7fffffff350424 */ /* 0x000fe200078e00ff */
[----:B-1----:R-:W-:Y:S01]  /*1830*/  LEA R0, R9, R0, 0x18 ;  /* 0x0000000009007211 */ /* 0x002fe200078ec0ff */
        /* <DEDUP_REMOVED lines=16> */
[----:B------:R-:W4:Y:S02]  /*1940*/  LDG.E R4, desc[UR36][R4.64] ;  /* 0x0000002404047981 */ /* 0x000f24000c1e1900 */
[----:B----4-:R-:W-:-:S07]  /*1950*/  FADD.FTZ R53, R53, R4 ;  /* 0x0000000435357221 */ /* 0x010fce0000010000 */
.L_x_2506:
[----:B------:R1:W-:Y:S02]  /*1960*/  STS [R6], R53 ;  /* 0x0000003506007388 */ /* 0x0003e40000000800 */
.L_x_2505:
[----:B------:R-:W-:Y:S05]  /*1970*/  WARPSYNC.ALL ;  /* 0x0000000000007948 */ /* 0x000fea0003800000 */
[----:B------:R-:W-:Y:S01]  /*1980*/  VIADD R4, R3, 0x7 ;  /* 0x0000000703047836 */ /* 0x000fe20000000000 */
[----:B------:R-:W-:Y:S01]  /*1990*/  SHF.R.S32.HI R3, RZ, 0x1f, R2 ;  /* 0x0000001fff037819 */ /* 0x000fe20000011402 */
[----:B------:R-:W4:Y:S01]  /*19a0*/  LDC.64 R10, c[0x0][0x280] ;  /* 0x0000a000ff0a7b82 */ /* 0x000f220000000a00 */
[----:B------:R-:W-:Y:S01]  /*19b0*/  ULDC UR5, c[0x0][0x284] ;  /* 0x0000a10000057ab9 */ /* 0x000fe20000000800 */
[----:B------:R-:W-:Y:S01]  /*19c0*/  ULDC UR12, c[0x0][0x2a0] ;  /* 0x0000a800000c7ab9 */ /* 0x000fe20000000800 */
[----:B------:R-:W-:Y:S01]  /*19d0*/  SHF.R.S32.HI R5, RZ, 0x1f, R4 ;  /* 0x0000001fff057819 */ /* 0x000fe20000011404 */
[----:B------:R-:W-:Y:S01]  /*19e0*/  ULDC.64 UR8, c[0x0][0x258] ;  /* 0x0000960000087ab9 */ /* 0x000fe20000000a00 */
[----:B-1----:R-:W-:Y:S01]  /*19f0*/  LEA.HI R6, R3, R2, RZ, 0x2 ;  /* 0x0000000203067211 */ /* 0x002fe200078f10ff */
[----:B------:R-:W-:Y:S01]  /*1a00*/  ULDC.64 UR6, c[0x0][0x2b0] ;  /* 0x0000ac0000067ab9 */ /* 0x000fe20000000a00 */
[----:B------:R-:W-:Y:S01]  /*1a10*/  LEA.HI R5, R5, R4, RZ, 0x3 ;  /* 0x0000000405057211 */ /* 0x000fe200078f18ff */
[----:B------:R-:W-:Y:S01]  /*1a20*/  ULDC.64 UR14, c[0x0][0x2c8] ;  /* 0x0000b200000e7ab9 */ /* 0x000fe20000000a00 */
[----:B------:R-:W-:Y:S01]  /*1a30*/  LEA.HI.SX32 R52, R6, UR43, 0x1e ;  /* 0x0000002b06347c11 */ /* 0x000fe2000f8ff2ff */
[----:B------:R-:W-:Y:S01]  /*1a40*/  ULDC.64 UR10, c[0x0][0x2d8] ;  /* 0x0000b600000a7ab9 */ /* 0x000fe20000000a00 */
[----:B------:R-:W-:Y:S01]  /*1a50*/  LOP3.LUT R3, R5, 0xfffffff8, RZ, 0xc0, !PT ;  /* 0xfffffff805037812 */ /* 0x000fe200078ec0ff */
[----:B------:R-:W-:Y:S04]  /*1a60*/  BSSY B0, `(.L_x_2507) ;  /* 0x0000173000007945 */ /* 0x000fe80003800000 */
[----:B------:R-:W-:Y:S01]  /*1a70*/  VIADD R3, R3, UR43 ;  /* 0x0000002b03037c36 */ /* 0x000fe20008000000 */
[----:B------:R-:W-:Y:S04]  /*1a80*/  BAR.SYNC.DEFER_BLOCKING 0x0 ;  /* 0x0000000000007b1d */ /* 0x000fe80000010000 */
[----:B------:R-:W-:Y:S01]  /*1a90*/  ISETP.GE.AND P0, PT, R52, R3, PT ;  /* 0x000000033400720c */ /* 0x000fe20003f06270 */
[----:B----4-:R-:W-:-:S04]  /*1aa0*/  IMAD R4, R17, R10, UR46 ;  /* 0x0000002e11047e24 */ /* 0x010fc8000f8e020a */
[----:B------:R-:W-:-:S08]  /*1ab0*/  IMAD R4, R4, 0x30, RZ ;  /* 0x0000003004047824 */ /* 0x000fd000078e02ff */
[----:B------:R-:W-:Y:S05]  /*1ac0*/  @P0 BRA `(.L_x_2508) ;  /* 0x0000001400b00947 */ /* 0x000fea0003800000 */
[----:B------:R-:W-:Y:S01]  /*1ad0*/  IABS R5, R11 ;  /* 0x0000000b00057213 */ /* 0x000fe20000000000 */
[----:B------:R-:W-:Y:S01]  /*1ae0*/  VIADD R8, R7, 0x10 ;  /* 0x0000001007087836 */ /* 0x000fe20000000000 */
[----:B------:R-:W-:Y:S01]  /*1af0*/  LOP3.LUT R7, R6, 0xfffffffc, RZ, 0xc0, !PT ;  /* 0xfffffffc06077812 */ /* 0x000fe200078ec0ff */
[----:B------:R-:W1:Y:S01]  /*1b00*/  S2R R15, SR_CTAID.X ;  /* 0x00000000000f7919 */ /* 0x000e620000002500 */
[----:B------:R-:W4:Y:S01]  /*1b10*/  I2F.RP R13, R5 ;  /* 0x00000005000d7306 */ /* 0x000f220000209400 */
[----:B------:R-:W1:Y:S01]  /*1b20*/  LDC.64 R54, c[0x0][0x2d8] ;  /* 0x0000b600ff367b82 */ /* 0x000e620000000a00 */
[----:B------:R-:W-:Y:S01]  /*1b30*/  LEA R9, R9, R8, 0x18 ;  /* 0x0000000809097211 */ /* 0x000fe200078ec0ff */
[----:B------:R-:W-:Y:S01]  /*1b40*/  IMAD.IADD R10, R2, 0x1, -R7 ;  /* 0x00000001020a7824 */ /* 0x000fe200078e0a07 */
[----:B------:R-:W-:Y:S02]  /*1b50*/  ULDC UR4, c[0x0][0x2d0] ;  /* 0x0000b40000047ab9 */ /* 0x000fe40000000800 */
[----:B------:R-:W-:Y:S01]  /*1b60*/  IMAD.U32 R14, RZ, RZ, UR4 ;  /* 0x00000004ff0e7e24 */ /* 0x000fe2000f8e00ff */
[----:B------:R-:W-:Y:S01]  /*1b70*/  ULDC UR4, c[0x0][0x298] ;  /* 0x0000a60000047ab9 */ /* 0x000fe20000000800 */
[----:B------:R-:W-:Y:S01]  /*1b80*/  IMAD R12, R10, 0x4, R9 ;  /* 0x000000040a0c7824 */ /* 0x000fe200078e0209 */
[----:B------:R-:W5:Y:S04]  /*1b90*/  LDC R17, c[0x0][0x2c0] ;  /* 0x0000b000ff117b82 */ /* 0x000f680000000800 */
[----:B------:R0:W0:Y:S01]  /*1ba0*/  LDS R51, [R12] ;  /* 0x000000000c337984 */ /* 0x0000220000000800 */
[----:B----4-:R-:W4:Y:S03]  /*1bb0*/  MUFU.RCP R13, R13 ;  /* 0x0000000d000d7308 */ /* 0x010f260000001000 */
[----:B------:R0:W0:Y:S04]  /*1bc0*/  LDS R50, [R12+0x10] ;  /* 0x000010000c327984 */ /* 0x0000280000000800 */
[----:B------:R0:W0:Y:S04]  /*1bd0*/  LDS R49, [R12+0x20] ;  /* 0x000020000c317984 */ /* 0x0000280000000800 */
[----:B------:R0:W0:Y:S04]  /*1be0*/  LDS R48, [R12+0x30] ;  /* 0x000030000c307984 */ /* 0x0000280000000800 */
[----:B------:R0:W0:Y:S01]  /*1bf0*/  LDS R47, [R12+0x40] ;  /* 0x000040000c2f7984 */ /* 0x0000220000000800 */
[----:B-1----:R-:W-:Y:S01]  /*1c00*/  IMAD.WIDE R54, R15, 0x4, R54 ;  /* 0x000000040f367825 */ /* 0x002fe200078e0236 */
[----:B----4-:R-:W-:-:S02]  /*1c10*/  IADD3 R13, R13, 0xffffffe, RZ ;  /* 0x0ffffffe0d0d7810 */ /* 0x010fc40007ffe0ff */
[----:B------:R1:W4:Y:S01]  /*1c20*/  LDS R46, [R12+0x50] ;  /* 0x000050000c2e7984 */ /* 0x0003220000000800 */
[----:B-----5:R-:W-:Y:S01]  /*1c30*/  VIADD R17, R17, UR4 ;  /* 0x0000000411117c36 */ /* 0x020fe20008000000 */
[----:B------:R-:W5:Y:S02]  /*1c40*/  F2I.FTZ.U32.TRUNC.NTZ R9, R13 ;  /* 0x0000000d00097305 */ /* 0x000f64000021f000 */
[----:B------:R1:W0:Y:S04]  /*1c50*/  LDS R45, [R12+0x60] ;  /* 0x000060000c2d7984 */ /* 0x0002280000000800 */
[----:B------:R1:W0:Y:S04]  /*1c60*/  LDS R44, [R12+0x70] ;  /* 0x000070000c2c7984 */ /* 0x0002280000000800 */
[----:B------:R1:W0:Y:S04]  /*1c70*/  LDS R43, [R12+0x80] ;  /* 0x000080000c2b7984 */ /* 0x0002280000000800 */
[----:B------:R1:W0:Y:S01]  /*1c80*/  LDS R42, [R12+0x90] ;  /* 0x000090000c2a7984 */ /* 0x0002220000000800 */
[----:B-----5:R-:W-:-:S03]  /*1c90*/  IMAD.MOV R8, RZ, RZ, -R9 ;  /* 0x000000ffff087224 */ /* 0x020fc600078e0a09 */
[----:B------:R1:W0:Y:S01]  /*1ca0*/  LDS R41, [R12+0xa0] ;  /* 0x0000a0000c297984 */ /* 0x0002220000000800 */
[----:B------:R-:W-:-:S03]  /*1cb0*/  IMAD R7, R8, R5, RZ ;  /* 0x0000000508077224 */ /* 0x000fc600078e02ff */
[----:B------:R1:W0:Y:S01]  /*1cc0*/  LDS R40, [R12+0xb0] ;  /* 0x0000b0000c287984 */ /* 0x0002220000000800 */
[----:B------:R-:W-:-:S03]  /*1cd0*/  IMAD.MOV.U32 R8, RZ, RZ, RZ ;  /* 0x000000ffff087224 */ /* 0x000fc600078e00ff */
[----:B------:R1:W0:Y:S01]  /*1ce0*/  LDS R39, [R12+0xc0] ;  /* 0x0000c0000c277984 */ /* 0x0002220000000800 */
[----:B------:R-:W-:-:S03]  /*1cf0*/  IMAD.HI.U32 R7, R9, R7, R8 ;  /* 0x0000000709077227 */ /* 0x000fc600078e0008 */
[----:B------:R1:W0:Y:S01]  /*1d00*/  LDS R37, [R12+0xd0] ;  /* 0x0000d0000c257984 */ /* 0x0002220000000800 */
[----:B------:R-:W-:Y:S02]  /*1d10*/  IMAD R9, R4, R11, R10 ;  /* 0x0000000b04097224 */ /* 0x000fe400078e020a */
[----:B------:R-:W-:Y:S01]  /*1d20*/  IMAD R8, R15, R14, UR40 ;  /* 0x000000280f087e24 */ /* 0x000fe2000f8e020e */
[----:B------:R1:W0:Y:S01]  /*1d30*/  LDS R38, [R12+0xe0] ;  /* 0x0000e0000c267984 */ /* 0x0002220000000800 */
[----:B------:R-:W-:Y:S01]  /*1d40*/  IMAD R10, R11, 0x30, RZ ;  /* 0x000000300b0a7824 */ /* 0x000fe200078e02ff */
[----:B---3--:R-:W-:Y:S02]  /*1d50*/  SHF.R.S32.HI R18, RZ, 0x1f, R9 ;  /* 0x0000001fff127819 */ /* 0x008fe40000011409 */
[----:B----4-:R1:W3:Y:S05]  /*1d60*/  LDS R6, [R12+0xf0] ;  /* 0x0000f0000c067984 */ /* 0x0102ea0000000800 */
.L_x_2512:
[----:B01----:R-:W-:Y:S02]  /*1d70*/  IABS R12, R52 ;  /* 0x00000034000c7213 */ /* 0x003fe40000000000 */
[----:B------:R-:W-:Y:S02]  /*1d80*/  IABS R14, UR5 ;  /* 0x00000005000e7c13 */ /* 0x000fe40008000000 */
[----:B------:R-:W-:Y:S01]  /*1d90*/  ISETP.GE.AND P1, PT, R52, RZ, PT ;  /* 0x000000ff3400720c */ /* 0x000fe20003f26270 */
[----:B------:R-:W-:Y:S01]  /*1da0*/  IMAD.HI.U32 R11, R7, R12, RZ ;  /* 0x0000000c070b7227 */ /* 0x000fe200078e00ff */
[----:B------:R-:W-:-:S03]  /*1db0*/  ISETP.NE.AND P2, PT, RZ, UR5, PT ;  /* 0x00000005ff007c0c */ /* 0x000fc6000bf45270 */
[----:B------:R-:W-:-:S04]  /*1dc0*/  IMAD.MOV R11, RZ, RZ, -R11 ;  /* 0x000000ffff0b7224 */ /* 0x000fc800078e0a0b */
[----:B------:R-:W-:-:S05]  /*1dd0*/  IMAD R11, R14, R11, R12 ;  /* 0x0000000b0e0b7224 */ /* 0x000fca00078e020c */
[----:B------:R-:W-:-:S13]  /*1de0*/  ISETP.GT.U32.AND P0, PT, R5, R11, PT ;  /* 0x0000000b0500720c */ /* 0x000fda0003f04070 */
[----:B------:R-:W-:-:S04]  /*1df0*/  @!P0 IADD3 R11, R11, -R14, RZ ;  /* 0x8000000e0b0b8210 */ /* 0x000fc80007ffe0ff */
        /* <DEDUP_REMOVED lines=8> */
[----:B------:R-:W-:Y:S01]  /*1e80*/  IMAD.SHL.U32 R35, R34, 0x4, RZ ;  /* 0x0000000422237824 */ /* 0x000fe200078e00ff */
[----:B------:R-:W-:-:S04]  /*1e90*/  LEA R56, P0, R12, UR8, 0x2 ;  /* 0x000000080c387c11 */ /* 0x000fc8000f8010ff */
[----:B------:R-:W-:Y:S02]  /*1ea0*/  ISETP.GE.OR P3, PT, R35, R10, P1 ;  /* 0x0000000a2300720c */ /* 0x000fe40000f66670 */
[----:B------:R-:W-:-:S11]  /*1eb0*/  LEA.HI.X R57, R12, UR9, R13, 0x2, P0 ;  /* 0x000000090c397c11 */ /* 0x000fd600080f140d */
[----:B------:R-:W4:Y:S01]  /*1ec0*/  @!P3 LDG.E R12, desc[UR36][R56.64] ;  /* 0x00000024380cb981 */ /* 0x000f22000c1e1900 */
[----:B------:R-:W4:Y:S01]  /*1ed0*/  @!P3 LDC R13, c[0x0][0x288] ;  /* 0x0000a200ff0dbb82 */ /* 0x000f220000000800 */
[----:B------:R-:W-:Y:S01]  /*1ee0*/  ISETP.NE.U32.AND P0, PT, RZ, UR6, PT ;  /* 0x00000006ff007c0c */ /* 0x000fe2000bf05070 */
[----:B------:R-:W-:Y:S01]  /*1ef0*/  VIADD R34, R34, UR5 ;  /* 0x0000000522227c36 */ /* 0x000fe20008000000 */
[----:B------:R-:W-:Y:S02]  /*1f00*/  MOV R58, UR7 ;  /* 0x00000007003a7c02 */ /* 0x000fe40008000f00 */
[----:B------:R-:W-:-:S03]  /*1f10*/  ISETP.NE.AND.EX P0, PT, RZ, UR7, PT, P0 ;  /* 0x00000007ff007c0c */ /* 0x000fc6000bf05300 */
[----:B------:R-:W0:Y:S01]  /*1f20*/  @!P3 LDC.64 R14, c[0x0][0x248] ;  /* 0x00009200ff0ebb82 */ /* 0x000e220000000a00 */
[----:B------:R-:W-:-:S04]  /*1f30*/  VIADD R61, R34, UR5 ;  /* 0x00000005223d7c36 */ /* 0x000fc80008000000 */
[----:B------:R-:W-:Y:S02]  /*1f40*/  IMAD.SHL.U32 R61, R61, 0x4, RZ ;  /* 0x000000043d3d7824 */ /* 0x000fe400078e00ff */
[----:B----4-:R-:W-:Y:S02]  /*1f50*/  @!P3 IMAD R12, R12, R13, RZ ;  /* 0x0000000d0c0cb224 */ /* 0x010fe400078e02ff */
[----:B------:R-:W-:Y:S02]  /*1f60*/  IMAD.U32 R13, RZ, RZ, UR6 ;  /* 0x00000006ff0d7e24 */ /* 0x000fe4000f8e00ff */
[----:B------:R-:W-:-:S04]  /*1f70*/  @!P3 IMAD R12, R12, 0x30, RZ ;  /* 0x000000300c0cb824 */ /* 0x000fc800078e02ff */
[----:B------:R-:W-:Y:S01]  /*1f80*/  @!P3 IMAD R35, R12, UR5, R35 ;  /* 0x000000050c23bc24 */ /* 0x000fe2000f8e0223 */
[----:B------:R-:W-:Y:S02]  /*1f90*/  @P0 IADD3 R12, P2, P4, R52, UR44, R13 ;  /* 0x0000002c340c0c10 */ /* 0x000fe4000fc5e00d */
[----:B------:R-:W-:-:S04]  /*1fa0*/  @P0 SHF.R.S32.HI R13, RZ, 0x1f, R52 ;  /* 0x0000001fff0d0819 */ /* 0x000fc80000011434 */
[----:B------:R-:W-:Y:S02]  /*1fb0*/  @P0 IADD3.X R13, R13, UR45, R58, P2, P4 ;  /* 0x0000002d0d0d0c10 */ /* 0x000fe400097e843a */
[----:B------:R-:W-:Y:S02]  /*1fc0*/  @!P3 IADD3 R59, P2, R9, R35, RZ ;  /* 0x00000023093bb210 */ /* 0x000fe40007f5e0ff */
[----:B------:R-:W-:Y:S01]  /*1fd0*/  ISETP.GE.OR P4, PT, R61, R10, P1 ;  /* 0x0000000a3d00720c */ /* 0x000fe20000f86670 */
[----:B------:R-:W4:Y:S01]  /*1fe0*/  @P0 LDG.E.U8 R12, desc[UR36][R12.64] ;  /* 0x000000240c0c0981 */ /* 0x000f22000c1e1100 */
[----:B------:R-:W-:Y:S02]  /*1ff0*/  @!P3 LEA.HI.X.SX32 R60, R35, R18, 0x1, P2 ;  /* 0x00000012233cb211 */ /* 0x000fe400010f0eff */
[----:B0-----:R-:W-:-:S04]  /*2000*/  @!P3 LEA R58, P2, R59, R14, 0x2 ;  /* 0x0000000e3b3ab211 */ /* 0x001fc800078410ff */
[----:B------:R-:W-:Y:S01]  /*2010*/  @!P3 LEA.HI.X R59, R59, R15, R60, 0x2, P2 ;  /* 0x0000000f3b3bb211 */ /* 0x000fe200010f143c */
[----:B------:R-:W-:-:S04]  /*2020*/  IMAD.SHL.U32 R15, R34, 0x4, RZ ;  /* 0x00000004220f7824 */ /* 0x000fc800078e00ff */
[----:B------:R-:W5:Y:S01]  /*2030*/  @!P4 LDG.E R60, desc[UR36][R56.64] ;  /* 0x00000024383cc981 */ /* 0x000f62000c1e1900 */
[----:B------:R-:W-:-:S13]  /*2040*/  ISETP.GE.OR P5, PT, R15, R10, P1 ;  /* 0x0000000a0f00720c */ /* 0x000fda0000fa6670 */
[----:B------:R-:W2:Y:S01]  /*2050*/  @!P5 LDG.E R14, desc[UR36][R56.64] ;  /* 0x00000024380ed981 */ /* 0x000ea2000c1e1900 */
[----:B------:R-:W2:Y:S01]  /*2060*/  @!P5 LDC R35, c[0x0][0x288] ;  /* 0x0000a200ff23db82 */ /* 0x000ea20000000800 */
[----:B------:R-:W-:-:S04]  /*2070*/  ISETP.GE.AND P2, PT, R52, UR40, PT ;  /* 0x0000002834007c0c */ /* 0x000fc8000bf46270 */
[----:B------:R-:W-:-:S06]  /*2080*/  FSEL R19, R19, RZ, P2 ;  /* 0x000000ff13137208 */ /* 0x000fcc0001000000 */
[----:B------:R0:W3:Y:S01]  /*2090*/  @!P3 LDG.E R19, desc[UR36][R58.64] ;  /* 0x000000243a13b981 */ /* 0x0000e2000c1e1900 */
[----:B--2---:R-:W-:-:S04]  /*20a0*/  @!P5 IMAD R14, R14, R35, RZ ;  /* 0x000000230e0ed224 */ /* 0x004fc800078e02ff */
[----:B------:R-:W-:-:S04]  /*20b0*/  @!P5 IMAD R14, R14, 0x30, RZ ;  /* 0x000000300e0ed824 */ /* 0x000fc800078e02ff */
[----:B------:R-:W-:Y:S02]  /*20c0*/  @!P5 IMAD R34, R14, UR5, R15 ;  /* 0x000000050e22dc24 */ /* 0x000fe4000f8e020f */
[----:B------:R-:W1:Y:S03]  /*20d0*/  @!P5 LDC.64 R14, c[0x0][0x248] ;  /* 0x00009200ff0edb82 */ /* 0x000e660000000a00 */
[----:B------:R-:W-:-:S04]  /*20e0*/  @!P5 IADD3 R35, P3, R9, R34, RZ ;  /* 0x000000220923d210 */ /* 0x000fc80007f7e0ff */
[----:B0-----:R-:W-:Y:S02]  /*20f0*/  @!P5 LEA.HI.X.SX32 R58, R34, R18, 0x1, P3 ;  /* 0x00000012223ad211 */ /* 0x001fe400018f0eff */
[----:B-1----:R-:W-:-:S04]  /*2100*/  @!P5 LEA R34, P3, R35, R14, 0x2 ;  /* 0x0000000e2322d211 */ /* 0x002fc800078610ff */
[----:B------:R-:W-:Y:S02]  /*2110*/  @!P5 LEA.HI.X R35, R35, R15, R58, 0x2, P3 ;  /* 0x0000000f2323d211 */ /* 0x000fe400018f143a */
[----:B------:R-:W5:Y:S02]  /*2120*/  @!P4 LDC R15, c[0x0][0x288] ;  /* 0x0000a200ff0fcb82 */ /* 0x000f640000000800 */
[----:B-----5:R-:W-:-:S04]  /*2130*/  @!P4 IMAD R15, R60, R15, RZ ;  /* 0x0000000f3c0fc224 */ /* 0x020fc800078e02ff */
[----:B------:R-:W-:-:S04]  /*2140*/  @!P4 IMAD R14, R15, 0x30, RZ ;  /* 0x000000300f0ec824 */ /* 0x000fc800078e02ff */
[----:B------:R-:W-:Y:S02]  /*2150*/  @!P4 IMAD R61, R14, UR5, R61 ;  /* 0x000000050e3dcc24 */ /* 0x000fe4000f8e023d */
[----:B------:R-:W0:Y:S03]  /*2160*/  @!P4 LDC.64 R14, c[0x0][0x248] ;  /* 0x00009200ff0ecb82 */ /* 0x000e260000000a00 */
[----:B------:R-:W-:-:S04]  /*2170*/  @!P4 IADD3 R59, P3, R9, R61, RZ ;  /* 0x0000003d093bc210 */ /* 0x000fc80007f7e0ff */
[----:B------:R-:W-:Y:S02]  /*2180*/  @!P4 LEA.HI.X.SX32 R60, R61, R18, 0x1, P3 ;  /* 0x000000123d3cc211 */ /* 0x000fe400018f0eff */
[----:B0-----:R-:W-:-:S04]  /*2190*/  @!P4 LEA R58, P3, R59, R14, 0x2 ;  /* 0x0000000e3b3ac211 */ /* 0x001fc800078610ff */
[----:B------:R-:W-:Y:S01]  /*21a0*/  @!P4 LEA.HI.X R59, R59, R15, R60, 0x2, P3 ;  /* 0x0000000f3b3bc211 */ /* 0x000fe200018f143c */
[----:B------:R-:W-:-:S05]  /*21b0*/  IMAD.U32 R60, RZ, RZ, UR5 ;  /* 0x00000005ff3c7e24 */ /* 0x000fca000f8e00ff */
[----:B------:R-:W-:-:S05]  /*21c0*/  LEA R60, R60, R11, 0x2 ;  /* 0x0000000b3c3c7211 */ /* 0x000fca00078e10ff */
[----:B------:R-:W-:-:S05]  /*21d0*/  IMAD.SHL.U32 R61, R60, 0x4, RZ ;  /* 0x000000043c3d7824 */ /* 0x000fca00078e00ff */
[----:B------:R-:W-:-:S13]  /*21e0*/  ISETP.GE.OR P3, PT, R61, R10, P1 ;  /* 0x0000000a3d00720c */ /* 0x000fda0000f66670 */
[----:B------:R-:W2:Y:S01]  /*21f0*/  @!P3 LDG.E R14, desc[UR36][R56.64] ;  /* 0x00000024380eb981 */ /* 0x000ea2000c1e1900 */
[----:B------:R-:W2:Y:S01]  /*2200*/  @!P3 LDC R15, c[0x0][0x288] ;  /* 0x0000a200ff0fbb82 */ /* 0x000ea20000000800 */
[----:B------:R-:W-:-:S06]  /*2210*/  FSEL R20, R20, RZ, P2 ;  /* 0x000000ff14147208 */ /* 0x000fcc0001000000 */
[----:B------:R-:W5:Y:S01]  /*2220*/  @!P5 LDG.E R20, desc[UR36][R34.64] ;  /* 0x000000242214d981 */ /* 0x000f62000c1e1900 */
[----:B------:R-:W-:Y:S01]  /*2230*/  FSEL R21, R21, RZ, P2 ;  /* 0x000000ff15157208 */ /* 0x000fe20001000000 */
[----:B------:R-:W-:-:S05]  /*2240*/  VIADD R60, R60, UR5 ;  /* 0x000000053c3c7c36 */ /* 0x000fca0008000000 */
[----:B------:R0:W4:Y:S02]  /*2250*/  @!P4 LDG.E R21, desc[UR36][R58.64] ;  /* 0x000000243a15c981 */ /* 0x000124000c1e1900 */
[----:B0-----:R-:W-:Y:S02]  /*2260*/  IMAD.SHL.U32 R59, R60, 0x4, RZ ;  /* 0x000000043c3b7824 */ /* 0x001fe400078e00ff */
        /* <DEDUP_REMOVED lines=9> */
[----:B------:R-:W2:Y:S01]  /*2300*/  @!P4 LDG.E R14, desc[UR36][R56.64] ;  /* 0x00000024380ec981 */ /* 0x000ea2000c1e1900 */
[----:B------:R-:W2:Y:S01]  /*2310*/  @!P4 LDC R15, c[0x0][0x288] ;  /* 0x0000a200ff0fcb82 */ /* 0x000ea20000000800 */
[----:B------:R-:W-:Y:S01]  /*2320*/  VIADD R60, R60, UR5 ;  /* 0x000000053c3c7c36 */ /* 0x000fe20008000000 */
[----:B------:R-:W-:-:S06]  /*2330*/  FSEL R22, R22, RZ, P2 ;  /* 0x000000ff16167208 */ /* 0x000fcc0001000000 */
[----:B------:R0:W4:Y:S01]  /*2340*/  @!P3 LDG.E R22, desc[UR36][R34.64] ;  /* 0x000000242216b981 */ /* 0x000122000c1e1900 */
[----:B--2---:R-:W-:Y:S02]  /*2350*/  @!P4 IMAD R58, R14, R15, RZ ;  /* 0x0000000f0e3ac224 */ /* 0x004fe400078e02ff */
        /* <DEDUP_REMOVED lines=11> */
[----:B------:R-:W-:-:S06]  /*2410*/  FSEL R23, R23, RZ, P2 ;  /* 0x000000ff17177208 */ /* 0x000fcc0001000000 */
[----:B------:R-:W4:Y:S01]  /*2420*/  @!P4 LDG.E R23, desc[UR36][R34.64] ;  /* 0x000000242217c981 */ /* 0x000f22000c1e1900 */
[----:B--2---:R-:W-:-:S04]  /*2430*/  @!P3 IMAD R14, R14, R15, RZ ;  /* 0x0000000f0e0eb224 */ /* 0x004fc800078e02ff */
[----:B------:R-:W-:-:S04]  /*2440*/  @!P3 IMAD R14, R14, 0x30, RZ ;  /* 0x000000300e0eb824 */ /* 0x000fc800078e02ff */
[----:B------:R-:W-:Y:S02]  /*2450*/  @!P3 IMAD R59, R14, UR5, R59 ;  /* 0x000000050e3bbc24 */ /* 0x000fe4000f8e023b */
[----:B------:R-:W0:Y:S03]  /*2460*/  @!P3 LDC.64 R14, c[0x0][0x248] ;  /* 0x00009200ff0ebb82 */ /* 0x000e260000000a00 */
[----:B------:R-:W-:-:S04]  /*2470*/  @!P3 IADD3 R60, P4, R9, R59, RZ ;  /* 0x0000003b093cb210 */ /* 0x000fc80007f9e0ff */
[----:B------:R-:W-:Y:S02]  /*2480*/  @!P3 LEA.HI.X.SX32 R59, R59, R18, 0x1, P4 ;  /* 0x000000123b3bb211 */ /* 0x000fe400020f0eff */
[----:B0-----:R-:W-:-:S04]  /*2490*/  @!P3 LEA R58, P4, R60, R14, 0x2 ;  /* 0x0000000e3c3ab211 */ /* 0x001fc800078810ff */
[----:B------:R-:W-:Y:S02]  /*24a0*/  @!P3 LEA.HI.X R59, R60, R15, R59, 0x2, P4 ;  /* 0x0000000f3c3bb211 */ /* 0x000fe400020f143b */
[----:B------:R-:W-:-:S05]  /*24b0*/  MOV R60, UR5 ;  /* 0x00000005003c7c02 */ /* 0x000fca0008000f00 */
[----:B------:R-:W-:-:S04]  /*24c0*/  IMAD R60, R60, 0x7, R11 ;  /* 0x000000073c3c7824 */ /* 0x000fc800078e020b */
[----:B------:R-:W-:-:S05]  /*24d0*/  IMAD.SHL.U32 R61, R60, 0x4, RZ ;  /* 0x000000043c3d7824 */ /* 0x000fca00078e00ff */
[----:B------:R-:W-:-:S13]  /*24e0*/  ISETP.GE.OR P4, PT, R61, R10, P1 ;  /* 0x0000000a3d00720c */ /* 0x000fda0000f86670 */
[----:B------:R-:W2:Y:S01]  /*24f0*/  @!P4 LDG.E R14, desc[UR36][R56.64] ;  /* 0x00000024380ec981 */ /* 0x000ea2000c1e1900 */
[----:B------:R-:W2:Y:S01]  /*2500*/  @!P4 LDC R15, c[0x0][0x288] ;  /* 0x0000a200ff0fcb82 */ /* 0x000ea20000000800 */
[----:B------:R-:W-:Y:S01]  /*2510*/  FSEL R24, R24, RZ, P2 ;  /* 0x000000ff18187208 */ /* 0x000fe20001000000 */
[----:B------:R-:W-:-:S05]  /*2520*/  VIADD R60, R60, UR5 ;  /* 0x000000053c3c7c36 */ /* 0x000fca0008000000 */
[----:B------:R0:W4:Y:S02]  /*2530*/  @!P3 LDG.E R24, desc[UR36][R58.64] ;  /* 0x000000243a18b981 */ /* 0x000124000c1e1900 */
[----:B0-----:R-:W-:-:S05]  /*2540*/  IMAD.SHL.U32 R59, R60, 0x4, RZ ;  /* 0x000000043c3b7824 */ /* 0x001fca00078e00ff */
[----:B------:R-:W-:Y:S01]  /*2550*/  ISETP.GE.OR P5, PT, R59, R10, P1 ;  /* 0x0000000a3b00720c */ /* 0x000fe20000fa6670 */
[----:B--2---:R-:W-:Y:S02]  /*2560*/  @!P4 IMAD R34, R14, R15, RZ ;  /* 0x0000000f0e22c224 */ /* 0x004fe400078e02ff */
[----:B------:R-:W0:Y:S02]  /*2570*/  @!P4 LDC.64 R14, c[0x0][0x248] ;  /* 0x00009200ff0ecb82 */ /* 0x000e240000000a00 */
[----:B------:R-:W-:-:S04]  /*2580*/  @!P4 IMAD R34, R34, 0x30, RZ ;  /* 0x000000302222c824 */ /* 0x000fc800078e02ff */
[----:B------:R-:W-:-:S05]  /*2590*/  @!P4 IMAD R61, R34, UR5, R61 ;  /* 0x00000005223dcc24 */ /* 0x000fca000f8e023d */
[----:B------:R-:W-:-:S04]  /*25a0*/  @!P4 IADD3 R35, P3, R9, R61, RZ ;  /* 0x0000003d0923c210 */ /* 0x000fc80007f7e0ff */
[----:B------:R-:W-:Y:S02]  /*25b0*/  @!P4 LEA.HI.X.SX32 R61, R61, R18, 0x1, P3 ;  /* 0x000000123d3dc211 */ /* 0x000fe400018f0eff */
[C---:B0-----:R-:W-:Y:S02]  /*25c0*/  @!P4 LEA R34, P3, R35.reuse, R14, 0x2 ;  /* 0x0000000e2322c211 */ /* 0x041fe400078610ff */
[----:B------:R-:W2:Y:S02]  /*25d0*/  @!P5 LDG.E R14, desc[UR36][R56.64] ;  /* 0x00000024380ed981 */ /* 0x000ea4000c1e1900 */
[----:B------:R-:W-:Y:S02]  /*25e0*/  @!P4 LEA.HI.X R35, R35, R15, R61, 0x2, P3 ;  /* 0x0000000f2323c211 */ /* 0x000fe400018f143d */
        /* <DEDUP_REMOVED lines=15> */
[----:B------:R-:W2:Y:S02]  /*26e0*/  @!P3 LDC R15, c[0x0][0x288] ;  /* 0x0000a200ff0fbb82 */ /* 0x000ea40000000800 */
        /* <DEDUP_REMOVED lines=14> */
[----:B------:R-:W-:Y:S02]  /*27d0*/  FSEL R26, R26, RZ, P2 ;  /* 0x000000ff1a1a7208 */ /* 0x000fe40001000000 */
[----:B------:R-:W-:-:S04]  /*27e0*/  FSEL R27, R27, RZ, P2 ;  /* 0x000000ff1b1b7208 */ /* 0x000fc80001000000 */
[----:B------:R-:W4:Y:S01]  /*27f0*/  @!P5 LDG.E R26, desc[UR36][R34.64] ;  /* 0x00000024221ad981 */ /* 0x000f22000c1e1900 */
[----:B------:R-:W-:-:S03]  /*2800*/  VIADD R60, R60, UR5 ;  /* 0x000000053c3c7c36 */ /* 0x000fc60008000000 */
        /* <DEDUP_REMOVED lines=13> */
[----:B------:R-:W-:-:S04]  /*28e0*/  VIADD R61, R60, UR5 ;  /* 0x000000053c3d7c36 */ /* 0x000fc80008000000 */
[----:B------:R-:W-:Y:S01]  /*28f0*/  IMAD.SHL.U32 R61, R61, 0x4, RZ ;  /* 0x000000043d3d7824 */ /* 0x000fe200078e00ff */
[----:B------:R-:W-:-:S04]  /*2900*/  FSEL R28, R28, RZ, P2 ;  /* 0x000000ff1c1c7208 */ /* 0x000fc80001000000 */
[----:B------:R-:W-:Y:S02]  /*2910*/  ISETP.GE.OR P3, PT, R61, R10, P1 ;  /* 0x0000000a3d00720c */ /* 0x000fe40000f66670 */
[----:B------:R0:W4:Y:S01]  /*2920*/  @!P4 LDG.E R28, desc[UR36][R34.64] ;  /* 0x00000024221cc981 */ /* 0x000122000c1e1900 */
[----:B--2---:R-:W-:Y:S02]  /*2930*/  @!P5 IMAD R58, R14, R15, RZ ;  /* 0x0000000f0e3ad224 */ /* 0x004fe400078e02ff */
[----:B------:R-:W1:Y:S02]  /*2940*/  @!P5 LDC.64 R14, c[0x0][0x248] ;  /* 0x00009200ff0edb82 */ /* 0x000e640000000a00 */
[----:B------:R-:W-:-:S04]  /*2950*/  @!P5 IMAD R58, R58, 0x30, RZ ;  /* 0x000000303a3ad824 */ /* 0x000fc800078e02ff */
[----:B------:R-:W-:-:S05]  /*2960*/  @!P5 IMAD R59, R58, UR5, R59 ;  /* 0x000000053a3bdc24 */ /* 0x000fca000f8e023b */
[----:B------:R-:W-:-:S04]  /*2970*/  @!P5 IADD3 R60, P4, R9, R59, RZ ;  /* 0x0000003b093cd210 */ /* 0x000fc80007f9e0ff */
[----:B------:R-:W-:Y:S02]  /*2980*/  @!P5 LEA.HI.X.SX32 R59, R59, R18, 0x1, P4 ;  /* 0x000000123b3bd211 */ /* 0x000fe400020f0eff */
[C---:B-1----:R-:W-:Y:S02]  /*2990*/  @!P5 LEA R58, P4, R60.reuse, R14, 0x2 ;  /* 0x0000000e3c3ad211 */ /* 0x042fe400078810ff */
[----:B------:R-:W0:Y:S02]  /*29a0*/  @!P3 LDG.E R14, desc[UR36][R56.64] ;  /* 0x00000024380eb981 */ /* 0x000e24000c1e1900 */
[----:B------:R-:W-:Y:S02]  /*29b0*/  @!P5 LEA.HI.X R59, R60, R15, R59, 0x2, P4 ;  /* 0x0000000f3c3bd211 */ /* 0x000fe400020f143b */
[----:B------:R-:W0:Y:S01]  /*29c0*/  @!P3 LDC R15, c[0x0][0x288] ;  /* 0x0000a200ff0fbb82 */ /* 0x000e220000000800 */
[----:B------:R-:W-:-:S06]  /*29d0*/  FSEL R29, R29, RZ, P2 ;  /* 0x000000ff1d1d7208 */ /* 0x000fcc0001000000 */
[----:B------:R1:W2:Y:S01]  /*29e0*/  @!P5 LDG.E R29, desc[UR36][R58.64] ;  /* 0x000000243a1dd981 */ /* 0x0002a2000c1e1900 */
[----:B0-----:R-:W-:Y:S02]  /*29f0*/  @!P3 IMAD R34, R14, R15, RZ ;  /* 0x0000000f0e22b224 */ /* 0x001fe400078e02ff */
[----:B------:R-:W0:Y:S02]  /*2a00*/  @!P3 LDC.64 R14, c[0x0][0x248] ;  /* 0x00009200ff0ebb82 */ /* 0x000e240000000a00 */
[----:B------:R-:W-:-:S04]  /*2a10*/  @!P3 IMAD R34, R34, 0x30, RZ ;  /* 0x000000302222b824 */ /* 0x000fc800078e02ff */
[----:B------:R-:W-:Y:S01]  /*2a20*/  @!P3 IMAD R34, R34, UR5, R61 ;  /* 0x000000052222bc24 */ /* 0x000fe2000f8e023d */
[----:B------:R-:W-:-:S04]  /*2a30*/  SHF.L.U32 R61, R11, 0x2, RZ ;  /* 0x000000020b3d7819 */ /* 0x000fc800000006ff */
[----:B------:R-:W-:Y:S02]  /*2a40*/  ISETP.GE.OR P4, PT, R61, R10, P1 ;  /* 0x0000000a3d00720c */ /* 0x000fe40000f86670 */
[----:B------:R-:W-:-:S04]  /*2a50*/  @!P3 IADD3 R35, P5, R9, R34, RZ ;  /* 0x000000220923b210 */ /* 0x000fc80007fbe0ff */
[----:B------:R-:W-:Y:S02]  /*2a60*/  @!P3 LEA.HI.X.SX32 R60, R34, R18, 0x1, P5 ;  /* 0x00000012223cb211 */ /* 0x000fe400028f0eff */
[----:B0-----:R-:W-:-:S05]  /*2a70*/  @!P3 LEA R34, P5, R35, R14, 0x2 ;  /* 0x0000000e2322b211 */ /* 0x001fca00078a10ff */
[----:B------:R-:W3:Y:S01]  /*2a80*/  @!P4 LDG.E R14, desc[UR36][R56.64] ;  /* 0x00000024380ec981 */ /* 0x000ee2000c1e1900 */
[----:B------:R-:W-:Y:S02]  /*2a90*/  @!P3 LEA.HI.X R35, R35, R15, R60, 0x2, P5 ;  /* 0x0000000f2323b211 */ /* 0x000fe400028f143c */
[----:B------:R-:W3:Y:S01]  /*2aa0*/  @!P4 LDC R15, c[0x0][0x288] ;  /* 0x0000a200ff0fcb82 */ /* 0x000ee20000000800 */
[----:B------:R-:W-:Y:S01]  /*2ab0*/  IMAD.U32 R60, RZ, RZ, UR5 ;  /* 0x00000005ff3c7e24 */ /* 0x000fe2000f8e00ff */
[----:B------:R-:W-:-:S03]  /*2ac0*/  FSEL R36, R36, RZ, P2 ;  /* 0x000000ff24247208 */ /* 0x000fc60001000000 */
[----:B------:R-:W-:-:S03]  /*2ad0*/  IMAD R11, R60, 0xd, R11 ;  /* 0x0000000d3c0b7824 */ /* 0x000fc600078e020b */
[----:B------:R0:W2:Y:S01]  /*2ae0*/  @!P3 LDG.E R36, desc[UR36][R34.64] ;  /* 0x000000242224b981 */ /* 0x0000a2000c1e1900 */
[----:B-1----:R-:W-:-:S05]  /*2af0*/  IMAD.SHL.U32 R59, R11, 0x4, RZ ;  /* 0x000000040b3b7824 */ /* 0x002fca00078e00ff */
        /* <DEDUP_REMOVED lines=11> */
[----:B------:R-:W-:Y:S01]  /*2bb0*/  FSEL R30, R30, RZ, P2 ;  /* 0x000000ff1e1e7208 */ /* 0x000fe20001000000 */
[----:B------:R-:W-:-:S05]  /*2bc0*/  VIADD R11, R11, UR5 ;  /* 0x000000050b0b7c36 */ /* 0x000fca0008000000 */
[----:B------:R0:W5:Y:S01]  /*2bd0*/  @!P4 LDG.E R30, desc[UR36][R34.64] ;  /* 0x00000024221ec981 */ /* 0x000162000c1e1900 */
[C---:B------:R-:W-:Y:S02]  /*2be0*/  IMAD.SHL.U32 R61, R11.reuse, 0x4, RZ ;  /* 0x000000040b3d7824 */ /* 0x040fe400078e00ff */
[----:B------:R-:W-:-:S05]  /*2bf0*/  VIADD R11, R11, UR5 ;  /* 0x000000050b0b7c36 */ /* 0x000fca0008000000 */
[----:B------:R-:W-:Y:S01]  /*2c00*/  SHF.L.U32 R11, R11, 0x2, RZ ;  /* 0x000000020b0b7819 */ /* 0x000fe200000006ff */
[----:B---3--:R-:W-:-:S04]  /*2c10*/  @!P3 IMAD R14, R14, R15, RZ ;  /* 0x0000000f0e0eb224 */ /* 0x008fc800078e02ff */
[----:B------:R-:W-:-:S04]  /*2c20*/  @!P3 IMAD R14, R14, 0x30, RZ ;  /* 0x000000300e0eb824 */ /* 0x000fc800078e02ff */
[----:B------:R-:W-:Y:S02]  /*2c30*/  @!P3 IMAD R59, R14, UR5, R59 ;  /* 0x000000050e3bbc24 */ /* 0x000fe4000f8e023b */
[----:B------:R-:W1:Y:S03]  /*2c40*/  @!P3 LDC.64 R14, c[0x0][0x248] ;  /* 0x00009200ff0ebb82 */ /* 0x000e660000000a00 */
[----:B------:R-:W-:-:S04]  /*2c50*/  @!P3 IADD3 R60, P4, R9, R59, RZ ;  /* 0x0000003b093cb210 */ /* 0x000fc80007f9e0ff */
[----:B------:R-:W-:Y:S02]  /*2c60*/  @!P3 LEA.HI.X.SX32 R59, R59, R18, 0x1, P4 ;  /* 0x000000123b3bb211 */ /* 0x000fe400020f0eff */
[----:B-1----:R-:W-:-:S04]  /*2c70*/  @!P3 LEA R58, P4, R60, R14, 0x2 ;  /* 0x0000000e3c3ab211 */ /* 0x002fc800078810ff */
[----:B------:R-:W-:Y:S02]  /*2c80*/  @!P3 LEA.HI.X R59, R60, R15, R59, 0x2, P4 ;  /* 0x0000000f3c3bb211 */ /* 0x000fe400020f143b */
[-C--:B------:R-:W-:Y:S02]  /*2c90*/  ISETP.GE.OR P4, PT, R61, R10.reuse, P1 ;  /* 0x0000000a3d00720c */ /* 0x080fe40000f86670 */
[----:B------:R-:W-:-:S11]  /*2ca0*/  ISETP.GE.OR P1, PT, R11, R10, P1 ;  /* 0x0000000a0b00720c */ /* 0x000fd60000f26670 */
[----:B------:R-:W3:Y:S01]  /*2cb0*/  @!P4 LDG.E R14, desc[UR36][R56.64] ;  /* 0x00000024380ec981 */ /* 0x000ee2000c1e1900 */
[----:B------:R-:W3:Y:S03]  /*2cc0*/  @!P4 LDC R15, c[0x0][0x288] ;  /* 0x0000a200ff0fcb82 */ /* 0x000ee60000000800 */
[----:B------:R-:W4:Y:S05]  /*2cd0*/  @!P1 LDG.E R35, desc[UR36][R56.64] ;  /* 0x0000002438239981 */ /* 0x000f2a000c1e1900 */
[----:B0-----:R-:W4:Y:S01]  /*2ce0*/  @!P1 LDC R34, c[0x0][0x288] ;  /* 0x0000a200ff229b82 */ /* 0x001f220000000800 */
[----:B------:R-:W-:-:S06]  /*2cf0*/  FSEL R32, R32, RZ, P2 ;  /* 0x000000ff20207208 */ /* 0x000fcc0001000000 */
[----:B------:R-:W2:Y:S01]  /*2d00*/  @!P3 LDG.E R32, desc[UR36][R58.64] ;  /* 0x000000243a20b981 */ /* 0x000ea2000c1e1900 */
[----:B------:R-:W-:Y:S02]  /*2d10*/  FSEL R33, R33, RZ, P2 ;  /* 0x000000ff21217208 */ /* 0x000fe40001000000 */
[----:B------:R-:W-:Y:S01]  /*2d20*/  FSEL R31, R31, RZ, P2 ;  /* 0x000000ff1f1f7208 */ /* 0x000fe20001000000 */
[----:B---3--:R-:W-:Y:S02]  /*2d30*/  @!P4 IMAD R60, R14, R15, RZ ;  /* 0x0000000f0e3cc224 */ /* 0x008fe400078e02ff */
[----:B------:R-:W0:Y:S02]  /*2d40*/  @!P4 LDC.64 R14, c[0x0][0x248] ;  /* 0x00009200ff0ecb82 */ /* 0x000e240000000a00 */
[----:B------:R-:W-:-:S04]  /*2d50*/  @!P4 IMAD R60, R60, 0x30, RZ ;  /* 0x000000303c3cc824 */ /* 0x000fc800078e02ff */
[----:B------:R-:W-:Y:S02]  /*2d60*/  @!P4 IMAD R61, R60, UR5, R61 ;  /* 0x000000053c3dcc24 */ /* 0x000fe4000f8e023d */
[----:B----4-:R-:W-:Y:S02]  /*2d70*/  @!P1 IMAD R60, R35, R34, RZ ;  /* 0x00000022233c9224 */ /* 0x010fe400078e02ff */
[----:B------:R-:W1:Y:S01]  /*2d80*/  @!P1 LDC.64 R34, c[0x0][0x248] ;  /* 0x00009200ff229b82 */ /* 0x000e620000000a00 */
[----:B------:R-:W-:Y:S01]  /*2d90*/  @!P4 IADD3 R56, P3, R9, R61, RZ ;  /* 0x0000003d0938c210 */ /* 0x000fe20007f7e0ff */
[----:B------:R-:W-:-:S03]  /*2da0*/  @!P1 IMAD R60, R60, 0x30, RZ ;  /* 0x000000303c3c9824 */ /* 0x000fc600078e02ff */
[----:B------:R-:W-:Y:S01]  /*2db0*/  @!P4 LEA.HI.X.SX32 R61, R61, R18, 0x1, P3 ;  /* 0x000000123d3dc211 */ /* 0x000fe200018f0eff */
[----:B------:R-:W-:Y:S01]  /*2dc0*/  @!P1 IMAD R11, R60, UR5, R11 ;  /* 0x000000053c0b9c24 */ /* 0x000fe2000f8e020b */
[----:B0-----:R-:W-:-:S04]  /*2dd0*/  @!P4 LEA R14, P3, R56, R14, 0x2 ;  /* 0x0000000e380ec211 */ /* 0x001fc800078610ff */
[----:B------:R-:W-:Y:S02]  /*2de0*/  @!P4 LEA.HI.X R15, R56, R15, R61, 0x2, P3 ;  /* 0x0000000f380fc211 */ /* 0x000fe400018f143d */
[----:B------:R-:W-:-:S03]  /*2df0*/  @!P1 IADD3 R56, P3, R9, R11, RZ ;  /* 0x0000000b09389210 */ /* 0x000fc60007f7e0ff */
[----:B------:R0:W3:Y:S01]  /*2e00*/  @!P4 LDG.E R33, desc[UR36][R14.64] ;  /* 0x000000240e21c981 */ /* 0x0000e2000c1e1900 */
[----:B------:R-:W-:Y:S02]  /*2e10*/  @!P1 LEA.HI.X.SX32 R11, R11, R18, 0x1, P3 ;  /* 0x000000120b0b9211 */ /* 0x000fe400018f0eff */
[----:B-1----:R-:W-:-:S04]  /*2e20*/  @!P1 LEA R34, P3, R56, R34, 0x2 ;  /* 0x0000002238229211 */ /* 0x002fc800078610ff */
[----:B------:R-:W-:-:S05]  /*2e30*/  @!P1 LEA.HI.X R35, R56, R35, R11, 0x2, P3 ;  /* 0x0000002338239211 */ /* 0x000fca00018f140b */
[----:B------:R-:W4:Y:S01]  /*2e40*/  @!P1 LDG.E R31, desc[UR36][R34.64] ;  /* 0x00000024221f9981 */ /* 0x000f22000c1e1900 */
[----:B------:R-:W-:-:S04]  /*2e50*/  FMUL.FTZ R56, R50, R19 ;  /* 0x0000001332387220 */ /* 0x000fc80000410000 */
[----:B-----5:R-:W-:-:S04]  /*2e60*/  FFMA.FTZ R56, R51, R30, R56 ;  /* 0x0000001e33387223 */ /* 0x020fc80000010038 */
[----:B------:R-:W-:-:S04]  /*2e70*/  FFMA.FTZ R11, R49, R20, R56 ;  /* 0x00000014310b7223 */ /* 0x000fc80000010038 */
[----:B------:R-:W-:-:S04]  /*2e80*/  FFMA.FTZ R56, R48, R21, R11 ;  /* 0x0000001530387223 */ /* 0x000fc8000001000b */
[----:B------:R-:W-:-:S04]  /*2e90*/  FFMA.FTZ R11, R47, R22, R56 ;  /* 0x000000162f0b7223 */ /* 0x000fc80000010038 */
[----:B------:R-:W-:-:S04]  /*2ea0*/  FFMA.FTZ R56, R46, R23, R11 ;  /* 0x000000172e387223 */ /* 0x000fc8000001000b */
[----:B------:R-:W-:-:S04]  /*2eb0*/  FFMA.FTZ R11, R45, R24, R56 ;  /* 0x000000182d0b7223 */ /* 0x000fc80000010038 */
[----:B------:R-:W-:-:S04]  /*2ec0*/  FFMA.FTZ R56, R44, R25, R11 ;  /* 0x000000192c387223 */ /* 0x000fc8000001000b */
[----:B------:R-:W-:-:S04]  /*2ed0*/  FFMA.FTZ R11, R43, R26, R56 ;  /* 0x0000001a2b0b7223 */ /* 0x000fc80000010038 */
[----:B0-----:R-:W-:-:S04]  /*2ee0*/  FFMA.FTZ R14, R42, R27, R11 ;  /* 0x0000001b2a0e7223 */ /* 0x001fc8000001000b */
[----:B------:R-:W-:-:S04]  /*2ef0*/  FFMA.FTZ R11, R41, R28, R14 ;  /* 0x0000001c290b7223 */ /* 0x000fc8000001000e */
[----:B--2---:R-:W-:-:S04]  /*2f00*/  FFMA.FTZ R14, R40, R29, R11 ;  /* 0x0000001d280e7223 */ /* 0x004fc8000001000b */
[----:B------:R-:W-:Y:S01]  /*2f10*/  FFMA.FTZ R14, R39, R36, R14 ;  /* 0x00000024270e7223 */ /* 0x000fe2000001000e */
[----:B------:R-:W-:-:S03]  /*2f20*/  UMOV UR4, 0xffffffff ;  /* 0xffffffff00047882 */ /* 0x000fc60000000000 */
[----:B------:R-:W-:Y:S01]  /*2f30*/  FFMA.FTZ R11, R37, R32, R14 ;  /* 0x00000020250b7223 */ /* 0x000fe2000001000e */
[----:B------:R-:W-:-:S03]  /*2f40*/  ISETP.NE.AND P0, PT, R12, RZ, P0 ;  /* 0x000000ff0c00720c */ /* 0x000fc60000705270 */
[----:B---3--:R-:W-:-:S04]  /*2f50*/  FFMA.FTZ R11, R38, R33, R11 ;  /* 0x00000021260b7223 */ /* 0x008fc8000001000b */
[----:B----4-:R-:W-:Y:S01]  /*2f60*/  FFMA.FTZ R13, R6, R31, R11 ;  /* 0x0000001f060d7223 */ /* 0x010fe2000001000b */
[----:B------:R-:W-:Y:S06]  /*2f70*/  BRA.DIV UR4, `(.L_x_2509) ;  /* 0x0000002e04e47947 */ /* 0x000fec000b800000 */
[----:B------:R-:W0:Y:S02]  /*2f80*/  SHFL.BFLY PT, R14, R13, 0x2, 0x1f ;  /* 0x0c401f000d0e7f89 */ /* 0x000e2400000e0000 */
[----:B0-----:R-:W-:-:S05]  /*2f90*/  FADD.FTZ R13, R13, R14 ;  /* 0x0000000e0d0d7221 */ /* 0x001fca0000010000 */
[----:B------:R0:W1:Y:S02]  /*2fa0*/  SHFL.BFLY PT, R14, R13, 0x1, 0x1f ;  /* 0x0c201f000d0e7f89 */ /* 0x00006400000e0000 */
.L_x_2559:
        /* <DEDUP_REMOVED lines=26> */
.L_x_2511:
[----:B------:R-:W-:Y:S05]  /*3150*/  BSYNC B1 ;  /* 0x0000000000017941 */ /* 0x000fea0003800000 */
.L_x_2510:
[----:B------:R-:W-:-:S05]  /*3160*/  VIADD R52, R52, 0x10 ;  /* 0x0000001034347836 */ /* 0x000fca0000000000 */
[----:B------:R-:W-:-:S13]  /*3170*/  ISETP.GE.AND P0, PT, R52, R3, PT ;  /* 0x000000033400720c */ /* 0x000fda0003f06270 */
[----:B------:R-:W-:Y:S05]  /*3180*/  @!P0 BRA `(.L_x_2512) ;  /* 0xffffffe800f88947 */ /* 0x000fea000383ffff */
.L_x_2508:
[----:B------:R-:W-:Y:S05]  /*3190*/  BSYNC B0 ;  /* 0x0000000000007941 */ /* 0x000fea0003800000 */
.L_x_2507:
[----:B------:R-:W4:Y:S01]  /*31a0*/  S2R R8, SR_TID.X ;  /* 0x0000000000087919 */ /* 0x000f220000002100 */
[----:B------:R-:W-:Y:S01]  /*31b0*/  UMOV UR4, 0xffffffff ;  /* 0xffffffff00047882 */ /* 0x000fe20000000000 */
[----:B----4-:R-:W-:Y:S02]  /*31c0*/  SHF.R.S32.HI R3, RZ, 0x1f, R8 ;  /* 0x0000001fff037819 */ /* 0x010fe40000011408 */
[----:B------:R-:W-:Y:S05]  /*31d0*/  BRA.DIV UR4, `(.L_x_2513) ;  /* 0x0000002e048c7947 */ /* 0x000fea000b800000 */
[----:B-1----:R-:W0:Y:S02]  /*31e0*/  SHFL.BFLY PT, R14, R53, 0x10, 0x1f ;  /* 0x0e001f00350e7f89 */ /* 0x002e2400000e0000 */
[----:B0-----:R-:W-:-:S05]  /*31f0*/  FMNMX.FTZ R13, R14, R53, !PT ;  /* 0x000000350e0d7209 */ /* 0x001fca0007810000 */
[----:B------:R-:W0:Y:S02]  /*3200*/  SHFL.BFLY PT, R14, R13, 0x8, 0x1f ;  /* 0x0d001f000d0e7f89 */ /* 0x000e2400000e0000 */
[----:B0-----:R-:W-:-:S05]  /*3210*/  FMNMX.FTZ R2, R13, R14, !PT ;  /* 0x0000000e0d027209 */ /* 0x001fca0007810000 */
[----:B------:R0:W1:Y:S02]  /*3220*/  SHFL.BFLY PT, R14, R2, 0x4, 0x1f ;  /* 0x0c801f00020e7f89 */ /* 0x00006400000e0000 */
.L_x_2564:
        /* <DEDUP_REMOVED lines=14> */
[----:B------:R-:W-:-:S04]  /*3310*/  IMAD.MOV.U32 R7, RZ, RZ, RZ ;  /* 0x000000ffff077224 */ /* 0x000fc800078e00ff */
[----:B------:R-:W-:Y:S01]  /*3320*/  ULDC.64 UR6, c[0x0][0x2b0] ;  /* 0x0000ac0000067ab9 */ /* 0x000fe20000000a00 */
[----:B------:R-:W-:Y:S07]  /*3330*/  BSSY B0, `(.L_x_2514) ;  /* 0x0000029000007945 */ /* 0x000fee0003800000 */
[----:B-1----:R-:W1:Y:S01]  /*3340*/  @!P0 S2R R3, SR_CgaCtaId ;  /* 0x0000000000038919 */ /* 0x002e620000008800 */
[----:B0-----:R-:W-:-:S04]  /*3350*/  @!P0 MOV R2, 0x400 ;  /* 0x0000040000028802 */ /* 0x001fc80000000f00 */
[----:B-1----:R-:W-:Y:S02]  /*3360*/  @!P0 LEA R6, R3, R2, 0x18 ;  /* 0x0000000203068211 */ /* 0x002fe400078ec0ff */
[----:B------:R-:W-:-:S03]  /*3370*/  MOV R2, 0xff7fffff ;  /* 0xff7fffff00027802 */ /* 0x000fc60000000f00 */
[----:B------:R-:W-:Y:S02]  /*3380*/  @!P0 IMAD R5, R5, 0x4, R6 ;  /* 0x0000000405058824 */ /* 0x000fe400078e0206 */
[----:B------:R-:W-:-:S03]  /*3390*/  VIADD R6, R8, UR43 ;  /* 0x0000002b08067c36 */ /* 0x000fc60008000000 */
[----:B------:R-:W0:Y:S02]  /*33a0*/  @!P0 LDS R2, [R5] ;  /* 0x0000000005028984 */ /* 0x000e240000000800 */
[----:B------:R-:W-:Y:S02]  /*33b0*/  ISETP.GT.AND P1, PT, R6, UR40, PT ;  /* 0x0000002806007c0c */ /* 0x000fe4000bf24270 */
[----:B0-----:R-:W0:Y:S02]  /*33c0*/  SHFL.BFLY PT, R3, R2, 0x1, 0x1f ;  /* 0x0c201f0002037f89 */ /* 0x001e2400000e0000 */
[----:B0-----:R-:W-:-:S05]  /*33d0*/  FMNMX.FTZ R3, R3, R2, !PT ;  /* 0x0000000203037209 */ /* 0x001fca0007810000 */
[----:B------:R0:W1:Y:S04]  /*33e0*/  SHFL.IDX PT, R9, R3, RZ, 0x1f ;  /* 0x00001fff03097589 */ /* 0x00006800000e0000 */
[----:B------:R-:W-:Y:S05]  /*33f0*/  @P1 BRA `(.L_x_2515) ;  /* 0x0000000000701947 */ /* 0x000fea0003800000 */
[----:B------:R-:W-:Y:S01]  /*3400*/  ULDC.64 UR4, c[0x0][0x2b0] ;  /* 0x0000ac0000047ab9 */ /* 0x000fe20000000a00 */
[----:B------:R-:W-:Y:S01]  /*3410*/  IMAD.MOV.U32 R7, RZ, RZ, RZ ;  /* 0x000000ffff077224 */ /* 0x000fe200078e00ff */
[----:B------:R-:W-:Y:S01]  /*3420*/  ISETP.NE.U32.AND P0, PT, RZ, UR4, PT ;  /* 0x00000004ff007c0c */ /* 0x000fe2000bf05070 */
[----:B------:R-:W-:-:S03]  /*3430*/  IMAD.MOV.U32 R5, RZ, RZ, R6 ;  /* 0x000000ffff057224 */ /* 0x000fc600078e0006 */
[----:B------:R-:W-:-:S13]  /*3440*/  ISETP.NE.AND.EX P0, PT, RZ, UR5, PT, P0 ;  /* 0x00000005ff007c0c */ /* 0x000fda000bf05300 */
.L_x_2519:
[----:B0-----:R-:W-:Y:S01]  /*3450*/  IADD3 R3, R5, -UR43, RZ ;  /* 0x8000002b05037c10 */ /* 0x001fe2000fffe0ff */
[----:B------:R-:W-:Y:S04]  /*3460*/  BSSY B1, `(.L_x_2516) ;  /* 0x0000010000017945 */ /* 0x000fe80003800000 */
[----:B------:R-:W-:Y:S01]  /*3470*/  IMAD R11, R3, 0x4, R0 ;  /* 0x00000004030b7824 */ /* 0x000fe200078e0200 */
[----:B------:R-:W-:Y:S06]  /*3480*/  @!P0 BRA `(.L_x_2517) ;  /* 0x0000000000248947 */ /* 0x000fec0003800000 */
[----:B------:R-:W-:Y:S01]  /*3490*/  IMAD.U32 R2, RZ, RZ, UR6 ;  /* 0x00000006ff027e24 */ /* 0x000fe2000f8e00ff */
[----:B------:R-:W-:Y:S01]  /*34a0*/  SHF.R.S32.HI R3, RZ, 0x1f, R5 ;  /* 0x0000001fff037819 */ /* 0x000fe20000011405 */
[----:B------:R-:W-:-:S03]  /*34b0*/  IMAD.U32 R8, RZ, RZ, UR7 ;  /* 0x00000007ff087e24 */ /* 0x000fc6000f8e00ff */
[----:B------:R-:W-:-:S04]  /*34c0*/  IADD3 R2, P2, P3, R5, UR44, R2 ;  /* 0x0000002c05027c10 */ /* 0x000fc8000fb5e002 */
[----:B------:R-:W-:-:S05]  /*34d0*/  IADD3.X R3, R3, UR45, R8, P2, P3 ;  /* 0x0000002d03037c10 */ /* 0x000fca00097e6408 */
[----:B------:R-:W4:Y:S02]  /*34e0*/  LDG.E.U8 R2, desc[UR36][R2.64] ;  /* 0x0000002402027981 */ /* 0x000f24000c1e1100 */
[----:B----4-:R-:W-:-:S13]  /*34f0*/  ISETP.NE.AND P2, PT, R2, RZ, PT ;  /* 0x000000ff0200720c */ /* 0x010fda0003f45270 */
[----:B------:R-:W-:Y:S01]  /*3500*/  @P2 IMAD.MOV.U32 R8, RZ, RZ, RZ ;  /* 0x000000ffff082224 */ /* 0x000fe200078e00ff */
[----:B------:R-:W-:Y:S06]  /*3510*/  @P2 BRA `(.L_x_2518) ;  /* 0x0000000000102947 */ /* 0x000fec0003800000 */
.L_x_2517:
[----:B------:R-:W1:Y:S02]  /*3520*/  LDS R2, [R11] ;  /* 0x000000000b027984 */ /* 0x000e640000000800 */
[----:B-1----:R-:W-:-:S04]  /*3530*/  FADD.FTZ R2, -R9, R2 ;  /* 0x0000000209027221 */ /* 0x002fc80000010100 */
[----:B------:R-:W-:-:S04]  /*3540*/  FMUL.FTZ R2, R2, 1.4426950216293334961 ;  /* 0x3fb8aa3b02027820 */ /* 0x000fc80000410000 */
[----:B------:R0:W4:Y:S03]  /*3550*/  MUFU.EX2 R8, R2 ;  /* 0x0000000200087308 */ /* 0x0001260000000800 */
.L_x_2518:
[----:B------:R-:W-:Y:S05]  /*3560*/  BSYNC B1 ;  /* 0x0000000000017941 */ /* 0x000fea0003800000 */
.L_x_2516:
[----:B----4-:R4:W-:Y:S01]  /*3570*/  STS [R11], R8 ;  /* 0x000000080b007388 */ /* 0x0109e20000000800 */
[----:B------:R-:W-:Y:S02]  /*3580*/  VIADD R5, R5, 0x40 ;  /* 0x0000004005057836 */ /* 0x000fe40000000000 */
[----:B------:R-:W-:-:S03]  /*3590*/  FADD.FTZ R7, R8, R7 ;  /* 0x0000000708077221 */ /* 0x000fc60000010000 */
[----:B------:R-:W-:-:S13]  /*35a0*/  ISETP.GT.AND P2, PT, R5, UR40, PT ;  /* 0x0000002805007c0c */ /* 0x000fda000bf44270 */
[----:B----4-:R-:W-:Y:S05]  /*35b0*/  @!P2 BRA `(.L_x_2519) ;  /* 0xfffffffc00a4a947 */ /* 0x010fea000383ffff */
.L_x_2515:
[----:B------:R-:W-:Y:S05]  /*35c0*/  BSYNC B0 ;  /* 0x0000000000007941 */ /* 0x000fea0003800000 */
.L_x_2514:
[----:B0-----:R-:W0:Y:S01]  /*35d0*/  SHFL.BFLY PT, R2, R7, 0x10, 0x1f ;  /* 0x0e001f0007027f89 */ /* 0x001e2200000e0000 */
[----:B------:R-:W-:Y:S01]  /*35e0*/  ULDC.U8 UR4, c[0x0][0x31c] ;  /* 0x0000c70000047ab9 */ /* 0x000fe20000000000 */
[----:B------:R-:W-:Y:S01]  /*35f0*/  UMOV UR5, URZ ;  /* 0x0000003f00057c82 */ /* 0x000fe20008000000 */
[----:B------:R-:W1:Y:S01]  /*3600*/  S2R R10, SR_TID.X ;  /* 0x00000000000a7919 */ /* 0x000e620000002100 */
[----:B0-----:R-:W-:-:S05]  /*3610*/  FADD.FTZ R2, R2, R7 ;  /* 0x0000000702027221 */ /* 0x001fca0000010000 */
[----:B------:R-:W0:Y:S01]  /*3620*/  SHFL.BFLY PT, R3, R2, 0x8, 0x1f ;  /* 0x0d001f0002037f89 */ /* 0x000e2200000e0000 */
[----:B-1----:R-:W-:-:S04]  /*3630*/  LOP3.LUT P0, R9, R10, 0x1f, RZ, 0xc0, !PT ;  /* 0x0000001f0a097812 */ /* 0x002fc8000780c0ff */
[----:B------:R-:W-:-:S09]  /*3640*/  ISETP.GT.U32.AND P2, PT, R9, 0x1, PT ;  /* 0x000000010900780c */ /* 0x000fd20003f44070 */
[----:B------:R-:W1:Y:S01]  /*3650*/  @!P0 S2R R12, SR_CgaCtaId ;  /* 0x00000000000c8919 */ /* 0x000e620000008800 */
[----:B------:R-:W-:Y:S02]  /*3660*/  @!P0 MOV R11, 0x400 ;  /* 0x00000400000b8802 */ /* 0x000fe40000000f00 */
[----:B------:R-:W-:Y:S01]  /*3670*/  @!P0 SHF.R.U32.HI R7, RZ, 0x3, R10 ;  /* 0x00000003ff078819 */ /* 0x000fe2000001160a */
[----:B0-----:R-:W-:Y:S01]  /*3680*/  FADD.FTZ R3, R2, R3 ;  /* 0x0000000302037221 */ /* 0x001fe20000010000 */
[----:B------:R-:W0:Y:S02]  /*3690*/  @!P2 S2R R14, SR_CgaCtaId ;  /* 0x00000000000ea919 */ /* 0x000e240000008800 */
[----:B------:R-:W-:Y:S02]  /*36a0*/  @!P0 LOP3.LUT R7, R7, 0x1ffffffc, RZ, 0xc0, !PT ;  /* 0x1ffffffc07078812 */ /* 0x000fe400078ec0ff */
[----:B------:R-:W4:Y:S01]  /*36b0*/  SHFL.BFLY PT, R8, R3, 0x4, 0x1f ;  /* 0x0c801f0003087f89 */ /* 0x000f2200000e0000 */
[----:B-1----:R-:W-:Y:S01]  /*36c0*/  @!P0 LEA R12, R12, R11, 0x18 ;  /* 0x0000000b0c0c8211 */ /* 0x002fe200078ec0ff */
[----:B----4-:R-:W-:Y:S01]  /*36d0*/  FADD.FTZ R8, R3, R8 ;  /* 0x0000000803087221 */ /* 0x010fe20000010000 */
[----:B------:R-:W-:-:S02]  /*36e0*/  @!P2 MOV R3, 0x400 ;  /* 0x000004000003a802 */ /* 0x000fc40000000f00 */
[----:B------:R-:W-:Y:S02]  /*36f0*/  @!P0 IADD3 R7, R12, R7, RZ ;  /* 0x000000070c078210 */ /* 0x000fe40007ffe0ff */
[----:B------:R-:W1:Y:S01]  /*3700*/  SHFL.BFLY PT, R5, R8, 0x2, 0x1f ;  /* 0x0c401f0008057f89 */ /* 0x000e6200000e0000 */
[----:B0-----:R-:W-:-:S05]  /*3710*/  @!P2 LEA R14, R14, R3, 0x18 ;  /* 0x000000030e0ea211 */ /* 0x001fca00078ec0ff */
[----:B------:R-:W-:Y:S02]  /*3720*/  @!P2 IMAD R9, R9, 0x4, R14 ;  /* 0x000000040909a824 */ /* 0x000fe400078e020e */
[----:B-1----:R-:W-:-:S05]  /*3730*/  FADD.FTZ R5, R8, R5 ;  /* 0x0000000508057221 */ /* 0x002fca0000010000 */
        /* <DEDUP_REMOVED lines=21> */
.L_x_2520:
[----:B------:R-:W-:Y:S01]  /*3890*/  ULDC.64 UR6, c[0x0][0x310] ;  /* 0x0000c40000067ab9 */ /* 0x000fe20000000a00 */
[----:B------:R-:W-:Y:S04]  /*38a0*/  BSSY B0, `(.L_x_2521) ;  /* 0x0000012000007945 */ /* 0x000fe80003800000 */
[----:B------:R-:W-:Y:S05]  /*38b0*/  @P1 BRA `(.L_x_2522) ;  /* 0x0000000000401947 */ /* 0x000fea0003800000 */
[----:B0-----:R-:W-:-:S04]  /*38c0*/  FADD.FTZ R2, R3, 9.9999999747524270788e-07 ;  /* 0x358637bd03027421 */ /* 0x001fc80000010000 */
[----:B------:R0:W1:Y:S03]  /*38d0*/  MUFU.RCP R5, R2 ;  /* 0x0000000200057308 */ /* 0x0000660000001000 */
.L_x_2524:
[----:B01----:R-:W-:-:S04]  /*38e0*/  VIADD R3, R6, -UR43 ;  /* 0x8000002b06037c36 */ /* 0x003fc80008000000 */
[----:B------:R-:W-:-:S05]  /*38f0*/  IMAD R3, R3, 0x4, R0 ;  /* 0x0000000403037824 */ /* 0x000fca00078e0200 */
[----:B0-----:R-:W1:Y:S02]  /*3900*/  LDS R2, [R3] ;  /* 0x0000000003027984 */ /* 0x001e640000000800 */
[----:B-1----:R-:W-:-:S05]  /*3910*/  FMUL.FTZ R7, R2, R5 ;  /* 0x0000000502077220 */ /* 0x002fca0000410000 */
[----:B------:R0:W-:Y:S01]  /*3920*/  STS [R3], R7 ;  /* 0x0000000703007388 */ /* 0x0001e20000000800 */
[----:B------:R-:W-:Y:S05]  /*3930*/  @!P0 BRA `(.L_x_2523) ;  /* 0x0000000000148947 */ /* 0x000fea0003800000 */
[----:B0-----:R-:W-:-:S04]  /*3940*/  IADD3 R3, P1, R6, UR4, RZ ;  /* 0x0000000406037c10 */ /* 0x001fc8000ff3e0ff */
[----:B------:R-:W-:Y:S02]  /*3950*/  LEA.HI.X.SX32 R8, R6, UR5, 0x1, P1 ;  /* 0x0000000506087c11 */ /* 0x000fe400088f0eff */
[----:B------:R-:W-:-:S04]  /*3960*/  LEA R2, P1, R3, UR6, 0x2 ;  /* 0x0000000603027c11 */ /* 0x000fc8000f8210ff */
[----:B------:R-:W-:-:S05]  /*3970*/  LEA.HI.X R3, R3, UR7, R8, 0x2, P1 ;  /* 0x0000000703037c11 */ /* 0x000fca00088f1408 */
[----:B------:R1:W-:Y:S04]  /*3980*/  STG.E desc[UR36][R2.64], R7 ;  /* 0x0000000702007986 */ /* 0x0003e8000c101924 */
.L_x_2523:
[----:B------:R-:W-:-:S05]  /*3990*/  VIADD R6, R6, 0x40 ;  /* 0x0000004006067836 */ /* 0x000fca0000000000 */
[----:B------:R-:W-:-:S13]  /*39a0*/  ISETP.GT.AND P1, PT, R6, UR40, PT ;  /* 0x0000002806007c0c */ /* 0x000fda000bf24270 */
[----:B------:R-:W-:Y:S05]  /*39b0*/  @!P1 BRA `(.L_x_2524) ;  /* 0xfffffffc00c89947 */ /* 0x000fea000383ffff */
.L_x_2522:
[----:B------:R-:W-:Y:S05]  /*39c0*/  BSYNC B0 ;  /* 0x0000000000007941 */ /* 0x000fea0003800000 */
.L_x_2521:
[----:B------:R-:W1:Y:S01]  /*39d0*/  S2R R5, SR_TID.X ;  /* 0x0000000000057919 */ /* 0x000e620000002100 */
[----:B------:R-:W-:Y:S01]  /*39e0*/  USHF.R.S32.HI UR4, URZ, 0x1f, UR40 ;  /* 0x0000001f3f047899 */ /* 0x000fe20008011428 */
[----:B------:R-:W-:Y:S01]  /*39f0*/  CS2R R14, SRZ ;  /* 0x00000000000e7805 */ /* 0x000fe2000001ff00 */
[----:B------:R-:W-:Y:S01]  /*3a00*/  ULDC.64 UR6, c[0x0][0x240] ;  /* 0x0000900000067ab9 */ /* 0x000fe20000000a00 */
[----:B------:R-:W-:Y:S01]  /*3a10*/  CS2R R12, SRZ ;  /* 0x00000000000c7805 */ /* 0x000fe2000001ff00 */
[----:B------:R-:W-:Y:S01]  /*3a20*/  ULEA.HI UR4, UR4, UR40, URZ, 0x2 ;  /* 0x0000002804047291 */ /* 0x000fe2000f8f103f */
[----:B------:R-:W-:Y:S01]  /*3a30*/  ISETP.EQ.U32.AND P0, PT, RZ, UR6, PT ;  /* 0x00000006ff007c0c */ /* 0x000fe2000bf02070 */
[----:B------:R-:W-:Y:S01]  /*3a40*/  ULDC UR11, c[0x0][0x284] ;  /* 0x0000a100000b7ab9 */ /* 0x000fe20000000800 */
[----:B------:R-:W-:Y:S01]  /*3a50*/  ULDC UR10, c[0x0][0x288] ;  /* 0x0000a200000a7ab9 */ /* 0x000fe20000000800 */
[----:B------:R-:W-:Y:S01]  /*3a60*/  ULOP3.LUT UR4, UR4, 0xfffffffc, URZ, 0xc0, !UPT ;  /* 0xfffffffc04047892 */ /* 0x000fe2000f8ec03f */
[----:B------:R-:W-:Y:S01]  /*3a70*/  ULDC UR16, c[0x0][0x288] ;  /* 0x0000a20000107ab9 */ /* 0x000fe20000000800 */
[----:B------:R-:W-:-:S02]  /*3a80*/  ULDC.64 UR8, c[0x0][0x258] ;  /* 0x0000960000087ab9 */ /* 0x000fc40000000a00 */
[----:B------:R-:W-:Y:S01]  /*3a90*/  UIADD3 UR4, -UR4, UR40, URZ ;  /* 0x0000002804047290 */ /* 0x000fe2000fffe13f */
[----:B------:R-:W-:Y:S01]  /*3aa0*/  ULDC.64 UR14, c[0x0][0x250] ;  /* 0x00009400000e7ab9 */ /* 0x000fe20000000a00 */
[----:B------:R-:W-:Y:S01]  /*3ab0*/  ULDC.64 UR18, c[0x0][0x250] ;  /* 0x0000940000127ab9 */ /* 0x000fe20000000a00 */
[----:B-1----:R-:W-:-:S04]  /*3ac0*/  SHF.R.S32.HI R2, RZ, 0x1f, R5 ;  /* 0x0000001fff027819 */ /* 0x002fc80000011405 */
[----:B0-----:R-:W-:-:S04]  /*3ad0*/  LEA.HI R3, R2, R5, RZ, 0x4 ;  /* 0x0000000502037211 */ /* 0x001fc800078f20ff */
[----:B------:R-:W-:Y:S02]  /*3ae0*/  LOP3.LUT R2, R3, 0xfffffff0, RZ, 0xc0, !PT ;  /* 0xfffffff003027812 */ /* 0x000fe400078ec0ff */
[----:B------:R-:W-:-:S03]  /*3af0*/  SHF.R.S32.HI R3, RZ, 0x4, R3 ;  /* 0x00000004ff037819 */ /* 0x000fc60000011403 */
[----:B------:R-:W-:-:S05]  /*3b00*/  IMAD.IADD R2, R5, 0x1, -R2 ;  /* 0x0000000105027824 */ /* 0x000fca00078e0a02 */
[C---:B------:R-:W-:Y:S02]  /*3b10*/  ISETP.GT.AND P1, PT, R2.reuse, 0xb, PT ;  /* 0x0000000b0200780c */ /* 0x040fe40003f24270 */
[----:B------:R-:W-:Y:S02]  /*3b20*/  SHF.L.U32 R2, R2, 0x2, RZ ;  /* 0x0000000202027819 */ /* 0x000fe400000006ff */
[----:B------:R-:W-:Y:S01]  /*3b30*/  ISETP.NE.OR P2, PT, R3, UR4, P1 ;  /* 0x0000000403007c0c */ /* 0x000fe20008f45670 */
[----:B------:R-:W-:-:S03]  /*3b40*/  ULDC.64 UR4, c[0x0][0x250] ;  /* 0x0000940000047ab9 */ /* 0x000fc60000000a00 */
[----:B------:R-:W-:Y:S01]  /*3b50*/  ISETP.EQ.OR.EX P0, PT, RZ, UR7, P2, P0 ;  /* 0x00000007ff007c0c */ /* 0x000fe20009702700 */
[----:B------:R-:W-:-:S12]  /*3b60*/  ULDC.64 UR6, c[0x0][0x258] ;  /* 0x0000960000067ab9 */ /* 0x000fd80000000a00 */
[----:B------:R-:W0:Y:S01]  /*3b70*/  @!P0 S2R R5, SR_CTAID.X ;  /* 0x0000000000058919 */ /* 0x000e220000002500 */
[----:B------:R-:W1:Y:S01]  /*3b80*/  @!P0 LDC.64 R6, c[0x0][0x240] ;  /* 0x00009000ff068b82 */ /* 0x000e620000000a00 */
[----:B------:R-:W-:Y:S01]  /*3b90*/  IMAD.U32 R17, RZ, RZ, UR11 ;  /* 0x0000000bff117e24 */ /* 0x000fe2000f8e00ff */
[----:B------:R-:W-:Y:S01]  /*3ba0*/  BSSY B0, `(.L_x_2525) ;  /* 0x0000191000007945 */ /* 0x000fe20003800000 */
[----:B------:R-:W-:Y:S02]  /*3bb0*/  CS2R R10, SRZ ;  /* 0x00000000000a7805 */ /* 0x000fe4000001ff00 */
[----:B------:R-:W-:Y:S01]  /*3bc0*/  CS2R R8, SRZ ;  /* 0x0000000000087805 */ /* 0x000fe2000001ff00 */
[----:B0-----:R-:W-:-:S04]  /*3bd0*/  @!P0 IMAD R5, R5, 0x30, R2 ;  /* 0x0000003005058824 */ /* 0x001fc800078e0202 */
[----:B-1----:R-:W-:-:S05]  /*3be0*/  @!P0 IMAD.WIDE R6, R5, 0x4, R6 ;  /* 0x0000000405068825 */ /* 0x002fca00078e0206 */
[----:B------:R0:W5:Y:S01]  /*3bf0*/  @!P0 LDG.E.128 R12, desc[UR36][R6.64] ;  /* 0x00000024060c8981 */ /* 0x000162000c1e1d00 */
[----:B------:R-:W-:Y:S06]  /*3c00*/  BAR.SYNC.DEFER_BLOCKING 0x0 ;  /* 0x0000000000007b1d */ /* 0x000fec0000010000 */
[----:B------:R-:W-:Y:S05]  /*3c10*/  @P1 BRA `(.L_x_2526) ;  /* 0x0000001800241947 */ /* 0x000fea0003800000 */
[----:B---3--:R-:W-:Y:S01]  /*3c20*/  VIADD R18, R3, UR43 ;  /* 0x0000002b03127c36 */ /* 0x008fe20008000000 */
[----:B------:R-:W-:Y:S01]  /*3c30*/  VIMNMX R33, R17, UR40, PT ;  /* 0x0000002811217c48 */ /* 0x000fe2000bfe0100 */
        /* <DEDUP_REMOVED lines=10> */
[----:B------:R-:W-:Y:S01]  /*3ce0*/  IMAD.MOV.U32 R34, RZ, RZ, R18 ;  /* 0x000000ffff227224 */ /* 0x000fe200078e0012 */
[----:B------:R-:W-:Y:S02]  /*3cf0*/  CS2R R8, SRZ ;  /* 0x0000000000087805 */ /* 0x000fe4000001ff00 */
[----:B------:R-:W-:Y:S02]  /*3d00*/  IADD3 R4, -R4, -0x2, -R3 ;  /* 0xfffffffe04047810 */ /* 0x000fe40007ffe903 */
[----:B------:R-:W-:-:S03]  /*3d10*/  CS2R R10, SRZ ;  /* 0x00000000000a7805 */ /* 0x000fc6000001ff00 */
[----:B------:R-:W-:-:S05]  /*3d20*/  IMAD.IADD R5, R4, 0x1, -R5 ;  /* 0x0000000104057824 */ /* 0x000fca00078e0a05 */
[C---:B------:R-:W-:Y:S02]  /*3d30*/  LEA.HI R4, R5.reuse, 0x1, RZ, 0x1e ;  /* 0x0000000105047811 */ /* 0x040fe400078ff0ff */
[----:B------:R-:W-:Y:S02]  /*3d40*/  ISETP.GE.U32.AND P0, PT, R5, 0xc, PT ;  /* 0x0000000c0500780c */ /* 0x000fe40003f06070 */
[----:B------:R-:W-:-:S13]  /*3d50*/  LOP3.LUT P3, R4, R4, 0x3, RZ, 0xc0, !PT ;  /* 0x0000000304047812 */ /* 0x000fda000786c0ff */
[----:B------:R-:W-:Y:S05]  /*3d60*/  @!P3 BRA `(.L_x_2530) ;  /* 0x00000000006cb947 */ /* 0x000fea0003800000 */
[----:B--2---:R-:W-:Y:S01]  /*3d70*/  MOV R22, R4 ;  /* 0x0000000400167202 */ /* 0x004fe20000000f00 */
[----:B------:R-:W-:Y:S02]  /*3d80*/  IMAD.MOV.U32 R34, RZ, RZ, R18 ;  /* 0x000000ffff227224 */ /* 0x000fe400078e0012 */
[----:B------:R-:W-:-:S07]  /*3d90*/  IMAD.MOV.U32 R8, RZ, RZ, RZ ;  /* 0x000000ffff087224 */ /* 0x000fce00078e00ff */
.L_x_2531:
[----:B------:R-:W-:-:S04]  /*3da0*/  IADD3 R4, P3, R34, UR44, RZ ;  /* 0x0000002c22047c10 */ /* 0x000fc8000ff7e0ff */
[----:B------:R-:W-:Y:S02]  /*3db0*/  LEA.HI.X.SX32 R5, R34, UR45, 0x1, P3 ;  /* 0x0000002d22057c11 */ /* 0x000fe400098f0eff */
[----:B------:R-:W-:-:S04]  /*3dc0*/  LEA R20, P3, R4, UR8, 0x2 ;  /* 0x0000000804147c11 */ /* 0x000fc8000f8610ff */
[----:B------:R-:W-:-:S05]  /*3dd0*/  LEA.HI.X R21, R4, UR9, R5, 0x2, P3 ;  /* 0x0000000904157c11 */ /* 0x000fca00098f1405 */
[----:B------:R-:W2:Y:S01]  /*3de0*/  LDG.E R20, desc[UR36][R20.64] ;  /* 0x0000002414147981 */ /* 0x000ea2000c1e1900 */
[----:B------:R-:W-:-:S04]  /*3df0*/  VIADD R23, R34, -UR43 ;  /* 0x8000002b22177c36 */ /* 0x000fc80008000000 */
[----:B------:R-:W-:-:S06]  /*3e00*/  IMAD R23, R23, 0x4, R0 ;  /* 0x0000000417177824 */ /* 0x000fcc00078e0200 */
[----:B------:R-:W1:Y:S01]  /*3e10*/  LDS R23, [R23] ;  /* 0x0000000017177984 */ /* 0x000e620000000800 */
[----:B--2---:R-:W-:-:S04]  /*3e20*/  IMAD R4, R20, UR10, RZ ;  /* 0x0000000a14047c24 */ /* 0x004fc8000f8e02ff */
[----:B------:R-:W-:-:S04]  /*3e30*/  IMAD R4, R4, R17, R34 ;  /* 0x0000001104047224 */ /* 0x000fc800078e0222 */
[----:B------:R-:W-:-:S05]  /*3e40*/  IMAD R4, R4, 0x30, RZ ;  /* 0x0000003004047824 */ /* 0x000fca00078e02ff */
[----:B------:R-:W-:-:S04]  /*3e50*/  IADD3 R5, P3, R19, R4, RZ ;  /* 0x0000000413057210 */ /* 0x000fc80007f7e0ff */
[----:B0-----:R-:W-:Y:S02]  /*3e60*/  LEA.HI.X.SX32 R6, R4, R32, 0x1, P3 ;  /* 0x0000002004067211 */ /* 0x001fe400018f0eff */
[----:B------:R-:W-:-:S04]  /*3e70*/  LEA R4, P3, R5, UR4, 0x2 ;  /* 0x0000000405047c11 */ /* 0x000fc8000f8610ff */
[----:B------:R-:W-:-:S06]  /*3e80*/  LEA.HI.X R5, R5, UR5, R6, 0x2, P3 ;  /* 0x0000000505057c11 */ /* 0x000fcc00098f1406 */
[----:B------:R-:W1:Y:S01]  /*3e90*/  LDG.E.128 R4, desc[UR36][R4.64] ;  /* 0x0000002404047981 */ /* 0x000e62000c1e1d00 */
[----:B------:R-:W-:Y:S01]  /*3ea0*/  VIADD R22, R22, 0xffffffff ;  /* 0xffffffff16167836 */ /* 0x000fe20000000000 */
[----:B------:R-:W-:-:S04]  /*3eb0*/  IADD3 R34, R34, 0x4, RZ ;  /* 0x0000000422227810 */ /* 0x000fc80007ffe0ff */
[----:B------:R-:W-:Y:S01]  /*3ec0*/  ISETP.NE.AND P3, PT, R22, RZ, PT ;  /* 0x000000ff1600720c */ /* 0x000fe20003f65270 */
[-C--:B-1----:R-:W-:Y:S01]  /*3ed0*/  FFMA.FTZ R8, R4, R23.reuse, R8 ;  /* 0x0000001704087223 */ /* 0x082fe20000010008 */
[-C--:B------:R-:W-:Y:S01]  /*3ee0*/  FFMA.FTZ R9, R5, R23.reuse, R9 ;  /* 0x0000001705097223 */ /* 0x080fe20000010009 */
[-C--:B------:R-:W-:Y:S01]  /*3ef0*/  FFMA.FTZ R10, R6, R23.reuse, R10 ;  /* 0x00000017060a7223 */ /* 0x080fe2000001000a */
[----:B------:R-:W-:-:S09]  /*3f00*/  FFMA.FTZ R11, R7, R23, R11 ;  /* 0x00000017070b7223 */ /* 0x000fd2000001000b */
[----:B------:R-:W-:Y:S05]  /*3f10*/  @P3 BRA `(.L_x_2531) ;  /* 0xfffffffc00a03947 */ /* 0x000fea000383ffff */
.L_x_2530:
[----:B------:R-:W-:Y:S05]  /*3f20*/  BSYNC B2 ;  /* 0x0000000000027941 */ /* 0x000fea0003800000 */
.L_x_2529:
[----:B------:R-:W-:Y:S05]  /*3f30*/  @!P0 BRA `(.L_x_2528) ;  /* 0x0000000400208947 */ /* 0x000fea0003800000 */
[C---:B------:R-:W-:Y:S01]  /*3f40*/  LEA R4, R34.reuse, 0x20, 0x2 ;  /* 0x0000002022047811 */ /* 0x040fe200078e10ff */
[----:B------:R-:W-:Y:S01]  /*3f50*/  IMAD.U32 R5, RZ, RZ, UR43 ;  /* 0x0000002bff057e24 */ /* 0x000fe2000f8e00ff */
[C---:B------:R-:W-:Y:S01]  /*3f60*/  IADD3 R45, P0, R34.reuse, UR44, RZ ;  /* 0x0000002c222d7c10 */ /* 0x040fe2000ff1e0ff */
[----:B------:R-:W-:Y:S01]  /*3f70*/  ULDC.64 UR12, c[0x0][0x258] ;  /* 0x00009600000c7ab9 */ /* 0x000fe20000000a00 */
[----:B------:R-:W-:Y:S01]  /*3f80*/  ULDC UR11, c[0x0][0x288] ;  /* 0x0000a200000b7ab9 */ /* 0x000fe20000000800 */
[----:B------:R-:W-:Y:S01]  /*3f90*/  IMAD R5, R5, -0x4, R4 ;  /* 0xfffffffc05057824 */ /* 0x000fe200078e0204 */
[C---:B------:R-:W-:Y:S01]  /*3fa0*/  LEA.HI.X.SX32 R4, R34.reuse, UR45, 0x1, P0 ;  /* 0x0000002d22047c11 */ /* 0x040fe200080f0eff */
[----:B------:R-:W-:Y:S01]  /*3fb0*/  IMAD R40, R17, UR11, RZ ;  /* 0x0000000b11287c24 */ /* 0x000fe2000f8e02ff */
[C---:B------:R-:W-:Y:S01]  /*3fc0*/  LEA R36, P0, R45.reuse, UR12, 0x2 ;  /* 0x0000000c2d247c11 */ /* 0x040fe2000f8010ff */
[----:B------:R-:W-:Y:S02]  /*3fd0*/  IMAD R35, R34, 0x30, RZ ;  /* 0x0000003022237824 */ /* 0x000fe400078e02ff */
[----:B------:R-:W-:Y:S01]  /*3fe0*/  IMAD.IADD R38, R0, 0x1, R5 ;  /* 0x0000000100267824 */ /* 0x000fe200078e0205 */
[----:B------:R-:W-:Y:S01]  /*3ff0*/  LEA.HI.X R45, R45, UR13, R4, 0x2, P0 ;  /* 0x0000000d2d2d7c11 */ /* 0x000fe200080f1404 */
[----:B------:R-:W-:-:S08]  /*4000*/  IMAD R40, R40, 0x30, RZ ;  /* 0x0000003028287824 */ /* 0x000fd000078e02ff */
.L_x_2532:
[----:B------:R-:W-:Y:S01]  /*4010*/  IMAD.MOV.U32 R37, RZ, RZ, R45 ;  /* 0x000000ffff257224 */ /* 0x000fe200078e002d */
[----:B------:R-:W1:Y:S04]  /*4020*/  LDS R39, [R38+-0x20] ;  /* 0xffffe00026277984 */ /* 0x000e680000000800 */
[----:B------:R-:W3:Y:S04]  /*4030*/  LDG.E R4, desc[UR36][R36.64] ;  /* 0x0000002424047981 */ /* 0x000ee8000c1e1900 */
[----:B------:R-:W4:Y:S04]  /*4040*/  LDG.E R5, desc[UR36][R36.64+0x10] ;  /* 0x0000102424057981 */ /* 0x000f28000c1e1900 */
[----:B0-----:R-:W2:Y:S04]  /*4050*/  LDG.E R6, desc[UR36][R36.64+0x20] ;  /* 0x0000202424067981 */ /* 0x001ea8000c1e1900 */
[----:B------:R-:W2:Y:S04]  /*4060*/  LDG.E R20, desc[UR36][R36.64+0x30] ;  /* 0x0000302424147981 */ /* 0x000ea8000c1e1900 */
[----:B------:R-:W0:Y:S04]  /*4070*/  LDS R41, [R38+-0x10] ;  /* 0xfffff00026297984 */ /* 0x000e280000000800 */
[----:B------:R-:W0:Y:S04]  /*4080*/  LDS R42, [R38] ;  /* 0x00000000262a7984 */ /* 0x000e280000000800 */
[----:B------:R1:W0:Y:S01]  /*4090*/  LDS R43, [R38+0x10] ;  /* 0x00001000262b7984 */ /* 0x0002220000000800 */
[----:B---3--:R-:W-:-:S02]  /*40a0*/  IMAD R4, R40, R4, R35 ;  /* 0x0000000428047224 */ /* 0x008fc400078e0223 */
[----:B----4-:R-:W-:-:S03]  /*40b0*/  IMAD R5, R40, R5, R35 ;  /* 0x0000000528057224 */ /* 0x010fc600078e0223 */
[----:B--2---:R-:W-:Y:S01]  /*40c0*/  IADD3 R22, P0, R19, R4, RZ ;  /* 0x0000000413167210 */ /* 0x004fe20007f1e0ff */
[--C-:B------:R-:W-:Y:S02]  /*40d0*/  IMAD R7, R40, R6, R35.reuse ;  /* 0x0000000628077224 */ /* 0x100fe400078e0223 */
[----:B------:R-:W-:Y:S01]  /*40e0*/  VIADD R6, R5, 0xc0 ;  /* 0x000000c005067836 */ /* 0x000fe20000000000 */
[----:B------:R-:W-:Y:S01]  /*40f0*/  LEA.HI.X.SX32 R5, R4, R32, 0x1, P0 ;  /* 0x0000002004057211 */ /* 0x000fe200000f0eff */
[----:B------:R-:W-:Y:S01]  /*4100*/  VIADD R7, R7, 0x180 ;  /* 0x0000018007077836 */ /* 0x000fe20000000000 */
[----:B------:R-:W-:Y:S01]  /*4110*/  LEA R4, P0, R22, UR14, 0x2 ;  /* 0x0000000e16047c11 */ /* 0x000fe2000f8010ff */
[----:B------:R-:W-:Y:S01]  /*4120*/  IMAD R20, R40, R20, R35 ;  /* 0x0000001428147224 */ /* 0x000fe200078e0223 */
[C---:B------:R-:W-:Y:S02]  /*4130*/  IADD3 R21, P3, R19.reuse, R6, RZ ;  /* 0x0000000613157210 */ /* 0x040fe40007f7e0ff */
[----:B------:R-:W-:-:S02]  /*4140*/  IADD3 R23, P4, R19, R7, RZ ;  /* 0x0000000713177210 */ /* 0x000fc40007f9e0ff */
[----:B------:R-:W-:Y:S02]  /*4150*/  LEA.HI.X R5, R22, UR15, R5, 0x2, P0 ;  /* 0x0000000f16057c11 */ /* 0x000fe400080f1405 */
[-C--:B------:R-:W-:Y:S02]  /*4160*/  LEA.HI.X.SX32 R26, R6, R32.reuse, 0x1, P3 ;  /* 0x00000020061a7211 */ /* 0x080fe400018f0eff */
[----:B------:R-:W-:Y:S02]  /*4170*/  IADD3 R22, R20, 0x240, RZ ;  /* 0x0000024014167810 */ /* 0x000fe40007ffe0ff */
[----:B------:R-:W-:Y:S02]  /*4180*/  LEA.HI.X.SX32 R6, R7, R32, 0x1, P4 ;  /* 0x0000002007067211 */ /* 0x000fe400020f0eff */
[----:B------:R-:W-:Y:S02]  /*4190*/  LEA R20, P0, R21, UR14, 0x2 ;  /* 0x0000000e15147c11 */ /* 0x000fe4000f8010ff */
[----:B------:R-:W-:-:S02]  /*41a0*/  LEA R24, P3, R23, UR14, 0x2 ;  /* 0x0000000e17187c11 */ /* 0x000fc4000f8610ff */
[----:B------:R-:W-:Y:S02]  /*41b0*/  LEA.HI.X R21, R21, UR15, R26, 0x2, P0 ;  /* 0x0000000f15157c11 */ /* 0x000fe400080f141a */
[----:B------:R-:W-:Y:S02]  /*41c0*/  LEA.HI.X R25, R23, UR15, R6, 0x2, P3 ;  /* 0x0000000f17197c11 */ /* 0x000fe400098f1406 */
[----:B------:R-:W-:Y:S01]  /*41d0*/  IADD3 R26, P0, R19, R22, RZ ;  /* 0x00000016131a7210 */ /* 0x000fe20007f1e0ff */
[----:B------:R-:W2:Y:S03]  /*41e0*/  LDG.E.128 R4, desc[UR36][R4.64] ;  /* 0x0000002404047981 */ /* 0x000ea6000c1e1d00 */
[----:B------:R-:W-:Y:S02]  /*41f0*/  LEA.HI.X.SX32 R27, R22, R32, 0x1, P0 ;  /* 0x00000020161b7211 */ /* 0x000fe400000f0eff */
[C---:B------:R-:W-:Y:S01]  /*4200*/  LEA R28, P0, R26.reuse, UR14, 0x2 ;  /* 0x0000000e1a1c7c11 */ /* 0x040fe2000f8010ff */
[----:B------:R-:W0:Y:S03]  /*4210*/  LDG.E.128 R20, desc[UR36][R20.64] ;  /* 0x0000002414147981 */ /* 0x000e26000c1e1d00 */
[----:B------:R-:W-:-:S02]  /*4220*/  LEA.HI.X R29, R26, UR15, R27, 0x2, P0 ;  /* 0x0000000f1a1d7c11 */ /* 0x000fc400080f141b */
[----:B------:R-:W3:Y:S04]  /*4230*/  LDG.E.128 R24, desc[UR36][R24.64] ;  /* 0x0000002418187981 */ /* 0x000ee8000c1e1d00 */
[----:B------:R-:W4:Y:S01]  /*4240*/  LDG.E.128 R28, desc[UR36][R28.64] ;  /* 0x000000241c1c7981 */ /* 0x000f22000c1e1d00 */
[----:B------:R-:W-:Y:S01]  /*4250*/  IADD3 R36, P0, R36, 0x40, RZ ;  /* 0x0000004024247810 */ /* 0x000fe20007f1e0ff */
[----:B------:R-:W-:Y:S02]  /*4260*/  VIADD R34, R34, 0x10 ;  /* 0x0000001022227836 */ /* 0x000fe40000000000 */
[----:B-1----:R-:W-:Y:S02]  /*4270*/  VIADD R38, R38, 0x40 ;  /* 0x0000004026267836 */ /* 0x002fe40000000000 */
[----:B------:R-:W-:Y:S01]  /*4280*/  IMAD.X R45, RZ, RZ, R37, P0 ;  /* 0x000000ffff2d7224 */ /* 0x000fe200000e0625 */
[----:B------:R-:W-:Y:S01]  /*4290*/  ISETP.GE.AND P0, PT, R34, R33, PT ;  /* 0x000000212200720c */ /* 0x000fe20003f06270 */
[----:B------:R-:W-:-:S02]  /*42a0*/  VIADD R35, R35, 0x300 ;  /* 0x0000030023237836 */ /* 0x000fc40000000000 */
[-C--:B--2---:R-:W-:Y:S01]  /*42b0*/  FFMA.FTZ R37, R4, R39.reuse, R8 ;  /* 0x0000002704257223 */ /* 0x084fe20000010008 */
[-C--:B------:R-:W-:Y:S01]  /*42c0*/  FFMA.FTZ R4, R5, R39.reuse, R9 ;  /* 0x0000002705047223 */ /* 0x080fe20000010009 */
[-C--:B------:R-:W-:Y:S01]  /*42d0*/  FFMA.FTZ R5, R6, R39.reuse, R10 ;  /* 0x0000002706057223 */ /* 0x080fe2000001000a */
[----:B------:R-:W-:Y:S01]  /*42e0*/  FFMA.FTZ R6, R7, R39, R11 ;  /* 0x0000002707067223 */ /* 0x000fe2000001000b */
[-C--:B0-----:R-:W-:Y:S01]  /*42f0*/  FFMA.FTZ R37, R20, R41.reuse, R37 ;  /* 0x0000002914257223 */ /* 0x081fe20000010025 */
        /* <DEDUP_REMOVED lines=12> */
.L_x_2528:
[----:B------:R-:W-:Y:S05]  /*43c0*/  BSYNC B1 ;  /* 0x0000000000017941 */ /* 0x000fea0003800000 */
.L_x_2527:
[----:B------:R-:W-:-:S13]  /*43d0*/  ISETP.GE.AND P0, PT, R18, UR40, PT ;  /* 0x0000002812007c0c */ /* 0x000fda000bf06270 */
[----:B------:R-:W-:Y:S05]  /*43e0*/  @P0 BRA `(.L_x_2526) ;  /* 0x0000001000300947 */ /* 0x000fea0003800000 */
[----:B------:R-:W-:Y:S01]  /*43f0*/  IMAD.U32 R25, RZ, RZ, UR43 ;  /* 0x0000002bff197e24 */ /* 0x000fe2000f8e00ff */
[----:B------:R-:W-:Y:S01]  /*4400*/  LOP3.LUT R4, RZ, R3, RZ, 0x33, !PT ;  /* 0x00000003ff047212 */ /* 0x000fe200078e33ff */
[----:B------:R-:W-:Y:S03]  /*4410*/  BSSY B1, `(.L_x_2533) ;  /* 0x000003a000017945 */ /* 0x000fe60003800000 */
[----:B------:R-:W-:-:S04]  /*4420*/  IADD3 R25, -R25, UR40, R4 ;  /* 0x0000002819197c10 */ /* 0x000fc8000fffe104 */
[----:B------:R-:W-:-:S04]  /*4430*/  LEA.HI R4, R25, 0x1, RZ, 0x1e ;  /* 0x0000000119047811 */ /* 0x000fc800078ff0ff */
[----:B------:R-:W-:-:S13]  /*4440*/  LOP3.LUT P0, R4, R4, 0x3, RZ, 0xc0, !PT ;  /* 0x0000000304047812 */ /* 0x000fda000780c0ff */
[----:B------:R-:W-:Y:S05]  /*4450*/  @!P0 BRA `(.L_x_2534) ;  /* 0x0000000000d48947 */ /* 0x000fea0003800000 */
[----:B------:R-:W1:Y:S01]  /*4460*/  LDC R17, c[0x0][0x284] ;  /* 0x0000a100ff117b82 */ /* 0x000e620000000800 */
[----:B--2---:R-:W-:Y:S01]  /*4470*/  MOV R22, R4 ;  /* 0x0000000400167202 */ /* 0x004fe20000000f00 */
[----:B------:R-:W-:-:S07]  /*4480*/  IMAD R23, R3, 0x4, R0 ;  /* 0x0000000403177824 */ /* 0x000fce00078e0200 */
.L_x_2537:
[----:B-1----:R-:W-:Y:S01]  /*4490*/  ISETP.GE.AND P3, PT, R18, R17, PT ;  /* 0x000000111200720c */ /* 0x002fe20003f66270 */
[----:B------:R-:W-:Y:S01]  /*44a0*/  VIADD R22, R22, 0xffffffff ;  /* 0xffffffff16167836 */ /* 0x000fe20000000000 */
[----:B------:R-:W-:Y:S04]  /*44b0*/  BSSY B2, `(.L_x_2535) ;  /* 0x000002c000027945 */ /* 0x000fe80003800000 */
[----:B------:R-:W-:-:S07]  /*44c0*/  ISETP.NE.AND P0, PT, R22, RZ, PT ;  /* 0x000000ff1600720c */ /* 0x000fce0003f05270 */
[----:B------:R-:W-:Y:S06]  /*44d0*/  @!P3 BRA `(.L_x_2536) ;  /* 0x0000000000a4b947 */ /* 0x000fec0003800000 */
[----:B0-----:R-:W-:Y:S02]  /*44e0*/  IABS R7, R17 ;  /* 0x0000001100077213 */ /* 0x001fe40000000000 */
        /* <DEDUP_REMOVED lines=11> */
[----:B------:R-:W-:Y:S02]  /*45a0*/  MOV R5, R24 ;  /* 0x0000001800057202 */ /* 0x000fe40000000f00 */
[----:B------:R-:W0:Y:S03]  /*45b0*/  LDS R24, [R23] ;  /* 0x0000000017187984 */ /* 0x000e260000000800 */
        /* <DEDUP_REMOVED lines=27> */
.L_x_2536:
[----:B------:R-:W-:Y:S05]  /*4770*/  BSYNC B2 ;  /* 0x0000000000027941 */ /* 0x000fea0003800000 */
.L_x_2535:
[----:B------:R-:W-:Y:S01]  /*4780*/  VIADD R18, R18, 0x4 ;  /* 0x0000000412127836 */ /* 0x000fe20000000000 */
[----:B------:R-:W-:Y:S01]  /*4790*/  IADD3 R23, R23, 0x10, RZ ;  /* 0x0000001017177810 */ /* 0x000fe20007ffe0ff */
[----:B------:R-:W-:Y:S06]  /*47a0*/  @P0 BRA `(.L_x_2537) ;  /* 0xfffffffc00380947 */ /* 0x000fec000383ffff */
.L_x_2534:
[----:B------:R-:W-:Y:S05]  /*47b0*/  BSYNC B1 ;  /* 0x0000000000017941 */ /* 0x000fea0003800000 */
.L_x_2533:
[----:B------:R-:W-:-:S13]  /*47c0*/  ISETP.GE.U32.AND P0, PT, R25, 0xc, PT ;  /* 0x0000000c1900780c */ /* 0x000fda0003f06070 */
[----:B------:R-:W-:Y:S05]  /*47d0*/  @!P0 BRA `(.L_x_2526) ;  /* 0x0000000c00348947 */ /* 0x000fea0003800000 */
[----:B------:R-:W1:Y:S01]  /*47e0*/  LDC R17, c[0x0][0x284] ;  /* 0x0000a100ff117b82 */ /* 0x000e620000000800 */
[----:B------:R-:W-:Y:S01]  /*47f0*/  LEA R4, R18, 0x20, 0x2 ;  /* 0x0000002012047811 */ /* 0x000fe200078e10ff */
[----:B------:R-:W-:-:S04]  /*4800*/  IMAD.U32 R5, RZ, RZ, UR43 ;  /* 0x0000002bff057e24 */ /* 0x000fc8000f8e00ff */
[----:B------:R-:W-:-:S04]  /*4810*/  IMAD R5, R5, -0x4, R4 ;  /* 0xfffffffc05057824 */ /* 0x000fc800078e0204 */
[----:B------:R-:W-:-:S07]  /*4820*/  IMAD.IADD R20, R0, 0x1, R5 ;  /* 0x0000000100147824 */ /* 0x000fce00078e0205 */
.L_x_2546:
[CC--:B-1----:R-:W-:Y:S01]  /*4830*/  ISETP.GE.AND P5, PT, R18.reuse, R17.reuse, PT ;  /* 0x000000111200720c */ /* 0x0c2fe20003fa6270 */
[C---:B------:R-:W-:Y:S01]  /*4840*/  VIADD R26, R18.reuse, 0x4 ;  /* 0x00000004121a7836 */ /* 0x040fe20000000000 */
[----:B------:R-:W-:Y:S01]  /*4850*/  BSSY B1, `(.L_x_2538) ;  /* 0x0000033000017945 */ /* 0x000fe20003800000 */
[C---:B------:R-:W-:Y:S02]  /*4860*/  VIADD R24, R18.reuse, 0x8 ;  /* 0x0000000812187836 */ /* 0x040fe40000000000 */
[----:B--2---:R-:W-:Y:S01]  /*4870*/  VIADD R22, R18, 0xc ;  /* 0x0000000c12167836 */ /* 0x004fe20000000000 */
[-C--:B------:R-:W-:Y:S02]  /*4880*/  ISETP.GE.AND P0, PT, R26, R17.reuse, PT ;  /* 0x000000111a00720c */ /* 0x080fe40003f06270 */
[-C--:B------:R-:W-:Y:S02]  /*4890*/  ISETP.GE.AND P3, PT, R24, R17.reuse, PT ;  /* 0x000000111800720c */ /* 0x080fe40003f66270 */
[----:B------:R-:W-:-:S03]  /*48a0*/  ISETP.GE.AND P4, PT, R22, R17, PT ;  /* 0x000000111600720c */ /* 0x000fc60003f86270 */
[----:B------:R-:W-:Y:S10]  /*48b0*/  @!P5 BRA `(.L_x_2539) ;  /* 0x0000000000b0d947 */ /* 0x000ff40003800000 */
[----:B0-----:R-:W-:Y:S01]  /*48c0*/  IABS R7, R17 ;  /* 0x0000001100077213 */ /* 0x001fe20000000000 */
[----:B------:R-:W-:Y:S01]  /*48d0*/  ULDC.64 UR12, c[0x0][0x258] ;  /* 0x00009600000c7ab9 */ /* 0x000fe20000000a00 */
[----:B------:R-:W-:Y:S01]  /*48e0*/  IABS R25, R18 ;  /* 0x0000001200197213 */ /* 0x000fe20000000000 */
[----:B------:R-:W-:Y:S01]  /*48f0*/  ULDC UR11, c[0x0][0x288] ;  /* 0x0000a200000b7ab9 */ /* 0x000fe20000000800 */
[----:B------:R-:W0:Y:S08]  /*4900*/  I2F.RP R6, R7 ;  /* 0x0000000700067306 */ /* 0x000e300000209400 */
[----:B0-----:R-:W0:Y:S02]  /*4910*/  MUFU.RCP R6, R6 ;  /* 0x0000000600067308 */ /* 0x001e240000001000 */
[----:B0-----:R-:W-:-:S06]  /*4920*/  IADD3 R21, R6, 0xffffffe, RZ ;  /* 0x0ffffffe06157810 */ /* 0x001fcc0007ffe0ff */
[----:B------:R0:W1:Y:S02]  /*4930*/  F2I.FTZ.U32.TRUNC.NTZ R5, R21 ;  /* 0x0000001500057305 */ /* 0x000064000021f000 */
[----:B0-----:R-:W0:Y:S01]  /*4940*/  LDS R21, [R20+-0x20] ;  /* 0xffffe00014157984 */ /* 0x001e220000000800 */
        /* <DEDUP_REMOVED lines=35> */
.L_x_2539:
[----:B------:R-:W-:Y:S05]  /*4b80*/  BSYNC B1 ;  /* 0x0000000000017941 */ /* 0x000fea0003800000 */
.L_x_2538:
[----:B------:R-:W-:Y:S04]  /*4b90*/  BSSY B1, `(.L_x_2540) ;  /* 0x000002e000017945 */ /* 0x000fe80003800000 */
[----:B------:R-:W-:Y:S05]  /*4ba0*/  @!P0 BRA `(.L_x_2541) ;  /* 0x0000000000b08947 */ /* 0x000fea0003800000 */
[----:B0-----:R-:W-:Y:S01]  /*4bb0*/  IABS R7, R17 ;  /* 0x0000001100077213 */ /* 0x001fe20000000000 */
[----:B------:R-:W-:Y:S01]  /*4bc0*/  ULDC.64 UR12, c[0x0][0x258] ;  /* 0x00009600000c7ab9 */ /* 0x000fe20000000a00 */
[----:B------:R-:W-:Y:S01]  /*4bd0*/  IABS R25, R26 ;  /* 0x0000001a00197213 */ /* 0x000fe20000000000 */
[----:B------:R-:W-:Y:S01]  /*4be0*/  ULDC UR11, c[0x0][0x288] ;  /* 0x0000a200000b7ab9 */ /* 0x000fe20000000800 */
[----:B------:R-:W0:Y:S01]  /*4bf0*/  I2F.RP R6, R7 ;  /* 0x0000000700067306 */ /* 0x000e220000209400 */
[----:B------:R-:W-:Y:S02]  /*4c00*/  ISETP.GE.AND P5, PT, R26, RZ, PT ;  /* 0x000000ff1a00720c */ /* 0x000fe40003fa6270 */
[----:B------:R-:W-:-:S05]  /*4c10*/  ISETP.NE.AND P6, PT, R17, RZ, PT ;  /* 0x000000ff1100720c */ /* 0x000fca0003fc5270 */
[----:B0-----:R-:W0:Y:S02]  /*4c20*/  MUFU.RCP R6, R6 ;  /* 0x0000000600067308 */ /* 0x001e240000001000 */
[----:B0-----:R-:W-:-:S06]  /*4c30*/  VIADD R21, R6, 0xffffffe ;  /* 0x0ffffffe06157836 */ /* 0x001fcc0000000000 */
[----:B------:R0:W1:Y:S02]  /*4c40*/  F2I.FTZ.U32.TRUNC.NTZ R5, R21 ;  /* 0x0000001500057305 */ /* 0x000064000021f000 */
[----:B0-----:R-:W0:Y:S01]  /*4c50*/  LDS R21, [R20+-0x10] ;  /* 0xfffff00014157984 */ /* 0x001e220000000800 */
        /* <DEDUP_REMOVED lines=33> */
.L_x_2541:
[----:B------:R-:W-:Y:S05]  /*4e70*/  BSYNC B1 ;  /* 0x0000000000017941 */ /* 0x000fea0003800000 */
.L_x_2540:
        /* <DEDUP_REMOVED lines=12> */
[----:B0-----:R-:W0:Y:S01]  /*4f40*/  LDS R21, [R20] ;  /* 0x0000000014157984 */ /* 0x001e220000000800 */
[----:B-1----:R-:W-:-:S04]  /*4f50*/  IMAD.MOV R4, RZ, RZ, -R5 ;  /* 0x000000ffff047224 */ /* 0x002fc800078e0a05 */
        /* <DEDUP_REMOVED lines=32> */
.L_x_2543:
[----:B------:R-:W-:Y:S05]  /*5160*/  BSYNC B1 ;  /* 0x0000000000017941 */ /* 0x000fea0003800000 */
.L_x_2542:
        /* <DEDUP_REMOVED lines=35> */
[----:B------:R-:W0:Y:S02]  /*53a0*/  LDS R4, [R20+0x10] ;  /* 0x0000100014047984 */ /* 0x000e240000000800 */
        /* <DEDUP_REMOVED lines=11> */
.L_x_2545:
[----:B------:R-:W-:Y:S05]  /*5460*/  BSYNC B1 ;  /* 0x0000000000017941 */ /* 0x000fea0003800000 */
.L_x_2544:
[----:B------:R-:W-:Y:S02]  /*5470*/  VIADD R18, R18, 0x10 ;  /* 0x0000001012127836 */ /* 0x000fe40000000000 */
[----:B------:R-:W-:-:S03]  /*5480*/  VIADD R20, R20, 0x40 ;  /* 0x0000004014147836 */ /* 0x000fc60000000000 */
[----:B------:R-:W-:-:S13]  /*5490*/  ISETP.GE.AND P0, PT, R18, UR40, PT ;  /* 0x0000002812007c0c */ /* 0x000fda000bf06270 */
[----:B------:R-:W-:Y:S05]  /*54a0*/  @!P0 BRA `(.L_x_2546) ;  /* 0xfffffff000e08947 */ /* 0x000fea000383ffff */
.L_x_2526:
[----:B------:R-:W-:Y:S05]  /*54b0*/  BSYNC B0 ;  /* 0x0000000000007941 */ /* 0x000fea0003800000 */
.L_x_2525:
[----:B------:R-:W1:Y:S01]  /*54c0*/  S2R R4, SR_TID.X ;  /* 0x0000000000047919 */ /* 0x000e620000002100 */
[----:B------:R-:W-:Y:S01]  /*54d0*/  BSSY B0, `(.L_x_2547) ;  /* 0x0000044000007945 */ /* 0x000fe20003800000 */
[----:B-1----:R-:W-:-:S04]  /*54e0*/  IADD3 R4, R4, 0xf, RZ ;  /* 0x0000000f04047810 */ /* 0x002fc80007ffe0ff */
[----:B------:R-:W-:Y:S01]  /*54f0*/  ISETP.GT.U32.OR P3, PT, R4, 0x1e, P1 ;  /* 0x0000001e0400780c */ /* 0x000fe20000f64470 */
[----:B------:R-:W-:-:S12]  /*5500*/  @P2 BRA `(.L_x_2548) ;  /* 0x0000000400002947 */ /* 0x000fd80003800000 */
[----:B------:R-:W1:Y:S01]  /*5510*/  LDC R0, c[0x0][0x308] ;  /* 0x0000c200ff007b82 */ /* 0x000e620000000800 */
[----:B------:R-:W-:Y:S01]  /*5520*/  ULDC.64 UR4, c[0x0][0x2f0] ;  /* 0x0000bc0000047ab9 */ /* 0x000fe20000000a00 */
[----:B0-----:R-:W-:Y:S01]  /*5530*/  VIADD R7, R2, UR42 ;  /* 0x0000002a02077c36 */ /* 0x001fe20008000000 */
[----:B------:R-:W-:-:S04]  /*5540*/  ISETP.NE.U32.AND P0, PT, RZ, UR4, PT ;  /* 0x00000004ff007c0c */ /* 0x000fc8000bf05070 */
[----:B------:R-:W-:-:S13]  /*5550*/  ISETP.NE.AND.EX P0, PT, RZ, UR5, PT, P0 ;  /* 0x00000005ff007c0c */ /* 0x000fda000bf05300 */
[----:B--2---:R-:W0:Y:S01]  /*5560*/  @P0 LDC R23, c[0x0][0x288] ;  /* 0x0000a200ff170b82 */ /* 0x004e220000000800 */
[----:B-1----:R-:W-:Y:S02]  /*5570*/  ISETP.NE.AND P2, PT, R0, 0x2, PT ;  /* 0x000000020000780c */ /* 0x002fe40003f45270 */
[----:B------:R-:W0:Y:S05]  /*5580*/  @P0 S2R R0, SR_CTAID.X ;  /* 0x0000000000000919 */ /* 0x000e2a0000002500 */
[----:B------:R-:W1:Y:S08]  /*5590*/  @P0 LDC.64 R20, c[0x0][0x2e8] ;  /* 0x0000ba00ff140b82 */ /* 0x000e700000000a00 */
[----:B---3--:R-:W2:Y:S08]  /*55a0*/  @!P2 LDC.64 R18, c[0x0][0x238] ;  /* 0x00008e00ff12ab82 */ /* 0x008eb00000000a00 */
[----:B------:R-:W3:Y:S01]  /*55b0*/  @P2 LDC.64 R4, c[0x0][0x238] ;  /* 0x00008e00ff042b82 */ /* 0x000ee20000000a00 */
[----:B--2---:R-:W-:-:S04]  /*55c0*/  @!P2 IADD3 R18, P4, R7, R18, RZ ;  /* 0x000000120712a210 */ /* 0x004fc80007f9e0ff */
[----:B------:R-:W-:-:S03]  /*55d0*/  @!P2 LEA.HI.X.SX32 R19, R7, R19, 0x1, P4 ;  /* 0x000000130713a211 */ /* 0x000fc600020f0eff */
[----:B------:R-:W2:Y:S02]  /*55e0*/  @!P2 LDC.64 R24, c[0x0][0x2f8] ;  /* 0x0000be00ff18ab82 */ /* 0x000ea40000000a00 */
[----:B------:R-:W4:Y:S01]  /*55f0*/  @!P2 LDG.E R18, desc[UR36][R18.64] ;  /* 0x000000241212a981 */ /* 0x000f22000c1e1900 */
[----:B---3--:R-:W-:-:S04]  /*5600*/  @P2 IMAD.WIDE R4, R7, 0x4, R4 ;  /* 0x0000000407042825 */ /* 0x008fc800078e0204 */
[----:B0-----:R-:W-:Y:S02]  /*5610*/  @P0 IMAD R23, R23, UR38, R0 ;  /* 0x0000002617170c24 */ /* 0x001fe4000f8e0200 */
[----:B------:R-:W3:Y:S02]  /*5620*/  @P2 LDG.E.128 R4, desc[UR36][R4.64] ;  /* 0x0000002404042981 */ /* 0x000ee4000c1e1d00 */
[----:B------:R-:W-:-:S04]  /*5630*/  @P0 IMAD R23, R23, 0x30, R2 ;  /* 0x0000003017170824 */ /* 0x000fc800078e0202 */
[----:B-1----:R-:W-:-:S06]  /*5640*/  @P0 IMAD.WIDE R20, R23, 0x4, R20 ;  /* 0x0000000417140825 */ /* 0x002fcc00078e0214 */
[----:B------:R-:W3:Y:S04]  /*5650*/  @P0 LDG.E.128 R20, desc[UR36][R20.64] ;  /* 0x0000002414140981 */ /* 0x000ee8000c1e1d00 */
[----:B--2---:R0:W2:Y:S01]  /*5660*/  @!P2 LDG.E R25, desc[UR36][R24.64+0x8] ;  /* 0x000008241819a981 */ /* 0x0040a2000c1e1900 */
[----:B------:R-:W1:Y:S01]  /*5670*/  S2UR UR5, SR_CgaCtaId ;  /* 0x00000000000579c3 */ /* 0x000e620000008800 */
[----:B------:R-:W-:Y:S02]  /*5680*/  UMOV UR4, 0x400 ;  /* 0x0000040000047882 */ /* 0x000fe40000000000 */
[----:B------:R-:W-:Y:S02]  /*5690*/  UIADD3 UR4, UR4, 0x110, URZ ;  /* 0x0000011004047890 */ /* 0x000fe4000fffe03f */
[----:B------:R-:W-:-:S06]  /*56a0*/  UIADD3 UR6, -UR43, UR40, URZ ;  /* 0x000000282b067290 */ /* 0x000fcc000fffe13f */
[----:B------:R-:W-:Y:S01]  /*56b0*/  IMAD.U32 R29, RZ, RZ, UR6 ;  /* 0x00000006ff1d7e24 */ /* 0x000fe2000f8e00ff */
[----:B-1----:R-:W-:-:S06]  /*56c0*/  ULEA UR4, UR5, UR4, 0x18 ;  /* 0x0000000405047291 */ /* 0x002fcc000f8ec03f */
[----:B------:R-:W-:Y:S01]  /*56d0*/  IMAD.U32 R0, RZ, RZ, UR4 ;  /* 0x00000004ff007e24 */ /* 0x000fe2000f8e00ff */
[----:B------:R-:W-:Y:S01]  /*56e0*/  ULDC.64 UR4, c[0x0][0x250] ;  /* 0x0000940000047ab9 */ /* 0x000fe20000000a00 */
[----:B------:R-:W-:Y:S02]  /*56f0*/  IMAD R17, R17, UR41, R2 ;  /* 0x0000002911117c24 */ /* 0x000fe4000f8e0202 */
[----:B------:R-:W-:Y:S01]  /*5700*/  IMAD R16, R16, 0x30, RZ ;  /* 0x0000003010107824 */ /* 0x000fe200078e02ff */
[----:B----4-:R-:W-:Y:S01]  /*5710*/  @!P2 PRMT R27, R18, 0x9910, RZ ;  /* 0x00009910121ba816 */ /* 0x010fe200000000ff */
[----:B------:R1:W2:Y:S01]  /*5720*/  @!P2 I2F.S8 R26, R18 ;  /* 0x00000012001aa306 */ /* 0x0002a20000001400 */
[--C-:B------:R-:W-:Y:S02]  /*5730*/  @!P2 SHF.R.U32.HI R19, RZ, 0x10, R18.reuse ;  /* 0x00000010ff13a819 */ /* 0x100fe40000011612 */
[----:B0-----:R-:W-:Y:S02]  /*5740*/  @!P2 SHF.R.U32.HI R24, RZ, 0x18, R18 ;  /* 0x00000018ff18a819 */ /* 0x001fe40000011612 */
[----:B-1----:R-:W-:-:S03]  /*5750*/  @!P2 SHF.R.S32.HI R18, RZ, 0x8, R27 ;  /* 0x00000008ff12a819 */ /* 0x002fc6000001141b */
[----:B------:R-:W0:Y:S01]  /*5760*/  @!P2 I2F.S8 R19, R19 ;  /* 0x000000130013a306 */ /* 0x000e220000001400 */
[----:B------:R-:W-:-:S07]  /*5770*/  IMAD R27, R29, 0x4, R0 ;  /* 0x000000041d1b7824 */ /* 0x000fce00078e0200 */
[----:B------:R-:W1:Y:S01]  /*5780*/  @!P2 I2F.S8 R24, R24 ;  /* 0x000000180018a306 */ /* 0x000e620000001400 */
[----:B------:R-:W4:Y:S07]  /*5790*/  LDS R27, [R27] ;  /* 0x000000001b1b7984 */ /* 0x000f2e0000000800 */
[----:B------:R-:W3:Y:S01]  /*57a0*/  @!P2 I2F.S16 R18, R18 ;  /* 0x000000120012a306 */ /* 0x000ee20000101400 */
[----:B------:R-:W-:Y:S01]  /*57b0*/  SHF.R.S32.HI R29, RZ, 0x1f, R17 ;  /* 0x0000001fff1d7819 */ /* 0x000fe20000011411 */
[----:B--2---:R-:W-:Y:S01]  /*57c0*/  @!P2 FMUL.FTZ R4, R26, R25 ;  /* 0x000000191a04a220 */ /* 0x004fe20000410000 */
[----:B------:R-:W-:Y:S01]  /*57d0*/  IADD3 R17, P4, R16, R17, RZ ;  /* 0x0000001110117210 */ /* 0x000fe20007f9e0ff */
[-C--:B0-----:R-:W-:Y:S01]  /*57e0*/  @!P2 FMUL.FTZ R6, R19, R25.reuse ;  /* 0x000000191306a220 */ /* 0x081fe20000410000 */
[----:B-1----:R-:W-:-:S02]  /*57f0*/  @!P2 FMUL.FTZ R7, R24, R25 ;  /* 0x000000191807a220 */ /* 0x002fc40000410000 */
        /* <DEDUP_REMOVED lines=13> */
[C---:B----4-:R-:W-:Y:S01]  /*58d0*/  FFMA.FTZ R8, R27.reuse, R4, R8 ;  /* 0x000000041b087223 */ /* 0x050fe20000010008 */
[C---:B------:R-:W-:Y:S01]  /*58e0*/  FFMA.FTZ R10, R27.reuse, R6, R10 ;  /* 0x000000061b0a7223 */ /* 0x040fe2000001000a */
[C---:B------:R-:W-:Y:S01]  /*58f0*/  FFMA.FTZ R11, R27.reuse, R7, R11 ;  /* 0x000000071b0b7223 */ /* 0x040fe2000001000b */
[----:B------:R-:W-:-:S07]  /*5900*/  FFMA.FTZ R9, R27, R5, R9 ;  /* 0x000000051b097223 */ /* 0x000fce0000010009 */
.L_x_2548:
[----:B------:R-:W-:Y:S05]  /*5910*/  BSYNC B0 ;  /* 0x0000000000007941 */ /* 0x000fea0003800000 */
.L_x_2547:
[----:B------:R-:W-:Y:S06]  /*5920*/  BAR.SYNC.DEFER_BLOCKING 0x0 ;  /* 0x0000000000007b1d */ /* 0x000fec0000010000 */
[----:B------:R-:W-:Y:S05]  /*5930*/  @P1 BRA `(.L_x_2549) ;  /* 0x0000000000681947 */ /* 0x000fea0003800000 */
[----:B-----5:R-:W1:Y:S01]  /*5940*/  S2R R12, SR_TID.X ;  /* 0x00000000000c7919 */ /* 0x020e620000002100 */
[----:B------:R-:W-:Y:S01]  /*5950*/  IMAD R3, R3, 0x30, R2 ;  /* 0x0000003003037824 */ /* 0x000fe200078e0202 */
[----:B------:R-:W-:Y:S05]  /*5960*/  WARPSYNC.ALL ;  /* 0x0000000000007948 */ /* 0x000fea0003800000 */
[----:B------:R-:W-:Y:S02]  /*5970*/  LEA R3, R3, R0, 0x2 ;  /* 0x0000000003037211 */ /* 0x000fe400078e10ff */
[C---:B-1----:R-:W-:Y:S02]  /*5980*/  LOP3.LUT R4, R12.reuse, 0xffffffe0, RZ, 0xc0, !PT ;  /* 0xffffffe00c047812 */ /* 0x042fe400078ec0ff */
[----:B------:R-:W-:-:S02]  /*5990*/  ISETP.GT.AND P2, PT, R12, 0x1f, PT ;  /* 0x0000001f0c00780c */ /* 0x000fc40003f44270 */
[----:B------:R-:W-:Y:S02]  /*59a0*/  ISETP.NE.AND P0, PT, R4, 0x20, PT ;  /* 0x000000200400780c */ /* 0x000fe40003f05270 */
[C---:B------:R-:W-:Y:S02]  /*59b0*/  LOP3.LUT R0, R12.reuse, 0xfffffff0, RZ, 0xc0, !PT ;  /* 0xfffffff00c007812 */ /* 0x040fe400078ec0ff */
[----:B------:R-:W-:-:S09]  /*59c0*/  ISETP.GT.AND P1, PT, R12, 0xf, PT ;  /* 0x0000000f0c00780c */ /* 0x000fd20003f24270 */
[----:B------:R-:W-:Y:S01]  /*59d0*/  @!P0 STS.128 [R3+-0x180], R8 ;  /* 0xfffe800803008388 */ /* 0x000fe20000000c00 */
[----:B------:R-:W-:Y:S01]  /*59e0*/  BAR.SYNC.DEFER_BLOCKING 0x0 ;  /* 0x0000000000007b1d */ /* 0x000fe20000010000 */
[----:B------:R-:W-:-:S05]  /*59f0*/  ISETP.NE.AND P0, PT, R0, 0x10, PT ;  /* 0x000000100000780c */ /* 0x000fca0003f05270 */
[----:B0-----:R-:W0:Y:S02]  /*5a00*/  @!P2 LDS.128 R4, [R3] ;  /* 0x000000000304a984 */ /* 0x001e240000000c00 */
        /* <DEDUP_REMOVED lines=13> */
.L_x_2549:
[----:B------:R-:W-:Y:S05]  /*5ae0*/  @P3 EXIT ;  /* 0x000000000000394d */ /* 0x000fea0003800000 */
[----:B------:R-:W4:Y:S02]  /*5af0*/  LDC R0, c[0x0][0x308] ;  /* 0x0000c200ff007b82 */ /* 0x000f240000000800 */
[----:B----4-:R-:W-:-:S13]  /*5b00*/  ISETP.NE.AND P0, PT, R0, 0x2, PT ;  /* 0x000000020000780c */ /* 0x010fda0003f05270 */
[----:B-1----:R-:W1:Y:S01]  /*5b10*/  @P0 LDC.64 R4, c[0x0][0x210] ;  /* 0x00008400ff040b82 */ /* 0x002e620000000a00 */
[----:B------:R-:W-:-:S04]  /*5b20*/  @P0 VIADD R3, R2, UR41 ;  /* 0x0000002902030c36 */ /* 0x000fc80008000000 */
[----:B-1----:R-:W-:-:S05]  /*5b30*/  @P0 IMAD.WIDE R4, R3, 0x4, R4 ;  /* 0x0000000403040825 */ /* 0x002fca00078e0204 */
[----:B------:R1:W-:Y:S01]  /*5b40*/  @P0 STG.E.128 desc[UR36][R4.64], R8 ;  /* 0x0000000804000986 */ /* 0x0003e2000c101d24 */
[----:B------:R-:W-:Y:S05]  /*5b50*/  @P0 EXIT ;  /* 0x000000000000094d */ /* 0x000fea0003800000 */
[----:B-1----:R-:W1:Y:S01]  /*5b60*/  LDC.64 R4, c[0x0][0x300] ;  /* 0x0000c000ff047b82 */ /* 0x002e620000000a00 */
[----:B0-----:R-:W-:Y:S01]  /*5b70*/  VIADD R6, R2, UR41 ;  /* 0x0000002902067c36 */ /* 0x001fe20008000000 */
[----:B------:R-:W-:Y:S01]  /*5b80*/  ULDC.64 UR4, c[0x0][0x210] ;  /* 0x0000840000047ab9 */ /* 0x000fe20000000a00 */
[----:B-1----:R-:W4:Y:S03]  /*5b90*/  LDG.E R4, desc[UR36][R4.64] ;  /* 0x0000002404047981 */ /* 0x002f26000c1e1900 */
[----:B------:R-:W-:Y:S01]  /*5ba0*/  IADD3 R2, P0, R6, UR4, RZ ;  /* 0x0000000406027c10 */ /* 0x000fe2000ff1e0ff */
[C---:B----4-:R-:W-:Y:S01]  /*5bb0*/  FMUL.FTZ R8, R4.reuse, R8 ;  /* 0x0000000804087220 */ /* 0x050fe20000410000 */
        /* <DEDUP_REMOVED lines=15> */
[----:B-1----:R-:W-:-:S04]  /*5cb0*/  PRMT R5, R11, 0x8880, RZ ;  /* 0x000088800b057816 */ /* 0x002fc800000000ff */
[----:B------:R-:W-:Y:S02]  /*5cc0*/  PRMT R4, R5, 0x7710, RZ ;  /* 0x0000771005047816 */ /* 0x000fe400000000ff */
[----:B------:R-:W-:Y:S02]  /*5cd0*/  PRMT R5, R0, 0x7054, R3 ;  /* 0x0000705400057816 */ /* 0x000fe40000000003 */
[----:B------:R-:W-:Y:S02]  /*5ce0*/  LEA.HI.X.SX32 R3, R6, UR5, 0x1, P0 ;  /* 0x0000000506037c11 */ /* 0x000fe400080f0eff */
[----:B------:R-:W-:-:S05]  /*5cf0*/  PRMT R5, R4, 0x654, R5 ;  /* 0x0000065404057816 */ /* 0x000fca0000000005 */
[----:B------:R-:W-:Y:S01]  /*5d00*/  STG.E desc[UR36][R2.64], R5 ;  /* 0x0000000502007986 */ /* 0x000fe2000c101924 */
[----:B------:R-:W-:Y:S05]  /*5d10*/  EXIT ;  /* 0x000000000000794d */ /* 0x000fea0003800000 */
.L_x_2504:
[----:B------:R-:W-:Y:S01]  /*5d20*/  IMAD.MOV.U32 R12, RZ, RZ, 0x10 ;  /* 0x00000010ff0c7424 */ /* 0x000fe200078e00ff */
[----:B------:R-:W-:Y:S01]  /*5d30*/  MOV R15, 0xffffffff ;  /* 0xffffffff000f7802 */ /* 0x000fe20000000f00 */
[----:B------:R-:W-:-:S07]  /*5d40*/  IMAD.MOV.U32 R11, RZ, RZ, 0x1f ;  /* 0x0000001fff0b7424 */ /* 0x000fce00078e00ff */
[----:B0123--:R-:W-:Y:S05]  /*5d50*/  WARPSYNC.COLLECTIVE R15, `(.L_x_2550) ;  /* 0x000000000f087348 */ /* 0x00ffea0003c00000 */
[----:B------:R4:W0:Y:S02]  /*5d60*/  SHFL.BFLY P6, R14, R13, R12, R11 ;  /* 0x0c00000c0d0e7389 */ /* 0x00082400000c000b */
[----:B01234-:R-:W-:Y:S01]  /*5d70*/  ENDCOLLECTIVE ;  /* 0x000000000000791b */ /* 0x01ffe20003800000 */
.L_x_2550:
[----:B------:R-:W-:Y:S02]  /*5d80*/  IMAD.MOV.U32 R12, RZ, RZ, 0x8 ;  /* 0x00000008ff0c7424 */ /* 0x000fe400078e00ff */
[----:B------:R-:W-:-:S04]  /*5d90*/  FADD.FTZ R0, R13, R14 ;  /* 0x0000000e0d007221 */ /* 0x000fc80000010000 */
[----:B------:R-:W-:-:S07]  /*5da0*/  IMAD.MOV.U32 R13, RZ, RZ, R0 ;  /* 0x000000ffff0d7224 */ /* 0x000fce00078e0000 */
[----:B------:R-:W-:Y:S05]  /*5db0*/  WARPSYNC.COLLECTIVE R15, `(.L_x_2551) ;  /* 0x000000000f087348 */ /* 0x000fea0003c00000 */
[----:B------:R0:W1:Y:S02]  /*5dc0*/  SHFL.BFLY P6, R14, R13, R12, R11 ;  /* 0x0c00000c0d0e7389 */ /* 0x00006400000c000b */
[----:B01----:R-:W-:Y:S01]  /*5dd0*/  ENDCOLLECTIVE ;  /* 0x000000000000791b */ /* 0x003fe20003800000 */
.L_x_2551:
[----:B------:R-:W-:Y:S02]  /*5de0*/  IMAD.MOV.U32 R12, RZ, RZ, 0x4 ;  /* 0x00000004ff0c7424 */ /* 0x000fe400078e00ff */
[----:B------:R-:W-:-:S04]  /*5df0*/  FADD.FTZ R3, R0, R14 ;  /* 0x0000000e00037221 */ /* 0x000fc80000010000 */
[----:B------:R-:W-:-:S07]  /*5e00*/  IMAD.MOV.U32 R13, RZ, RZ, R3 ;  /* 0x000000ffff0d7224 */ /* 0x000fce00078e0003 */
[----:B------:R-:W-:Y:S05]  /*5e10*/  WARPSYNC.COLLECTIVE R15, `(.L_x_2552) ;  /* 0x000000000f087348 */ /* 0x000fea0003c00000 */
[----:B------:R0:W1:Y:S02]  /*5e20*/  SHFL.BFLY P6, R14, R13, R12, R11 ;  /* 0x0c00000c0d0e7389 */ /* 0x00006400000c000b */
[----:B01----:R-:W-:Y:S01]  /*5e30*/  ENDCOLLECTIVE ;  /* 0x000000000000791b */ /* 0x003fe20003800000 */
.L_x_2552:
[----:B------:R-:W-:Y:S02]  /*5e40*/  IMAD.MOV.U32 R12, RZ, RZ, 0x2 ;  /* 0x00000002ff0c7424 */ /* 0x000fe400078e00ff */
[----:B------:R-:W-:-:S05]  /*5e50*/  FADD.FTZ R4, R3, R14 ;  /* 0x0000000e03047221 */ /* 0x000fca0000010000 */
[----:B------:R-:W-:-:S07]  /*5e60*/  MOV R13, R4 ;  /* 0x00000004000d7202 */ /* 0x000fce0000000f00 */
[----:B------:R-:W-:Y:S05]  /*5e70*/  WARPSYNC.COLLECTIVE R15, `(.L_x_2553) ;  /* 0x000000000f087348 */ /* 0x000fea0003c00000 */
[----:B------:R0:W1:Y:S02]  /*5e80*/  SHFL.BFLY P6, R14, R13, R12, R11 ;  /* 0x0c00000c0d0e7389 */ /* 0x00006400000c000b */
[----:B01----:R-:W-:Y:S01]  /*5e90*/  ENDCOLLECTIVE ;  /* 0x000000000000791b */ /* 0x003fe20003800000 */
.L_x_2553:
[----:B------:R-:W-:Y:S02]  /*5ea0*/  IMAD.MOV.U32 R12, RZ, RZ, 0x1 ;  /* 0x00000001ff0c7424 */ /* 0x000fe400078e00ff */
[----:B------:R-:W-:-:S04]  /*5eb0*/  FADD.FTZ R5, R4, R14 ;  /* 0x0000000e04057221 */ /* 0x000fc80000010000 */
[----:B------:R-:W-:-:S07]  /*5ec0*/  IMAD.MOV.U32 R13, RZ, RZ, R5 ;  /* 0x000000ffff0d7224 */ /* 0x000fce00078e0005 */
[----:B------:R-:W-:Y:S05]  /*5ed0*/  WARPSYNC.COLLECTIVE R15, `(.L_x_2554) ;  /* 0x000000000f087348 */ /* 0x000fea0003c00000 */
[----:B------:R0:W1:Y:S02]  /*5ee0*/  SHFL.BFLY P6, R14, R13, R12, R11 ;  /* 0x0c00000c0d0e7389 */ /* 0x00006400000c000b */
[----:B01----:R-:W-:Y:S01]  /*5ef0*/  ENDCOLLECTIVE ;  /* 0x000000000000791b */ /* 0x003fe20003800000 */
.L_x_2554:
[----:B------:R-:W-:Y:S05]  /*5f00*/  BRA `(.L_x_2555) ;  /* 0xffffffb800247947 */ /* 0x000fea000383ffff */
.L_x_2509:
[----:B------:R-:W-:Y:S01]  /*5f10*/  HFMA2.MMA R11, -RZ, RZ, 0, 1.847743988037109375e-06 ;  /* 0x0000001fff0b7435 */ /* 0x000fe200000001ff */
[----:B------:R-:W-:Y:S01]  /*5f20*/  BSSY B1, `(.L_x_2556) ;  /* 0x0000006000017945 */ /* 0x000fe20003800000 */
[----:B------:R-:W-:Y:S02]  /*5f30*/  IMAD.MOV.U32 R12, RZ, RZ, 0x2 ;  /* 0x00000002ff0c7424 */ /* 0x000fe400078e00ff */
[----:B------:R-:W-:-:S07]  /*5f40*/  IMAD.MOV.U32 R15, RZ, RZ, -0x1 ;  /* 0xffffffffff0f7424 */ /* 0x000fce00078e00ff */
[----:B------:R-:W-:Y:S05]  /*5f50*/  WARPSYNC.COLLECTIVE R15, `(.L_x_2557) ;  /* 0x000000000f087348 */ /* 0x000fea0003c00000 */
[----:B------:R0:W1:Y:S02]  /*5f60*/  SHFL.BFLY P6, R14, R13, R12, R11 ;  /* 0x0c00000c0d0e7389 */ /* 0x00006400000c000b */
[----:B01----:R-:W-:Y:S01]  /*5f70*/  ENDCOLLECTIVE ;  /* 0x000000000000791b */ /* 0x003fe20003800000 */
.L_x_2557:
[----:B------:R-:W-:Y:S05]  /*5f80*/  BSYNC B1 ;  /* 0x0000000000017941 */ /* 0x000fea0003800000 */
.L_x_2556:
[----:B------:R-:W-:Y:S01]  /*5f90*/  FADD.FTZ R13, R13, R14 ;  /* 0x0000000e0d0d7221 */ /* 0x000fe20000010000 */
[----:B------:R-:W-:Y:S02]  /*5fa0*/  IMAD.MOV.U32 R12, RZ, RZ, 0x1 ;  /* 0x00000001ff0c7424 */ /* 0x000fe400078e00ff */
[----:B------:R-:W-:Y:S02]  /*5fb0*/  IMAD.MOV.U32 R11, RZ, RZ, 0x1f ;  /* 0x0000001fff0b7424 */ /* 0x000fe400078e00ff */
[----:B------:R-:W-:-:S07]  /*5fc0*/  IMAD.MOV.U32 R15, RZ, RZ, -0x1 ;  /* 0xffffffffff0f7424 */ /* 0x000fce00078e00ff */
[----:B------:R-:W-:Y:S05]  /*5fd0*/  WARPSYNC.COLLECTIVE R15, `(.L_x_2558) ;  /* 0x000000000f087348 */ /* 0x000fea0003c00000 */
[----:B------:R0:W1:Y:S02]  /*5fe0*/  SHFL.BFLY P6, R14, R13, R12, R11 ;  /* 0x0c00000c0d0e7389 */ /* 0x00006400000c000b */
[----:B01----:R-:W-:Y:S01]  /*5ff0*/  ENDCOLLECTIVE ;  /* 0x000000000000791b */ /* 0x003fe20003800000 */
.L_x_2558:
[----:B------:R-:W-:Y:S05]  /*6000*/  BRA `(.L_x_2559) ;  /* 0xffffffcc00e87947 */ /* 0x000fea000383ffff */
.L_x_2513:
[----:B------:R-:W-:Y:S01]  /*6010*/  BSSY B0, `(.L_x_2560) ;  /* 0x0000008000007945 */ /* 0x000fe20003800000 */
[----:B0-----:R-:W-:Y:S01]  /*6020*/  MOV R13, R53 ;  /* 0x00000035000d7202 */ /* 0x001fe20000000f00 */
[----:B------:R-:W-:Y:S02]  /*6030*/  IMAD.MOV.U32 R12, RZ, RZ, 0x10 ;  /* 0x00000010ff0c7424 */ /* 0x000fe400078e00ff */
[----:B------:R-:W-:Y:S02]  /*6040*/  IMAD.MOV.U32 R11, RZ, RZ, 0x1f ;  /* 0x0000001fff0b7424 */ /* 0x000fe400078e00ff */
[----:B------:R-:W-:-:S07]  /*6050*/  IMAD.MOV.U32 R15, RZ, RZ, -0x1 ;  /* 0xffffffffff0f7424 */ /* 0x000fce00078e00ff */
[----:B-123--:R-:W-:Y:S05]  /*6060*/  WARPSYNC.COLLECTIVE R15, `(.L_x_2561) ;  /* 0x000000000f087348 */ /* 0x00efea0003c00000 */
[----:B-1----:R0:W1:Y:S02]  /*6070*/  SHFL.BFLY P6, R14, R13, R12, R11 ;  /* 0x0c00000c0d0e7389 */ /* 0x00206400000c000b */
[----:B0123--:R-:W-:Y:S01]  /*6080*/  ENDCOLLECTIVE ;  /* 0x000000000000791b */ /* 0x00ffe20003800000 */
.L_x_2561:
[----:B------:R-:W-:Y:S05]  /*6090*/  BSYNC B0 ;  /* 0x0000000000007941 */ /* 0x000fea0003800000 */
.L_x_2560:
[----:B------:R-:W-:Y:S01]  /*60a0*/  HFMA2.MMA R11, -RZ, RZ, 0, 1.847743988037109375e-06 ;  /* 0x0000001fff0b7435 */ /* 0x000fe200000001ff */
[----:B------:R-:W-:Y:S01]  /*60b0*/  FMNMX.FTZ R13, R14, R53, !PT ;  /* 0x000000350e0d7209 */ /* 0x000fe20007810000 */
[----:B------:R-:W-:Y:S02]  /*60c0*/  IMAD.MOV.U32 R12, RZ, RZ, 0x8 ;  /* 0x00000008ff0c7424 */ /* 0x000fe400078e00ff */
[----:B------:R-:W-:-:S07]  /*60d0*/  IMAD.MOV.U32 R15, RZ, RZ, -0x1 ;  /* 0xffffffffff0f7424 */ /* 0x000fce00078e00ff */
[----:B------:R-:W-:Y:S05]  /*60e0*/  WARPSYNC.COLLECTIVE R15, `(.L_x_2562) ;  /* 0x000000000f087348 */ /* 0x000fea0003c00000 */
[----:B------:R0:W1:Y:S02]  /*60f0*/  SHFL.BFLY P6, R14, R13, R12, R11 ;  /* 0x0c00000c0d0e7389 */ /* 0x00006400000c000b */
[----:B01----:R-:W-:Y:S01]  /*6100*/  ENDCOLLECTIVE ;  /* 0x000000000000791b */ /* 0x003fe20003800000 */
.L_x_2562:
[----:B------:R-:W-:Y:S01]  /*6110*/  IMAD.MOV.U32 R12, RZ, RZ, 0x4 ;  /* 0x00000004ff0c7424 */ /* 0x000fe200078e00ff */
[----:B------:R-:W-:-:S05]  /*6120*/  FMNMX.FTZ R2, R13, R14, !PT ;  /* 0x0000000e0d027209 */ /* 0x000fca0007810000 */
[----:B------:R-:W-:-:S07]  /*6130*/  IMAD.MOV.U32 R13, RZ, RZ, R2 ;  /* 0x000000ffff0d7224 */ /* 0x000fce00078e0002 */
[----:B------:R-:W-:Y:S05]  /*6140*/  WARPSYNC.COLLECTIVE R15, `(.L_x_2563) ;  /* 0x000000000f087348 */ /* 0x000fea0003c00000 */
[----:B------:R0:W1:Y:S02]  /*6150*/  SHFL.BFLY P6, R14, R13, R12, R11 ;  /* 0x0c00000c0d0e7389 */ /* 0x00006400000c000b */
[----:B01----:R-:W-:Y:S01]  /*6160*/  ENDCOLLECTIVE ;  /* 0x000000000000791b */ /* 0x003fe20003800000 */
.L_x_2563:
[----:B------:R-:W-:Y:S05]  /*6170*/  BRA `(.L_x_2564) ;  /* 0xffffffd0002c7947 */ /* 0x000fea000383ffff */
.L_x_2565:
        /* <DEDUP_REMOVED lines=16> */
.L_x_2859:


//--------------------- .text._ZN4mmha33masked_multihead_attention_kernelIfLi48ELi64ELi1ELi16ELi256ELb0ELb0EEEv26Multihead_attention_paramsIT_XT5_EE --------------------------
	.section	.text._ZN4mmha33masked_multihead_attention_kernelIfLi48ELi64ELi1ELi16ELi256ELb0ELb0EEEv26Multihead_attention_paramsIT_XT5_EE,"ax",@progbits
	.align	128
        .global         _ZN4mmha33masked_multihead_attention_kernelIfLi48ELi64ELi1ELi16ELi256ELb0ELb0EEEv26Multihead_attention_paramsIT_XT5_EE
        .type           _ZN4mmha33masked_multihead_attention_kernelIfLi48ELi64ELi1ELi16ELi256ELb0ELb0EEEv26Multihead_attention_paramsIT_XT5_EE,@function
        .size           _ZN4mmha33masked_multihead_attention_kernelIfLi48ELi64ELi1ELi16ELi256ELb0ELb0EEEv26Multihead_attention_paramsIT_XT5_EE,(.L_x_2860 - _ZN4mmha33masked_multihead_attention_kernelIfLi48ELi64ELi1ELi16ELi256ELb0ELb0EEEv26Multihead_attention_paramsIT_XT5_EE)
        .other          _ZN4mmha33masked_multihead_attention_kernelIfLi48ELi64ELi1ELi16ELi256ELb0ELb0EEEv26Multihead_attention_paramsIT_XT5_EE,@"STO_CUDA_ENTRY STV_DEFAULT"
_ZN4mmha33masked_multihead_attention_kernelIfLi48ELi64ELi1ELi16ELi256ELb0ELb0EEEv26Multihead_attention_paramsIT_XT5_EE:
.text._ZN4mmha33masked_multihead_attention_kernelIfLi48ELi64ELi1ELi16ELi256ELb0ELb0EEEv26Multihead_attention_paramsIT_XT5_EE:
        /* <DEDUP_REMOVED lines=12> */
.L_x_2566:
        /* <DEDUP_REMOVED lines=21> */
[----:B--2---:R-:W-:Y:S01]  /*0210*/  HFMA2.MMA R4, -RZ, RZ, 0, 0 ;  /* 0x00000000ff047435 */ /* 0x004fe200000001ff */
[----:B0-----:R-:W-:-:S04]  /*0220*/  IMAD.MOV R8, RZ, RZ, -R5 ;  /* 0x000000ffff087224 */ /* 0x001fc800078e0a05 */
[----:B------:R-:W-:Y:S01]  /*0230*/  IMAD R9, R8, R7, RZ ;  /* 0x0000000708097224 */ /* 0x000fe200078e02ff */
[----:B------:R-:W-:-:S04]  /*0240*/  IABS R8, R27 ;  /* 0x0000001b00087213 */ /* 0x000fc80000000000 */
[----:B------:R-:W-:-:S06]  /*0250*/  IMAD.HI.U32 R5, R5, R9, R4 ;  /* 0x0000000905057227 */ /* 0x000fcc00078e0004 */
[----:B------:R-:W-:Y:S02]  /*0260*/  IMAD.HI.U32 R0, R5, R8, RZ ;  /* 0x0000000805007227 */ /* 0x000fe400078e00ff */
[----:B------:R-:W0:Y:S02]  /*0270*/  @P1 LDC.64 R4, c[0x0][0x2f0] ;  /* 0x0000bc00ff041b82 */ /* 0x000e240000000a00 */
[----:B---3--:R-:W-:-:S04]  /*0280*/  IMAD.MOV R2, RZ, RZ, -R0 ;  /* 0x000000ffff027224 */ /* 0x008fc800078e0a00 */
[----:B------:R-:W-:-:S05]  /*0290*/  IMAD R2, R7, R2, R8 ;  /* 0x0000000207027224 */ /* 0x000fca00078e0208 */
[----:B------:R-:W-:-:S13]  /*02a0*/  ISETP.GT.U32.AND P3, PT, R7, R2, PT ;  /* 0x000000020700720c */ /* 0x000fda0003f64070 */
[----:B------:R-:W-:Y:S01]  /*02b0*/  @!P3 IMAD.IADD R2, R2, 0x1, -R7 ;  /* 0x000000010202b824 */ /* 0x000fe200078e0a07 */
[----:B------:R-:W-:Y:S02]  /*02c0*/  @!P3 IADD3 R0, R0, 0x1, RZ ;  /* 0x000000010000b810 */ /* 0x000fe40007ffe0ff */
        /* <DEDUP_REMOVED lines=29> */
[----:B------:R-:W-:Y:S02]  /*04a0*/  SEL R23, R32, R23, !P2 ;  /* 0x0000001720177207 */ /* 0x000fe40005000000 */
[----:B------:R-:W-:Y:S01]  /*04b0*/  @P0 IADD3 R16, R3, R16, RZ ;  /* 0x0000001003100210 */ /* 0x000fe20007ffe0ff */
[----:B---3--:R-:W-:-:S04]  /*04c0*/  IMAD.MOV R3, RZ, RZ, -R7 ;  /* 0x000000ffff037224 */ /* 0x008fc800078e0a07 */
[----:B------:R-:W-:Y:S01]  /*04d0*/  IMAD R3, R3, R8, RZ ;  /* 0x0000000803037224 */ /* 0x000fe200078e02ff */
[----:B------:R-:W0:Y:S03]  /*04e0*/  @!P0 LDC R16, c[0x0][0x29c] ;  /* 0x0000a700ff108b82 */ /* 0x000e260000000800 */
[----:B------:R-:W-:Y:S01]  /*04f0*/  IMAD.HI.U32 R7, R7, R3, R6 ;  /* 0x0000000307077227 */ /* 0x000fe200078e0006 */
[----:B------:R-:W-:-:S04]  /*0500*/  SHF.L.U32 R3, R24, 0x1, RZ ;  /* 0x0000000118037819 */ /* 0x000fc800000006ff */
[----:B------:R-:W-:Y:S01]  /*0510*/  IADD3 R11, R3, R23, RZ ;  /* 0x00000017030b7210 */ /* 0x000fe20007ffe0ff */
[----:B------:R-:W-:Y:S01]  /*0520*/  IMAD.IADD R13, R0, 0x1, R3 ;  /* 0x00000001000d7824 */ /* 0x000fe200078e0203 */
[----:B0-----:R-:W-:Y:S02]  /*0530*/  IABS R19, R16 ;  /* 0x0000001000137213 */ /* 0x001fe40000000000 */
[----:B------:R-:W-:-:S03]  /*0540*/  ISETP.GE.AND P1, PT, R16, RZ, PT ;  /* 0x000000ff1000720c */ /* 0x000fc60003f26270 */
[----:B------:R-:W-:-:S05]  /*0550*/  IMAD.HI.U32 R7, R7, R19, RZ ;  /* 0x0000001307077227 */ /* 0x000fca00078e00ff */
[----:B------:R-:W-:-:S05]  /*0560*/  IADD3 R7, -R7, RZ, RZ ;  /* 0x000000ff07077210 */ /* 0x000fca0007ffe1ff */
[----:B------:R-:W-:-:S05]  /*0570*/  IMAD R19, R8, R7, R19 ;  /* 0x0000000708137224 */ /* 0x000fca00078e0213 */
[----:B------:R-:W-:-:S13]  /*0580*/  ISETP.GT.U32.AND P0, PT, R8, R19, PT ;  /* 0x000000130800720c */ /* 0x000fda0003f04070 */
[----:B------:R-:W-:-:S05]  /*0590*/  @!P0 IMAD.IADD R19, R19, 0x1, -R8 ;  /* 0x0000000113138824 */ /* 0x000fca00078e0a08 */
[----:B------:R-:W-:-:S13]  /*05a0*/  ISETP.GT.U32.AND P0, PT, R8, R19, PT ;  /* 0x000000130800720c */ /* 0x000fda0003f04070 */
[----:B------:R-:W-:Y:S01]  /*05b0*/  @!P0 IMAD.IADD R19, R19, 0x1, -R8 ;  /* 0x0000000113138824 */ /* 0x000fe200078e0a08 */
        /* <DEDUP_REMOVED lines=20> */
.L_x_2568:
[----:B------:R-:W-:Y:S05]  /*0700*/  BSYNC B0 ;  /* 0x0000000000007941 */ /* 0x000fea0003800000 */
.L_x_2567:
        /* <DEDUP_REMOVED lines=11> */
.L_x_2570:
        /* <DEDUP_REMOVED lines=10> */
.L_x_2571:
[----:B------:R-:W-:Y:S05]  /*0860*/  BSYNC B0 ;  /* 0x0000000000007941 */ /* 0x000fea0003800000 */
.L_x_2569:
        /* <DEDUP_REMOVED lines=96> */
[----:B-1---5:R-:W-:Y:S05]  /*0e70*/  CALL.ABS.NOINC R14 ;  /* 0x000000000e007343 */ /* 0x022fea0003c00000 */
.L_x_2574:
        /* <DEDUP_REMOVED lines=23> */
[----:B------:R-:W-:Y:S01]  /*0ff0*/  SHF.L.U32 R0, R0, 0x1, RZ ;  /* 0x0000000100007819 */ /* 0x000fe200000006ff */
[----:B------:R-:W-:Y:S02]  /*1000*/  BSSY B1, `(.L_x_2577) ;  /* 0x000001f000017945 */ /* 0x000fe40003800000 */
[--C-:B------:R-:W-:Y:S01]  /*1010*/  IMAD R34, R34, 0x4, R11.reuse ;  /* 0x0000000422227824 */ /* 0x100fe200078e020b */
[----:B0-----:R0:W1:Y:S01]  /*1020*/  LDS R30, [R11] ;  /* 0x000000000b1e7984 */ /* 0x0010620000000800 */
[C---:B------:R-:W-:Y:S01]  /*1030*/  IMAD R13, R7.reuse, 0x4, R11 ;  /* 0x00000004070d7824 */ /* 0x040fe200078e020b */
[----:B------:R-:W-:Y:S01]  /*1040*/  ISETP.GE.AND P0, PT, R0, R7, PT ;  /* 0x000000070000720c */ /* 0x000fe20003f06270 */
[----:B------:R-:W-:Y:S01]  /*1050*/  IMAD R12, R7, 0x4, R34 ;  /* 0x00000004070c7824 */ /* 0x000fe200078e0222 */
[----:B------:R0:W2:Y:S04]  /*1060*/  LDS R31, [R34] ;  /* 0x00000000221f7984 */ /* 0x0000a80000000800 */
[----:B------:R0:W3:Y:S04]  /*1070*/  LDS R28, [R13] ;  /* 0x000000000d1c7984 */ /* 0x0000e80000000800 */
[----:B------:R0:W4:Y:S03]  /*1080*/  LDS R29, [R12] ;  /* 0x000000000c1d7984 */ /* 0x0001260000000800 */
        /* <DEDUP_REMOVED lines=22> */
.L_x_2578:
[----:B------:R-:W-:Y:S05]  /*11f0*/  BSYNC B1 ;  /* 0x0000000000017941 */ /* 0x000fea0003800000 */
.L_x_2577:
[----:B---3--:R3:W-:Y:S04]  /*1200*/  STS [R13], R28 ;  /* 0x0000001c0d007388 */ /* 0x0087e80000000800 */
[----:B----4-:R3:W-:Y:S04]  /*1210*/  STS [R12], R29 ;  /* 0x0000001d0c007388 */ /* 0x0107e80000000800 */
[----:B-1----:R3:W-:Y:S04]  /*1220*/  STS [R11], R30 ;  /* 0x0000001e0b007388 */ /* 0x0027e80000000800 */
[----:B--2---:R3:W-:Y:S02]  /*1230*/  STS [R34], R31 ;  /* 0x0000001f22007388 */ /* 0x0047e40000000800 */
.L_x_2576:
[----:B------:R-:W-:Y:S05]  /*1240*/  BSYNC B0 ;  /* 0x0000000000007941 */ /* 0x000fea0003800000 */
.L_x_2575:
[----:B------:R-:W-:Y:S06]  /*1250*/  BAR.SYNC.DEFER_BLOCKING 0x0 ;  /* 0x0000000000007b1d */ /* 0x000fec0000010000 */
[----:B0--3--:R0:W1:Y:S04]  /*1260*/  @P6 LDS.64 R30, [R9] ;  /* 0x00000000091e6984 */ /* 0x0090680000000a00 */
[----:B------:R0:W2:Y:S01]  /*1270*/  @P6 LDS.64 R28, [R10] ;  /* 0x000000000a1c6984 */ /* 0x0000a20000000a00 */
[----:B------:R-:W-:Y:S06]  /*1280*/  BAR.SYNC.DEFER_BLOCKING 0x0 ;  /* 0x0000000000007b1d */ /* 0x000fec0000010000 */
[----:B------:R-:W-:Y:S05]  /*1290*/  BRA `(.L_x_2573) ;  /* 0x0000000000647947 */ /* 0x000fea0003800000 */
.L_x_2572:
        /* <DEDUP_REMOVED lines=24> */
.L_x_2579:
[----:B------:R-:W-:Y:S05]  /*1420*/  BSYNC B0 ;  /* 0x0000000000007941 */ /* 0x000fea0003800000 */
.L_x_2573:
        /* <DEDUP_REMOVED lines=20> */
[----:B------:R-:W-:-:S04]  /*1570*/  LOP3.LUT R3, R6, 0xfffffffc, RZ, 0xc0, !PT ;  /* 0xfffffffc06037812 */ /* 0x000fc800078ec0ff */
[----:B------:R-:W-:Y:S01]  /*1580*/  LEA R0, R19, R0, 0x1 ;  /* 0x0000000013007211 */ /* 0x000fe200078e08ff */
[----:B------:R-:W-:-:S04]  /*1590*/  IMAD.IADD R3, R32, 0x1, R3 ;  /* 0x0000000120037824 */ /* 0x000fc800078e0203 */
[----:B------:R-:W-:-:S04]  /*15a0*/  IMAD.SHL.U32 R0, R0, 0x2, RZ ;  /* 0x0000000200007824 */ /* 0x000fc800078e00ff */
[----:B------:R-:W-:-:S04]  /*15b0*/  IMAD R3, R3, UR4, R0 ;  /* 0x0000000403037c24 */ /* 0x000fc8000f8e0200 */
[----:B-1----:R-:W-:-:S05]  /*15c0*/  IMAD.WIDE R4, R3, 0x4, R4 ;  /* 0x0000000403047825 */ /* 0x002fca00078e0204 */
[----:B------:R2:W-:Y:S02]  /*15d0*/  STG.E.64 desc[UR36][R4.64], R28 ;  /* 0x0000001c04007986 */ /* 0x0005e4000c101b24 */
.L_x_2583:
[----:B------:R-:W-:Y:S05]  /*15e0*/  BSYNC B1 ;  /* 0x0000000000017941 */ /* 0x000fea0003800000 */
.L_x_2582:
        /* <DEDUP_REMOVED lines=12> */
.L_x_2669:
[----:B-12---:R-:W-:-:S07]  /*16b0*/  FADD.FTZ R5, R5, R14 ;  /* 0x0000000e05057221 */ /* 0x006fce0000010000 */
.L_x_2581:
[----:B------:R-:W-:Y:S05]  /*16c0*/  BSYNC B0 ;  /* 0x0000000000007941 */ /* 0x000fea0003800000 */
.L_x_2580:
[----:B0-----:R-:W0:Y:S01]  /*16d0*/  S2R R10, SR_CgaCtaId ;  /* 0x00000000000a7919 */ /* 0x001e220000008800 */
[----:B------:R-:W-:Y:S01]  /*16e0*/  ISETP.NE.AND P0, PT, R24, RZ, PT ;  /* 0x000000ff1800720c */ /* 0x000fe20003f05270 */
[----:B------:R-:W-:Y:S01]  /*16f0*/  IMAD.IADD R6, R16, 0x1, -R25 ;  /* 0x0000000110067824 */ /* 0x000fe200078e0a19 */
[----:B------:R-:W-:-:S04]  /*1700*/  MOV R7, 0x400 ;  /* 0x0000040000077802 */ /* 0x000fc80000000f00 */
[----:B------:R-:W-:-:S07]  /*1710*/  IADD3 R151, R7, 0x140, RZ ;  /* 0x0000014007977810 */ /* 0x000fce0007ffe0ff */
[----:B------:R-:W-:Y:S01]  /*1720*/  @P0 IMAD.MOV.U32 R153, RZ, RZ, -0x800001 ;  /* 0xff7fffffff990424 */ /* 0x000fe200078e00ff */
        /* <DEDUP_REMOVED lines=10> */
[----:B-----5:R-:W-:Y:S01]  /*17d0*/  IMAD.IADD R0, R16, 0x1, -R27 ;  /* 0x0000000110007824 */ /* 0x020fe200078e0a1b */
[----:B------:R-:W-:-:S03]  /*17e0*/  ULDC UR4, c[0x0][0x2d0] ;  /* 0x0000b40000047ab9 */ /* 0x000fc60000000800 */
[----:B------:R-:W-:-:S04]  /*17f0*/  IMAD R3, R81, UR4, R0 ;  /* 0x0000000451037c24 */ /* 0x000fc8000f8e0200 */
[----:B------:R-:W-:-:S04]  /*1800*/  IMAD R3, R3, UR4, R0 ;  /* 0x0000000403037c24 */ /* 0x000fc8000f8e0200 */
[----:B0-----:R-:W-:-:S06]  /*1810*/  IMAD.WIDE R4, R3, 0x4, R4 ;  /* 0x0000000403047825 */ /* 0x001fcc00078e0204 */
[----:B------:R-:W3:Y:S02]  /*1820*/  LDG.E R4, desc[UR36][R4.64] ;  /* 0x0000002404047981 */ /* 0x000ee4000c1e1900 */
[----:B---3--:R-:W-:-:S07]  /*1830*/  FADD.FTZ R153, R153, R4 ;  /* 0x0000000499997221 */ /* 0x008fce0000010000 */
.L_x_2586:
[----:B------:R0:W-:Y:S02]  /*1840*/  STS [R8], R153 ;  /* 0x0000009908007388 */ /* 0x0001e40000000800 */
.L_x_2585:
[----:B------:R-:W-:Y:S05]  /*1850*/  WARPSYNC.ALL ;  /* 0x0000000000007948 */ /* 0x000fea0003800000 */
[----:B------:R-:W-:Y:S01]  /*1860*/  VIADD R0, R6, 0x1f ;  /* 0x0000001f06007836 */ /* 0x000fe20000000000 */
[----:B------:R-:W3:Y:S01]  /*1870*/  LDC.64 R82, c[0x0][0x280] ;  /* 0x0000a000ff527b82 */ /* 0x000ee20000000a00 */
[----:B------:R-:W-:Y:S01]  /*1880*/  ULDC UR12, c[0x0][0x2a0] ;  /* 0x0000a800000c7ab9 */ /* 0x000fe20000000800 */
[----:B------:R-:W-:Y:S01]  /*1890*/  ULDC.64 UR8, c[0x0][0x248] ;  /* 0x0000920000087ab9 */ /* 0x000fe20000000a00 */
[----:B------:R-:W-:Y:S01]  /*18a0*/  ULDC.64 UR6, c[0x0][0x2b0] ;  /* 0x0000ac0000067ab9 */ /* 0x000fe20000000a00 */
[----:B------:R-:W-:Y:S01]  /*18b0*/  SHF.R.S32.HI R3, RZ, 0x1f, R0 ;  /* 0x0000001fff037819 */ /* 0x000fe20000011400 */
[----:B------:R-:W-:Y:S01]  /*18c0*/  ULDC.64 UR14, c[0x0][0x2c8] ;  /* 0x0000b200000e7ab9 */ /* 0x000fe20000000a00 */
[----:B------:R-:W-:Y:S01]  /*18d0*/  ULDC.64 UR10, c[0x0][0x2d8] ;  /* 0x0000b600000a7ab9 */ /* 0x000fe20000000a00 */
[----:B------:R-:W-:Y:S01]  /*18e0*/  BSSY B0, `(.L_x_2587) ;  /* 0x0000182000007945 */ /* 0x000fe20003800000 */
[----:B------:R-:W-:-:S04]  /*18f0*/  LEA.HI R3, R3, R0, RZ, 0x5 ;  /* 0x0000000003037211 */ /* 0x000fc800078f28ff */
[----:B------:R-:W-:Y:S02]  /*1900*/  LOP3.LUT R152, R3, 0xffffffe0, RZ, 0xc0, !PT ;  /* 0xffffffe003987812 */ /* 0x000fe400078ec0ff */
[----:B------:R-:W-:-:S03]  /*1910*/  IADD3 R3, R25, R24, RZ ;  /* 0x0000001819037210 */ /* 0x000fc60007ffe0ff */
[----:B------:R-:W-:Y:S01]  /*1920*/  IMAD.IADD R152, R25, 0x1, R152 ;  /* 0x0000000119987824 */ /* 0x000fe200078e0298 */
[----:B------:R-:W-:Y:S04]  /*1930*/  BAR.SYNC.DEFER_BLOCKING 0x0 ;  /* 0x0000000000007b1d */ /* 0x000fe80000010000 */
[----:B------:R-:W-:Y:S01]  /*1940*/  ISETP.GE.AND P0, PT, R3, R152, PT ;  /* 0x000000980300720c */ /* 0x000fe20003f06270 */
[----:B---3--:R-:W-:-:S04]  /*1950*/  IMAD R26, R26, R82, R81 ;  /* 0x000000521a1a7224 */ /* 0x008fc800078e0251 */
[----:B------:R-:W-:-:S08]  /*1960*/  IMAD R150, R26, 0x30, RZ ;  /* 0x000000301a967824 */ /* 0x000fd000078e02ff */
[----:B------:R-:W-:Y:S05]  /*1970*/  @P0 BRA `(.L_x_2588) ;  /* 0x0000001400e00947 */ /* 0x000fea0003800000 */
[----:B------:R-:W-:Y:S01]  /*1980*/  IABS R145, R83 ;  /* 0x0000005300917213 */ /* 0x000fe20000000000 */
[----:B------:R-:W3:Y:S01]  /*1990*/  LDC.64 R146, c[0x0][0x2d8] ;  /* 0x0000b600ff927b82 */ /* 0x000ee20000000a00 */
[----:B------:R-:W-:Y:S01]  /*19a0*/  LEA R0, R10, R7, 0x18 ;  /* 0x000000070a007211 */ /* 0x000fe200078ec0ff */
[----:B------:R-:W-:Y:S01]  /*19b0*/  IMAD R26, R150, R83, RZ ;  /* 0x00000053961a7224 */ /* 0x000fe200078e02ff */
[----:B------:R-:W4:Y:S01]  /*19c0*/  I2F.RP R20, R145 ;  /* 0x0000009100147306 */ /* 0x000f220000209400 */
[----:B------:R-:W-:Y:S01]  /*19d0*/  ULDC UR5, c[0x0][0x2d0] ;  /* 0x0000b40000057ab9 */ /* 0x000fe20000000800 */
[----:B------:R-:W-:Y:S01]  /*19e0*/  ULDC UR4, c[0x0][0x298] ;  /* 0x0000a60000047ab9 */ /* 0x000fe20000000800 */
[----:B------:R-:W3:Y:S02]  /*19f0*/  LDS.128 R4, [R0+0x40] ;  /* 0x0000400000047984 */ /* 0x000ee40000000c00 */
[----:B------:R-:W3:Y:S02]  /*1a00*/  LDC R80, c[0x0][0x2c0] ;  /* 0x0000b000ff507b82 */ /* 0x000ee40000000800 */
[----:B0-----:R-:W0:Y:S04]  /*1a10*/  LDS.128 R8, [R0+0x50] ;  /* 0x0000500000087984 */ /* 0x001e280000000c00 */
[----:B------:R-:W0:Y:S01]  /*1a20*/  LDS.128 R12, [R0+0x60] ;  /* 0x00006000000c7984 */ /* 0x000e220000000c00 */
[----:B----4-:R-:W4:Y:S03]  /*1a30*/  MUFU.RCP R20, R20 ;  /* 0x0000001400147308 */ /* 0x010f260000001000 */
[----:B-12---:R-:W1:Y:S04]  /*1a40*/  LDS.128 R28, [R0+0x70] ;  /* 0x00007000001c7984 */ /* 0x006e680000000c00 */
[----:B------:R-:W2:Y:S01]  /*1a50*/  LDS.128 R32, [R0+0x80] ;  /* 0x0000800000207984 */ /* 0x000ea20000000c00 */
[----:B---3--:R-:W-:-:S03]  /*1a60*/  IMAD.WIDE R146, R81, 0x4, R146 ;  /* 0x0000000451927825 */ /* 0x008fc600078e0292 */
[----:B------:R-:W3:Y:S04]  /*1a70*/  LDS.128 R36, [R0+0x90] ;  /* 0x0000900000247984 */ /* 0x000ee80000000c00 */
[----:B------:R-:W0:Y:S01]  /*1a80*/  LDS.128 R40, [R0+0xa0] ;  /* 0x0000a00000287984 */ /* 0x000e220000000c00 */
[----:B----4-:R-:W-:-:S03]  /*1a90*/  VIADD R20, R20, 0xffffffe ;  /* 0x0ffffffe14147836 */ /* 0x010fc60000000000 */
[----:B------:R-:W4:Y:S01]  /*1aa0*/  LDS.128 R44, [R0+0xb0] ;  /* 0x0000b000002c7984 */ /* 0x000f220000000c00 */
[----:B------:R1:W2:Y:S03]  /*1ab0*/  F2I.FTZ.U32.TRUNC.NTZ R21, R20 ;  /* 0x0000001400157305 */ /* 0x0002a6000021f000 */
[----:B------:R-:W0:Y:S04]  /*1ac0*/  LDS.128 R48, [R0+0xc0] ;  /* 0x0000c00000307984 */ /* 0x000e280000000c00 */
[----:B------:R-:W0:Y:S01]  /*1ad0*/  LDS.128 R52, [R0+0xd0] ;  /* 0x0000d00000347984 */ /* 0x000e220000000c00 */
[----:B-1----:R-:W-:-:S03]  /*1ae0*/  IMAD.MOV.U32 R20, RZ, RZ, RZ ;  /* 0x000000ffff147224 */ /* 0x002fc600078e00ff */
[----:B------:R-:W1:Y:S04]  /*1af0*/  LDS.128 R56, [R0+0xe0] ;  /* 0x0000e00000387984 */ /* 0x000e680000000c00 */
[----:B------:R-:W0:Y:S01]  /*1b00*/  LDS.128 R60, [R0+0xf0] ;  /* 0x0000f000003c7984 */ /* 0x000e220000000c00 */
[----:B--2---:R-:W-:-:S03]  /*1b10*/  IADD3 R24, RZ, -R21, RZ ;  /* 0x80000015ff187210 */ /* 0x004fc60007ffe0ff */
[----:B------:R-:W2:Y:S02]  /*1b20*/  LDS.128 R64, [R0+0x100] ;  /* 0x0001000000407984 */ /* 0x000ea40000000c00 */
[----:B------:R-:W-:Y:S02]  /*1b30*/  IMAD R85, R24, R145, RZ ;  /* 0x0000009118557224 */ /* 0x000fe400078e02ff */
[----:B------:R-:W0:Y:S01]  /*1b40*/  LDS.128 R68, [R0+0x110] ;  /* 0x0001100000447984 */ /* 0x000e220000000c00 */
[----:B------:R-:W-:Y:S02]  /*1b50*/  IMAD R24, R83, 0x30, RZ ;  /* 0x0000003053187824 */ /* 0x000fe400078e02ff */
[----:B------:R-:W-:Y:S01]  /*1b60*/  IMAD.HI.U32 R144, R21, R85, R20 ;  /* 0x0000005515907227 */ /* 0x000fe200078e0014 */
[----:B------:R-:W0:Y:S03]  /*1b70*/  LDS.128 R72, [R0+0x120] ;  /* 0x0001200000487984 */ /* 0x000e260000000c00 */
[----:B------:R-:W-:Y:S01]  /*1b80*/  IMAD.MOV.U32 R21, RZ, RZ, R3 ;  /* 0x000000ffff157224 */ /* 0x000fe200078e0003 */
[----:B------:R3:W0:Y:S01]  /*1b90*/  LDS.128 R76, [R0+0x130] ;  /* 0x00013000004c7984 */ /* 0x0006220000000c00 */
[----:B------:R-:W-:Y:S01]  /*1ba0*/  IMAD R20, R81, UR5, R16 ;  /* 0x0000000551147c24 */ /* 0x000fe2000f8e0210 */
[----:B------:R-:W-:-:S02]  /*1bb0*/  SHF.R.S32.HI R3, RZ, 0x1f, R26 ;  /* 0x0000001fff037819 */ /* 0x000fc4000001141a */
[----:B---34-:R-:W-:-:S07]  /*1bc0*/  IADD3 R0, R80, UR4, RZ ;  /* 0x0000000450007c10 */ /* 0x018fce000fffe0ff */
.L_x_2623:
[----:B------:R-:W-:Y:S01]  /*1bd0*/  ISETP.NE.U32.AND P0, PT, RZ, UR6, PT ;  /* 0x00000006ff007c0c */ /* 0x000fe2000bf05070 */
[----:B---3--:R-:W3:Y:S03]  /*1be0*/  LDC R148, c[0x0][0x284] ;  /* 0x0000a100ff947b82 */ /* 0x008ee60000000800 */
[----:B------:R-:W-:-:S13]  /*1bf0*/  ISETP.NE.AND.EX P0, PT, RZ, UR7, PT, P0 ;  /* 0x00000007ff007c0c */ /* 0x000fda000bf05300 */
[----:B------:R-:W-:Y:S02]  /*1c00*/  @P0 SHF.R.S32.HI R149, RZ, 0x1f, R21 ;  /* 0x0000001fff950819 */ /* 0x000fe40000011415 */
[----:B------:R-:W-:-:S04]  /*1c10*/  @P0 IADD3 R154, P1, P2, R21, UR6, R18 ;  /* 0x00000006159a0c10 */ /* 0x000fc8000fa3e012 */
[----:B------:R-:W-:-:S05]  /*1c20*/  @P0 IADD3.X R155, R149, UR7, R22, P1, P2 ;  /* 0x00000007959b0c10 */ /* 0x000fca0008fe4416 */
[----:B------:R-:W4:Y:S01]  /*1c30*/  @P0 LDG.E.U8 R154, desc[UR36][R154.64] ;  /* 0x000000249a9a0981 */ /* 0x000f22000c1e1100 */
[----:B------:R-:W-:Y:S01]  /*1c40*/  IABS R157, R21 ;  /* 0x00000015009d7213 */ /* 0x000fe20000000000 */
[----:B------:R-:W-:Y:S01]  /*1c50*/  BSSY B1, `(.L_x_2589) ;  /* 0x000001a000017945 */ /* 0x000fe20003800000 */
[----:B---3--:R-:W-:Y:S02]  /*1c60*/  IABS R158, R148 ;  /* 0x00000094009e7213 */ /* 0x008fe40000000000 */
        /* <DEDUP_REMOVED lines=8> */
[----:B------:R-:W-:Y:S02]  /*1cf0*/  @!P1 IADD3 R149, R149, -R158, RZ ;  /* 0x8000009e95959210 */ /* 0x000fe40007ffe0ff */
[----:B------:R-:W-:-:S03]  /*1d00*/  ISETP.GE.AND P1, PT, R21, R16, PT ;  /* 0x000000101500720c */ /* 0x000fc60003f26270 */
[----:B------:R-:W-:Y:S01]  /*1d10*/  @!P2 IMAD.MOV R149, RZ, RZ, -R149 ;  /* 0x000000ffff95a224 */ /* 0x000fe200078e0a95 */
[----:B------:R-:W-:Y:S02]  /*1d20*/  @!P3 LOP3.LUT R149, RZ, R148, RZ, 0x33, !PT ;  /* 0x00000094ff95b212 */ /* 0x000fe400078e33ff */
[----:B----4-:R-:W-:-:S07]  /*1d30*/  ISETP.NE.AND P0, PT, R154, RZ, P0 ;  /* 0x000000ff9a00720c */ /* 0x010fce0000705270 */
[----:B-----5:R-:W-:Y:S06]  /*1d40*/  @P1 BRA `(.L_x_2590) ;  /* 0x0000000000281947 */ /* 0x020fec0003800000 */
        /* <DEDUP_REMOVED lines=10> */
.L_x_2590:
[----:B------:R-:W-:Y:S05]  /*1df0*/  BSYNC B1 ;  /* 0x0000000000017941 */ /* 0x000fea0003800000 */
.L_x_2589:
[----:B------:R-:W-:Y:S01]  /*1e00*/  BSSY B1, `(.L_x_2591) ;  /* 0x000000d000017945 */ /* 0x000fe20003800000 */
[----:B------:R-:W-:-:S03]  /*1e10*/  IADD3 R155, R149, R148, RZ ;  /* 0x00000094959b7210 */ /* 0x000fc60007ffe0ff */
        /* <DEDUP_REMOVED lines=11> */
.L_x_2592:
[----:B------:R-:W-:Y:S05]  /*1ed0*/  BSYNC B1 ;  /* 0x0000000000017941 */ /* 0x000fea0003800000 */
.L_x_2591:
        /* <DEDUP_REMOVED lines=13> */
.L_x_2594:
[----:B------:R-:W-:Y:S05]  /*1fb0*/  BSYNC B1 ;  /* 0x0000000000017941 */ /* 0x000fea0003800000 */
.L_x_2593:
[----:B------:R-:W-:Y:S04]  /*1fc0*/  BSSY B1, `(.L_x_2595) ;  /* 0x000000d000017945 */ /* 0x000fe80003800000 */
[----:B------:R-:W-:Y:S05]  /*1fd0*/  @P1 BRA `(.L_x_2596) ;  /* 0x00000000002c1947 */ /* 0x000fea0003800000 */
[----:B------:R-:W-:Y:S01]  /*1fe0*/  IMAD.IADD R92, R155, 0x1, R148 ;  /* 0x000000019b5c7824 */ /* 0x000fe200078e0294 */
[----:B------:R-:W-:-:S03]  /*1ff0*/  CS2R R94, SRZ ;  /* 0x00000000005e7805 */ /* 0x000fc6000001ff00 */
[----:B------:R-:W-:Y:S01]  /*2000*/  IMAD.SHL.U32 R155, R92, 0x4, RZ ;  /* 0x000000045c9b7824 */ /* 0x000fe200078e00ff */
[----:B------:R-:W-:-:S04]  /*2010*/  CS2R R92, SRZ ;  /* 0x00000000005c7805 */ /* 0x000fc8000001ff00 */
[----:B------:R-:W-:-:S13]  /*2020*/  ISETP.GE.AND P2, PT, R155, R24, PT ;  /* 0x000000189b00720c */ /* 0x000fda0003f46270 */
[----:B------:R-:W-:Y:S05]  /*2030*/  @P2 BRA `(.L_x_2596) ;  /* 0x0000000000142947 */ /* 0x000fea0003800000 */
[----:B------:R-:W-:-:S04]  /*2040*/  IADD3 R93, P2, R26, R155, RZ ;  /* 0x0000009b1a5d7210 */ /* 0x000fc80007f5e0ff */
[----:B------:R-:W-:Y:S02]  /*2050*/  LEA.HI.X.SX32 R94, R155, R3, 0x1, P2 ;  /* 0x000000039b5e7211 */ /* 0x000fe400010f0eff */
[----:B------:R-:W-:-:S04]  /*2060*/  LEA R92, P2, R93, UR8, 0x2 ;  /* 0x000000085d5c7c11 */ /* 0x000fc8000f8410ff */
[----:B------:R-:W-:-:S06]  /*2070*/  LEA.HI.X R93, R93, UR9, R94, 0x2, P2 ;  /* 0x000000095d5d7c11 */ /* 0x000fcc00090f145e */
[----:B------:R-:W5:Y:S03]  /*2080*/  LDG.E.128 R92, desc[UR36][R92.64] ;  /* 0x000000245c5c7981 */ /* 0x000f66000c1e1d00 */
.L_x_2596:
[----:B------:R-:W-:Y:S05]  /*2090*/  BSYNC B1 ;  /* 0x0000000000017941 */ /* 0x000fea0003800000 */
.L_x_2595:
[----:B------:R-:W-:Y:S01]  /*20a0*/  BSSY B1, `(.L_x_2597) ;  /* 0x000000d000017945 */ /* 0x000fe20003800000 */
[----:B------:R-:W-:-:S03]  /*20b0*/  LEA R155, R148, R149, 0x2 ;  /* 0x00000095949b7211 */ /* 0x000fc600078e10ff */
        /* <DEDUP_REMOVED lines=11> */
.L_x_2598:
[----:B------:R-:W-:Y:S05]  /*2170*/  BSYNC B1 ;  /* 0x0000000000017941 */ /* 0x000fea0003800000 */
.L_x_2597:
        /* <DEDUP_REMOVED lines=13> */
.L_x_2600:
[----:B------:R-:W-:Y:S05]  /*2250*/  BSYNC B1 ;  /* 0x0000000000017941 */ /* 0x000fea0003800000 */
.L_x_2599:
        /* <DEDUP_REMOVED lines=13> */
.L_x_2602:
[----:B------:R-:W-:Y:S05]  /*2330*/  BSYNC B1 ;  /* 0x0000000000017941 */ /* 0x000fea0003800000 */
.L_x_2601:
[----:B------:R-:W-:Y:S01]  /*2340*/  BSSY B1, `(.L_x_2603) ;  /* 0x000000d000017945 */ /* 0x000fe20003800000 */
[----:B------:R-:W-:-:S03]  /*2350*/  IMAD R155, R148, 0x7, R149 ;  /* 0x00000007949b7824 */ /* 0x000fc600078e0295 */
        /* <DEDUP_REMOVED lines=11> */
.L_x_2604:
[----:B------:R-:W-:Y:S05]  /*2410*/  BSYNC B1 ;  /* 0x0000000000017941 */ /* 0x000fea0003800000 */
.L_x_2603:
[----:B------:R-:W-:Y:S01]  /*2420*/  BSSY B1, `(.L_x_2605) ;  /* 0x000000d000017945 */ /* 0x000fe20003800000 */
[----:B------:R-:W-:-:S03]  /*2430*/  IMAD.IADD R155, R155, 0x1, R148 ;  /* 0x000000019b9b7824 */ /* 0x000fc600078e0294 */
        /* <DEDUP_REMOVED lines=11> */
.L_x_2606:
[----:B------:R-:W-:Y:S05]  /*24f0*/  BSYNC B1 ;  /* 0x0000000000017941 */ /* 0x000fea0003800000 */
.L_x_2605:
[----:B------:R-:W-:Y:S04]  /*2500*/  BSSY B1, `(.L_x_2607) ;  /* 0x000000d000017945 */ /* 0x000fe80003800000 */
[----:B------:R-:W-:Y:S05]  /*2510*/  @P1 BRA `(.L_x_2608) ;  /* 0x00000000002c1947 */ /* 0x000fea0003800000 */
[----:B------:R-:W-:Y:S02]  /*2520*/  IADD3 R116, R155, R148, RZ ;  /* 0x000000949b747210 */ /* 0x000fe40007ffe0ff */
        /* <DEDUP_REMOVED lines=10> */
.L_x_2608:
[----:B------:R-:W-:Y:S05]  /*25d0*/  BSYNC B1 ;  /* 0x0000000000017941 */ /* 0x000fea0003800000 */
.L_x_2607:
[----:B------:R-:W-:Y:S01]  /*25e0*/  BSSY B1, `(.L_x_2609) ;  /* 0x000000e000017945 */ /* 0x000fe20003800000 */
[C-C-:B------:R-:W-:Y:S02]  /*25f0*/  IMAD R155, R148.reuse, 0xd, R149.reuse ;  /* 0x0000000d949b7824 */ /* 0x140fe400078e0295 */
[----:B------:R-:W-:Y:S01]  /*2600*/  IMAD R149, R148, 0xa, R149 ;  /* 0x0000000a94957824 */ /* 0x000fe200078e0295 */
[----:B------:R-:W-:Y:S06]  /*2610*/  @P1 BRA `(.L_x_2610) ;  /* 0x0000000000281947 */ /* 0x000fec0003800000 */
        /* <DEDUP_REMOVED lines=10> */
.L_x_2610:
[----:B------:R-:W-:Y:S05]  /*26c0*/  BSYNC B1 ;  /* 0x0000000000017941 */ /* 0x000fea0003800000 */
.L_x_2609:
        /* <DEDUP_REMOVED lines=13> */
.L_x_2612:
[----:B------:R-:W-:Y:S05]  /*27a0*/  BSYNC B1 ;  /* 0x0000000000017941 */ /* 0x000fea0003800000 */
.L_x_2611:
        /* <DEDUP_REMOVED lines=13> */
.L_x_2614:
[----:B------:R-:W-:Y:S05]  /*2880*/  BSYNC B1 ;  /* 0x0000000000017941 */ /* 0x000fea0003800000 */
.L_x_2613:
        /* <DEDUP_REMOVED lines=13> */
.L_x_2616:
[----:B------:R-:W-:Y:S05]  /*2960*/  BSYNC B1 ;  /* 0x0000000000017941 */ /* 0x000fea0003800000 */
.L_x_2615:
        /* <DEDUP_REMOVED lines=13> */
.L_x_2618:
[----:B------:R-:W-:Y:S05]  /*2a40*/  BSYNC B1 ;  /* 0x0000000000017941 */ /* 0x000fea0003800000 */
.L_x_2617:
        /* <DEDUP_REMOVED lines=12> */
.L_x_2620:
[----:B------:R-:W-:Y:S05]  /*2b10*/  BSYNC B1 ;  /* 0x0000000000017941 */ /* 0x000fea0003800000 */
.L_x_2619:
[----:B------:R-:W-:Y:S04]  /*2b20*/  BSSY B1, `(.L_x_2621) ;  /* 0x000005a000017945 */ /* 0x000fe80003800000 */
[----:B------:R-:W-:Y:S05]  /*2b30*/  @P1 BRA `(.L_x_2622) ;  /* 0x0000000400601947 */ /* 0x000fea0003800000 */
[----:B------:R-:W-:-:S04]  /*2b40*/  ISETP.NE.U32.AND P1, PT, RZ, UR14, PT ;  /* 0x0000000eff007c0c */ /* 0x000fc8000bf25070 */
[----:B------:R-:W-:Y:S02]  /*2b50*/  ISETP.NE.AND.EX P2, PT, RZ, UR15, PT, P1 ;  /* 0x0000000fff007c0c */ /* 0x000fe4000bf45310 */
[----:B------:R-:W-:-:S04]  /*2b60*/  ISETP.NE.U32.AND P1, PT, RZ, UR10, PT ;  /* 0x0000000aff007c0c */ /* 0x000fc8000bf25070 */
[----:B------:R-:W-:-:S07]  /*2b70*/  ISETP.NE.AND.EX P1, PT, RZ, UR11, PT, P1 ;  /* 0x0000000bff007c0c */ /* 0x000fce000bf25310 */
[----:B------:R-:W3:Y:S06]  /*2b80*/  @P2 LDC R155, c[0x0][0x2d0] ;  /* 0x0000b400ff9b2b82 */ /* 0x000eec0000000800 */
[----:B------:R-:W4:Y:S02]  /*2b90*/  @P1 LDG.E R154, desc[UR36][R146.64] ;  /* 0x00000024929a1981 */ /* 0x000f24000c1e1900 */
[----:B------:R-:W0:Y:S01]  /*2ba0*/  @P2 LDC.64 R148, c[0x0][0x2c8] ;  /* 0x0000b200ff942b82 */ /* 0x000e220000000a00 */
[----:B---3--:R-:W-:-:S04]  /*2bb0*/  @P2 IMAD R155, R20, R155, R21 ;  /* 0x0000009b149b2224 */ /* 0x008fc800078e0215 */
[----:B0-----:R-:W-:-:S06]  /*2bc0*/  @P2 IMAD.WIDE R148, R155, 0x4, R148 ;  /* 0x000000049b942825 */ /* 0x001fcc00078e0294 */
[----:B------:R0:W3:Y:S01]  /*2bd0*/  @P2 LDG.E R148, desc[UR36][R148.64] ;  /* 0x0000002494942981 */ /* 0x0000e2000c1e1900 */
[----:B-----5:R-:W-:Y:S01]  /*2be0*/  FMUL.FTZ R155, R8, R84 ;  /* 0x00000054089b7220 */ /* 0x020fe20000410000 */
        /* <DEDUP_REMOVED lines=19> */
[----:B-1----:R-:W-:Y:S01]  /*2d20*/  FFMA.FTZ R155, R56, R120, R155 ;  /* 0x00000078389b7223 */ /* 0x002fe2000001009b */
[----:B------:R-:W-:-:S03]  /*2d30*/  FFMA.FTZ R156, R57, R121, R156 ;  /* 0x00000079399c7223 */ /* 0x000fc6000001009c */
[----:B------:R-:W-:Y:S01]  /*2d40*/  FFMA.FTZ R155, R60, R124, R155 ;  /* 0x0000007c3c9b7223 */ /* 0x000fe2000001009b */
[----:B------:R-:W-:-:S03]  /*2d50*/  FFMA.FTZ R156, R61, R125, R156 ;  /* 0x0000007d3d9c7223 */ /* 0x000fc6000001009c */
[----:B--2---:R-:W-:Y:S01]  /*2d60*/  FFMA.FTZ R155, R64, R128, R155 ;  /* 0x00000080409b7223 */ /* 0x004fe2000001009b */
[----:B------:R-:W-:-:S03]  /*2d70*/  FFMA.FTZ R156, R65, R129, R156 ;  /* 0x00000081419c7223 */ /* 0x000fc6000001009c */
[----:B------:R-:W-:Y:S01]  /*2d80*/  FFMA.FTZ R155, R68, R132, R155 ;  /* 0x00000084449b7223 */ /* 0x000fe2000001009b */
[----:B------:R-:W-:-:S03]  /*2d90*/  FFMA.FTZ R156, R69, R133, R156 ;  /* 0x00000085459c7223 */ /* 0x000fc6000001009c */
[----:B------:R-:W-:Y:S01]  /*2da0*/  FFMA.FTZ R155, R72, R136, R155 ;  /* 0x00000088489b7223 */ /* 0x000fe2000001009b */
[----:B------:R-:W-:-:S03]  /*2db0*/  FFMA.FTZ R156, R73, R137, R156 ;  /* 0x00000089499c7223 */ /* 0x000fc6000001009c */
[----:B0-----:R-:W-:Y:S01]  /*2dc0*/  FFMA.FTZ R149, R76, R140, R155 ;  /* 0x0000008c4c957223 */ /* 0x001fe2000001009b */
        /* <DEDUP_REMOVED lines=40> */
[----:B---3--:R-:W-:Y:S01]  /*3050*/  @P2 FADD.FTZ R149, R149, R148 ;  /* 0x0000009495952221 */ /* 0x008fe20000010000 */
[----:B------:R-:W-:-:S05]  /*3060*/  @P1 I2FP.F32.S32 R148, R155 ;  /* 0x0000009b00941245 */ /* 0x000fca0000201400 */
[----:B----4-:R-:W-:Y:S01]  /*3070*/  @P1 FFMA.FTZ R149, R148, R154, R149 ;  /* 0x0000009a94951223 */ /* 0x010fe20000010095 */
[----:B------:R-:W-:-:S05]  /*3080*/  IADD3 R148, -R25, R21, RZ ;  /* 0x0000001519947210 */ /* 0x000fca0007ffe1ff */
[----:B------:R-:W-:-:S05]  /*3090*/  IMAD R148, R148, 0x4, R151 ;  /* 0x0000000494947824 */ /* 0x000fca00078e0297 */
[----:B------:R3:W-:Y:S01]  /*30a0*/  STS [R148], R149 ;  /* 0x0000009594007388 */ /* 0x0007e20000000800 */
[----:B------:R-:W-:-:S07]  /*30b0*/  @!P0 FMNMX.FTZ R153, R153, R149, !PT ;  /* 0x0000009599998209 */ /* 0x000fce0007810000 */
.L_x_2622:
[----:B------:R-:W-:Y:S05]  /*30c0*/  BSYNC B1 ;  /* 0x0000000000017941 */ /* 0x000fea0003800000 */
.L_x_2621:
[----:B------:R-:W-:-:S05]  /*30d0*/  VIADD R21, R21, 0x100 ;  /* 0x0000010015157836 */ /* 0x000fca0000000000 */
[----:B------:R-:W-:-:S13]  /*30e0*/  ISETP.GE.AND P0, PT, R21, R152, PT ;  /* 0x000000981500720c */ /* 0x000fda0003f06270 */
[----:B------:R-:W-:Y:S05]  /*30f0*/  @!P0 BRA `(.L_x_2623) ;  /* 0xffffffe800b48947 */ /* 0x000fea000383ffff */
.L_x_2588:
[----:B------:R-:W-:Y:S05]  /*3100*/  BSYNC B0 ;  /* 0x0000000000007941 */ /* 0x000fea0003800000 */
.L_x_2587:
[----:B------:R-:W4:Y:S01]  /*3110*/  SHFL.BFLY PT, R0, R153, 0x10, 0x1f ;  /* 0x0e001f0099007f89 */ /* 0x000f2200000e0000 */
[----:B------:R-:W-:Y:S01]  /*3120*/  ULDC.64 UR6, c[0x0][0x2b0] ;  /* 0x0000ac0000067ab9 */ /* 0x000fe20000000a00 */
[----:B------:R-:W-:Y:S01]  /*3130*/  BSSY B0, `(.L_x_2624) ;  /* 0x0000042000007945 */ /* 0x000fe20003800000 */
[----:B----4-:R-:W-:Y:S02]  /*3140*/  FMNMX.FTZ R3, R0, R153, !PT ;  /* 0x0000009900037209 */ /* 0x010fe40007810000 */
[----:B------:R-:W0:Y:S03]  /*3150*/  S2R R0, SR_TID.X ;  /* 0x0000000000007919 */ /* 0x000e260000002100 */
[----:B------:R-:W4:Y:S02]  /*3160*/  SHFL.BFLY PT, R4, R3, 0x8, 0x1f ;  /* 0x0d001f0003047f89 */ /* 0x000f2400000e0000 */
[----:B----4-:R-:W-:-:S02]  /*3170*/  FMNMX.FTZ R4, R3, R4, !PT ;  /* 0x0000000403047209 */ /* 0x010fc40007810000 */
[----:B0-----:R-:W-:-:S03]  /*3180*/  SHF.R.S32.HI R9, RZ, 0x1f, R0 ;  /* 0x0000001fff097819 */ /* 0x001fc60000011400 */
[----:B------:R-:W0:Y:S01]  /*3190*/  SHFL.BFLY PT, R5, R4, 0x4, 0x1f ;  /* 0x0c801f0004057f89 */ /* 0x000e2200000e0000 */
[----:B------:R-:W-:-:S04]  /*31a0*/  LEA.HI R7, R9, R0, RZ, 0x5 ;  /* 0x0000000009077211 */ /* 0x000fc800078f28ff */
[----:B------:R-:W-:-:S04]  /*31b0*/  LOP3.LUT R11, R7, 0xffffffe0, RZ, 0xc0, !PT ;  /* 0xffffffe0070b7812 */ /* 0x000fc800078ec0ff */
[----:B------:R-:W-:-:S04]  /*31c0*/  IADD3 R11, -R11, R0, RZ ;  /* 0x000000000b0b7210 */ /* 0x000fc80007ffe1ff */
[C---:B------:R-:W-:Y:S02]  /*31d0*/  ISETP.NE.AND P0, PT, R11.reuse, RZ, PT ;  /* 0x000000ff0b00720c */ /* 0x040fe40003f05270 */
[----:B------:R-:W-:Y:S02]  /*31e0*/  ISETP.GT.AND P1, PT, R11, 0x7, PT ;  /* 0x000000070b00780c */ /* 0x000fe40003f24270 */
[----:B0-----:R-:W-:-:S09]  /*31f0*/  FMNMX.FTZ R5, R4, R5, !PT ;  /* 0x0000000504057209 */ /* 0x001fd20007810000 */
[----:B------:R-:W0:Y:S01]  /*3200*/  @!P0 S2R R13, SR_CgaCtaId ;  /* 0x00000000000d8919 */ /* 0x000e220000008800 */
[----:B------:R-:W-:Y:S02]  /*3210*/  @!P0 MOV R4, 0x400 ;  /* 0x0000040000048802 */ /* 0x000fe40000000f00 */
[----:B------:R-:W-:Y:S01]  /*3220*/  @!P1 MOV R8, 0x400 ;  /* 0x0000040000089802 */ /* 0x000fe20000000f00 */
[----:B------:R-:W4:Y:S01]  /*3230*/  SHFL.BFLY PT, R6, R5, 0x2, 0x1f ;  /* 0x0c401f0005067f89 */ /* 0x000f2200000e0000 */
[----:B------:R-:W-:Y:S01]  /*3240*/  @!P0 SHF.R.S32.HI R7, RZ, 0x5, R7 ;  /* 0x00000005ff078819 */ /* 0x000fe20000011407 */
[----:B------:R-:W1:Y:S01]  /*3250*/  @!P1 S2R R15, SR_CgaCtaId ;  /* 0x00000000000f9919 */ /* 0x000e620000008800 */
[----:B----4-:R-:W-:Y:S02]  /*3260*/  FMNMX.FTZ R6, R5, R6, !PT ;  /* 0x0000000605067209 */ /* 0x010fe40007810000 */
[----:B0-----:R-:W-:-:S03]  /*3270*/  @!P0 LEA R4, R13, R4, 0x18 ;  /* 0x000000040d048211 */ /* 0x001fc600078ec0ff */
[----:B------:R-:W0:Y:S02]  /*3280*/  SHFL.BFLY PT, R3, R6, 0x1, 0x1f ;  /* 0x0c201f0006037f89 */ /* 0x000e2400000e0000 */
[----:B------:R-:W-:Y:S01]  /*3290*/  @!P0 IMAD R7, R7, 0x4, R4 ;  /* 0x0000000407078824 */ /* 0x000fe200078e0204 */
[----:B-1----:R-:W-:-:S05]  /*32a0*/  @!P1 LEA R10, R15, R8, 0x18 ;  /* 0x000000080f0a9211 */ /* 0x002fca00078ec0ff */
[----:B------:R-:W-:Y:S01]  /*32b0*/  @!P1 IMAD R11, R11, 0x4, R10 ;  /* 0x000000040b0b9824 */ /* 0x000fe200078e020a */
        /* <DEDUP_REMOVED lines=17> */
[----:B------:R-:W-:Y:S01]  /*33d0*/  HFMA2.MMA R7, -RZ, RZ, 0, 0 ;  /* 0x00000000ff077435 */ /* 0x000fe200000001ff */
[----:B------:R-:W-:-:S04]  /*33e0*/  ISETP.NE.U32.AND P0, PT, RZ, UR4, PT ;  /* 0x00000004ff007c0c */ /* 0x000fc8000bf05070 */
[----:B------:R-:W-:-:S13]  /*33f0*/  ISETP.NE.AND.EX P0, PT, RZ, UR5, PT, P0 ;  /* 0x00000005ff007c0c */ /* 0x000fda000bf05300 */
.L_x_2629:
[----:B0-----:R-:W-:Y:S01]  /*3400*/  IMAD.IADD R4, R3, 0x1, -R25 ;  /* 0x0000000103047824 */ /* 0x001fe200078e0a19 */
[----:B------:R-:W-:Y:S03]  /*3410*/  BSSY B1, `(.L_x_2626) ;  /* 0x000000e000017945 */ /* 0x000fe60003800000 */
[----:B------:R-:W-:Y:S01]  /*3420*/  IMAD R11, R4, 0x4, R151 ;  /* 0x00000004040b7824 */ /* 0x000fe200078e0297 */
[----:B------:R-:W-:Y:S06]  /*3430*/  @!P0 BRA `(.L_x_2627) ;  /* 0x00000000001c8947 */ /* 0x000fec0003800000 */
[----:B------:R-:W-:Y:S02]  /*3440*/  SHF.R.S32.HI R5, RZ, 0x1f, R3 ;  /* 0x0000001fff057819 */ /* 0x000fe40000011403 */
[----:B------:R-:W-:-:S04]  /*3450*/  IADD3 R4, P2, P3, R3, UR6, R18 ;  /* 0x0000000603047c10 */ /* 0x000fc8000fb5e012 */
[----:B------:R-:W-:-:S05]  /*3460*/  IADD3.X R5, R5, UR7, R22, P2, P3 ;  /* 0x0000000705057c10 */ /* 0x000fca00097e6416 */
[----:B------:R-:W4:Y:S02]  /*3470*/  LDG.E.U8 R4, desc[UR36][R4.64] ;  /* 0x0000002404047981 */ /* 0x000f24000c1e1100 */
[----:B----4-:R-:W-:-:S13]  /*3480*/  ISETP.NE.AND P2, PT, R4, RZ, PT ;  /* 0x000000ff0400720c */ /* 0x010fda0003f45270 */
[----:B0-----:R-:W-:Y:S01]  /*3490*/  @P2 MOV R6, RZ ;  /* 0x000000ff00062202 */ /* 0x001fe20000000f00 */
[----:B------:R-:W-:Y:S06]  /*34a0*/  @P2 BRA `(.L_x_2628) ;  /* 0x0000000000102947 */ /* 0x000fec0003800000 */
.L_x_2627:
[----:B------:R-:W1:Y:S02]  /*34b0*/  LDS R4, [R11] ;  /* 0x000000000b047984 */ /* 0x000e640000000800 */
[----:B-1----:R-:W-:-:S04]  /*34c0*/  FADD.FTZ R4, -R13, R4 ;  /* 0x000000040d047221 */ /* 0x002fc80000010100 */
[----:B------:R-:W-:-:S04]  /*34d0*/  FMUL.FTZ R4, R4, 1.4426950216293334961 ;  /* 0x3fb8aa3b04047820 */ /* 0x000fc80000410000 */
[----:B0-----:R0:W4:Y:S03]  /*34e0*/  MUFU.EX2 R6, R4 ;  /* 0x0000000400067308 */ /* 0x0011260000000800 */
.L_x_2628:
[----:B------:R-:W-:Y:S05]  /*34f0*/  BSYNC B1 ;  /* 0x0000000000017941 */ /* 0x000fea0003800000 */
.L_x_2626:
[----:B----4-:R4:W-:Y:S01]  /*3500*/  STS [R11], R6 ;  /* 0x000000060b007388 */ /* 0x0109e20000000800 */
[----:B------:R-:W-:Y:S02]  /*3510*/  VIADD R3, R3, 0x100 ;  /* 0x0000010003037836 */ /* 0x000fe40000000000 */
[----:B------:R-:W-:-:S03]  /*3520*/  FADD.FTZ R7, R6, R7 ;  /* 0x0000000706077221 */ /* 0x000fc60000010000 */
[----:B------:R-:W-:-:S13]  /*3530*/  ISETP.GT.AND P2, PT, R3, R16, PT ;  /* 0x000000100300720c */ /* 0x000fda0003f44270 */
[----:B----4-:R-:W-:Y:S05]  /*3540*/  @!P2 BRA `(.L_x_2629) ;  /* 0xfffffffc00aca947 */ /* 0x010fea000383ffff */
.L_x_2625:
[----:B------:R-:W-:Y:S05]  /*3550*/  BSYNC B0 ;  /* 0x0000000000007941 */ /* 0x000fea0003800000 */
.L_x_2624:
[----:B0-----:R-:W0:Y:S01]  /*3560*/  SHFL.BFLY PT, R4, R7, 0x10, 0x1f ;  /* 0x0e001f0007047f89 */ /* 0x001e2200000e0000 */
[----:B------:R-:W-:Y:S01]  /*3570*/  LOP3.LUT P0, R10, R0, 0x1f, RZ, 0xc0, !PT ;  /* 0x0000001f000a7812 */ /* 0x000fe2000780c0ff */
[----:B------:R-:W-:-:S03]  /*3580*/  ULDC.U8 UR4, c[0x0][0x31c] ;  /* 0x0000c70000047ab9 */ /* 0x000fc60000000000 */
[----:B------:R-:W-:-:S09]  /*3590*/  ISETP.GT.U32.AND P2, PT, R10, 0x7, PT ;  /* 0x000000070a00780c */ /* 0x000fd20003f44070 */
[----:B------:R-:W4:Y:S04]  /*35a0*/  @!P0 S2R R12, SR_CgaCtaId ;  /* 0x00000000000c8919 */ /* 0x000f280000008800 */
        /* <DEDUP_REMOVED lines=33> */
[----:B------:R-:W4:Y:S01]  /*37c0*/  LDC R6, c[0x0][0x284] ;  /* 0x0000a100ff067b82 */ /* 0x000f220000000800 */
[----:B--2---:R-:W-:-:S04]  /*37d0*/  IMAD R3, R17, R4, R3 ;  /* 0x0000000411037224 */ /* 0x004fc800078e0203 */
[----:B----4-:R-:W-:-:S05]  /*37e0*/  IMAD R4, R3, R6, RZ ;  /* 0x0000000603047224 */ /* 0x010fca00078e02ff */
[----:B------:R-:W-:-:S07]  /*37f0*/  SHF.R.S32.HI R5, RZ, 0x1f, R4 ;  /* 0x0000001fff057819 */ /* 0x000fce0000011404 */
.L_x_2630:
[----:B------:R-:W-:Y:S01]  /*3800*/  ULDC.64 UR4, c[0x0][0x310] ;  /* 0x0000c40000047ab9 */ /* 0x000fe20000000a00 */
[----:B------:R-:W-:Y:S04]  /*3810*/  BSSY B0, `(.L_x_2631) ;  /* 0x0000013000007945 */ /* 0x000fe80003800000 */
[----:B------:R-:W-:Y:S05]  /*3820*/  @P1 BRA `(.L_x_2632) ;  /* 0x0000000000441947 */ /* 0x000fea0003800000 */
[----:B0-----:R-:W-:Y:S01]  /*3830*/  FADD.FTZ R3, R11, 9.9999999747524270788e-07 ;  /* 0x358637bd0b037421 */ /* 0x001fe20000010000 */
[----:B------:R-:W-:-:S03]  /*3840*/  IMAD.IADD R11, R25, 0x1, R0 ;  /* 0x00000001190b7824 */ /* 0x000fc600078e0200 */
[----:B------:R0:W2:Y:S04]  /*3850*/  MUFU.RCP R10, R3 ;  /* 0x00000003000a7308 */ /* 0x0000a80000001000 */
.L_x_2634:
[----:B01----:R-:W-:-:S05]  /*3860*/  IMAD.IADD R6, R11, 0x1, -R25 ;  /* 0x000000010b067824 */ /* 0x003fca00078e0a19 */
[----:B------:R-:W-:-:S05]  /*3870*/  LEA R6, R6, R151, 0x2 ;  /* 0x0000009706067211 */ /* 0x000fca00078e10ff */
[----:B0-----:R-:W1:Y:S02]  /*3880*/  LDS R3, [R6] ;  /* 0x0000000006037984 */ /* 0x001e640000000800 */
        /* <DEDUP_REMOVED lines=8> */
.L_x_2633:
[----:B------:R-:W-:-:S05]  /*3910*/  VIADD R11, R11, 0x100 ;  /* 0x000001000b0b7836 */ /* 0x000fca0000000000 */
[----:B------:R-:W-:-:S13]  /*3920*/  ISETP.GT.AND P1, PT, R11, R16, PT ;  /* 0x000000100b00720c */ /* 0x000fda0003f24270 */
[----:B------:R-:W-:Y:S05]  /*3930*/  @!P1 BRA `(.L_x_2634) ;  /* 0xfffffffc00c89947 */ /* 0x000fea000383ffff */
.L_x_2632:
[----:B------:R-:W-:Y:S05]  /*3940*/  BSYNC B0 ;  /* 0x0000000000007941 */ /* 0x000fea0003800000 */
.L_x_2631:
[----:B------:R-:W-:Y:S01]  /*3950*/  LEA.HI R9, R9, R0, RZ, 0x4 ;  /* 0x0000000009097211 */ /* 0x000fe200078f20ff */
[----:B------:R-:W-:Y:S01]  /*3960*/  ULDC.64 UR4, c[0x0][0x240] ;  /* 0x0000900000047ab9 */ /* 0x000fe20000000a00 */
[----:B------:R-:W-:Y:S02]  /*3970*/  SHF.R.S32.HI R5, RZ, 0x1f, R16 ;  /* 0x0000001fff057819 */ /* 0x000fe40000011410 */
[----:B01----:R-:W-:Y:S02]  /*3980*/  CS2R R6, SRZ ;  /* 0x0000000000067805 */ /* 0x003fe4000001ff00 */
[----:B------:R-:W-:Y:S01]  /*3990*/  LOP3.LUT R3, R9, 0xfffffff0, RZ, 0xc0, !PT ;  /* 0xfffffff009037812 */ /* 0x000fe200078ec0ff */
[----:B------:R-:W-:Y:S01]  /*39a0*/  ULDC UR6, c[0x0][0x284] ;  /* 0x0000a10000067ab9 */ /* 0x000fe20000000800 */
[----:B------:R-:W-:Y:S01]  /*39b0*/  LEA.HI R5, R5, R16, RZ, 0x4 ;  /* 0x0000001005057211 */ /* 0x000fe200078f20ff */
[----:B------:R-:W-:Y:S01]  /*39c0*/  ULDC.64 UR8, c[0x0][0x250] ;  /* 0x0000940000087ab9 */ /* 0x000fe20000000a00 */
[----:B------:R-:W-:Y:S01]  /*39d0*/  SHF.R.S32.HI R14, RZ, 0x4, R9 ;  /* 0x00000004ff0e7819 */ /* 0x000fe20000011409 */
[----:B------:R-:W-:Y:S01]  /*39e0*/  IMAD.IADD R3, R0, 0x1, -R3 ;  /* 0x0000000100037824 */ /* 0x000fe200078e0a03 */
[----:B------:R-:W-:-:S02]  /*39f0*/  LOP3.LUT R5, R5, 0xfffffff0, RZ, 0xc0, !PT ;  /* 0xfffffff005057812 */ /* 0x000fc400078ec0ff */
[----:B------:R-:W-:Y:S01]  /*3a00*/  ISETP.EQ.U32.AND P0, PT, RZ, UR4, PT ;  /* 0x00000004ff007c0c */ /* 0x000fe2000bf02070 */
[C---:B------:R-:W-:Y:S01]  /*3a10*/  IMAD.SHL.U32 R12, R3.reuse, 0x4, RZ ;  /* 0x00000004030c7824 */ /* 0x040fe200078e00ff */
[----:B------:R-:W-:Y:S02]  /*3a20*/  ISETP.GT.AND P1, PT, R3, 0xb, PT ;  /* 0x0000000b0300780c */ /* 0x000fe40003f24270 */
[----:B------:R-:W-:-:S04]  /*3a30*/  IADD3 R5, -R5, R16, RZ ;  /* 0x0000001005057210 */ /* 0x000fc80007ffe1ff */
[----:B------:R-:W-:-:S04]  /*3a40*/  ISETP.NE.OR P2, PT, R14, R5, P1 ;  /* 0x000000050e00720c */ /* 0x000fc80000f45670 */
[----:B------:R-:W-:-:S13]  /*3a50*/  ISETP.EQ.OR.EX P0, PT, RZ, UR5, P2, P0 ;  /* 0x00000005ff007c0c */ /* 0x000fda0009702700 */
[----:B------:R-:W0:Y:S01]  /*3a60*/  @!P0 S2R R5, SR_CTAID.X ;  /* 0x0000000000058919 */ /* 0x000e220000002500 */
[----:B------:R-:W1:Y:S01]  /*3a70*/  @!P0 LDC.64 R20, c[0x0][0x240] ;  /* 0x00009000ff148b82 */ /* 0x000e620000000a00 */
[----:B------:R-:W-:Y:S01]  /*3a80*/  BSSY B1, `(.L_x_2635) ;  /* 0x00001df000017945 */ /* 0x000fe20003800000 */
[----:B------:R-:W-:Y:S02]  /*3a90*/  CS2R R10, SRZ ;  /* 0x00000000000a7805 */ /* 0x000fe4000001ff00 */
[----:B------:R-:W-:Y:S01]  /*3aa0*/  CS2R R8, SRZ ;  /* 0x0000000000087805 */ /* 0x000fe2000001ff00 */
[----:B0-----:R-:W-:Y:S01]  /*3ab0*/  @!P0 IMAD R3, R5, 0x30, R12 ;  /* 0x0000003005038824 */ /* 0x001fe200078e020c */
[----:B------:R-:W-:-:S03]  /*3ac0*/  CS2R R4, SRZ ;  /* 0x0000000000047805 */ /* 0x000fc6000001ff00 */
[----:B-1----:R-:W-:-:S05]  /*3ad0*/  @!P0 IMAD.WIDE R20, R3, 0x4, R20 ;  /* 0x0000000403148825 */ /* 0x002fca00078e0214 */
[----:B------:R0:W5:Y:S01]  /*3ae0*/  @!P0 LDG.E.128 R4, desc[UR36][R20.64] ;  /* 0x0000002414048981 */ /* 0x000162000c1e1d00 */
[----:B------:R-:W-:Y:S01]  /*3af0*/  IMAD R3, R17, UR6, RZ ;  /* 0x0000000611037c24 */ /* 0x000fe2000f8e02ff */
        /* <DEDUP_REMOVED lines=14> */
[----:B-----5:R-:W-:Y:S01]  /*3be0*/  IMAD.MOV.U32 R27, RZ, RZ, R13 ;  /* 0x000000ffff1b7224 */ /* 0x020fe200078e000d */
[----:B------:R-:W-:Y:S02]  /*3bf0*/  CS2R R10, SRZ ;  /* 0x00000000000a7805 */ /* 0x000fe4000001ff00 */
[----:B------:R-:W-:-:S04]  /*3c00*/  IADD3 R9, R8, -R9, RZ ;  /* 0x8000000908097210 */ /* 0x000fc80007ffe0ff */
[C---:B------:R-:W-:Y:S02]  /*3c10*/  LEA.HI R8, R9.reuse, 0x1, RZ, 0x1c ;  /* 0x0000000109087811 */ /* 0x040fe400078fe0ff */
[----:B------:R-:W-:Y:S02]  /*3c20*/  ISETP.GE.U32.AND P0, PT, R9, 0x30, PT ;  /* 0x000000300900780c */ /* 0x000fe40003f06070 */
[----:B------:R-:W-:Y:S02]  /*3c30*/  LOP3.LUT P3, R18, R8, 0x3, RZ, 0xc0, !PT ;  /* 0x0000000308127812 */ /* 0x000fe4000786c0ff */
[----:B------:R-:W-:-:S11]  /*3c40*/  CS2R R8, SRZ ;  /* 0x0000000000087805 */ /* 0x000fd6000001ff00 */
[----:B------:R-:W-:Y:S05]  /*3c50*/  @!P3 BRA `(.L_x_2640) ;  /* 0x000000000058b947 */ /* 0x000fea0003800000 */
[----:B------:R-:W-:Y:S01]  /*3c60*/  IMAD R8, R13, 0x30, RZ ;  /* 0x000000300d087824 */ /* 0x000fe200078e02ff */
[----:B------:R-:W-:Y:S01]  /*3c70*/  ULDC.64 UR4, c[0x0][0x250] ;  /* 0x0000940000047ab9 */ /* 0x000fe20000000a00 */
[----:B------:R-:W-:Y:S01]  /*3c80*/  IMAD R24, R14, 0x4, R151 ;  /* 0x000000040e187824 */ /* 0x000fe200078e0297 */
[----:B------:R-:W-:Y:S02]  /*3c90*/  MOV R27, R13 ;  /* 0x0000000d001b7202 */ /* 0x000fe40000000f00 */
[----:B0-----:R-:W-:-:S04]  /*3ca0*/  IADD3 R21, P3, R150, R8, RZ ;  /* 0x0000000896157210 */ /* 0x001fc80007f7e0ff */
[----:B------:R-:W-:Y:S02]  /*3cb0*/  LEA.HI.X.SX32 R8, R8, R15, 0x1, P3 ;  /* 0x0000000f08087211 */ /* 0x000fe400018f0eff */
[----:B------:R-:W-:-:S04]  /*3cc0*/  LEA R20, P3, R21, UR4, 0x2 ;  /* 0x0000000415147c11 */ /* 0x000fc8000f8610ff */
[----:B------:R-:W-:Y:S01]  /*3cd0*/  LEA.HI.X R21, R21, UR5, R8, 0x2, P3 ;  /* 0x0000000515157c11 */ /* 0x000fe200098f1408 */
[----:B------:R-:W-:-:S08]  /*3ce0*/  IMAD.MOV.U32 R8, RZ, RZ, RZ ;  /* 0x000000ffff087224 */ /* 0x000fd000078e00ff */
.L_x_2641:
[----:B------:R0:W2:Y:S01]  /*3cf0*/  LDG.E.128 R28, desc[UR36][R20.64] ;  /* 0x00000024141c7981 */ /* 0x0000a2000c1e1d00 */
[----:B------:R-:W-:Y:S01]  /*3d00*/  VIADD R18, R18, 0xffffffff ;  /* 0xffffffff12127836 */ /* 0x000fe20000000000 */
[----:B------:R-:W-:Y:S02]  /*3d10*/  IADD3 R27, R27, 0x10, RZ ;  /* 0x000000101b1b7810 */ /* 0x000fe40007ffe0ff */
[----:B------:R1:W2:Y:S02]  /*3d20*/  LDS R26, [R24] ;  /* 0x00000000181a7984 */ /* 0x0002a40000000800 */
[----:B------:R-:W-:Y:S02]  /*3d30*/  ISETP.NE.AND P3, PT, R18, RZ, PT ;  /* 0x000000ff1200720c */ /* 0x000fe40003f65270 */
[----:B0-----:R-:W-:Y:S01]  /*3d40*/  IADD3 R20, P4, R20, 0xc00, RZ ;  /* 0x00000c0014147810 */ /* 0x001fe20007f9e0ff */
[----:B-1----:R-:W-:-:S03]  /*3d50*/  VIADD R24, R24, 0x40 ;  /* 0x0000004018187836 */ /* 0x002fc60000000000 */
[----:B------:R-:W-:Y:S01]  /*3d60*/  IADD3.X R21, RZ, R21, RZ, P4, !PT ;  /* 0x00000015ff157210 */ /* 0x000fe200027fe4ff */
[-C--:B--2---:R-:W-:Y:S01]  /*3d70*/  FFMA.FTZ R8, R28, R26.reuse, R8 ;  /* 0x0000001a1c087223 */ /* 0x084fe20000010008 */
[-C--:B------:R-:W-:Y:S01]  /*3d80*/  FFMA.FTZ R9, R29, R26.reuse, R9 ;  /* 0x0000001a1d097223 */ /* 0x080fe20000010009 */
[-C--:B------:R-:W-:Y:S01]  /*3d90*/  FFMA.FTZ R10, R30, R26.reuse, R10 ;  /* 0x0000001a1e0a7223 */ /* 0x080fe2000001000a */
[----:B------:R-:W-:-:S03]  /*3da0*/  FFMA.FTZ R11, R31, R26, R11 ;  /* 0x0000001a1f0b7223 */ /* 0x000fc6000001000b */
[----:B------:R-:W-:Y:S05]  /*3db0*/  @P3 BRA `(.L_x_2641) ;  /* 0xfffffffc00cc3947 */ /* 0x000fea000383ffff */
.L_x_2640:
[----:B------:R-:W-:Y:S05]  /*3dc0*/  BSYNC B2 ;  /* 0x0000000000027941 */ /* 0x000fea0003800000 */
.L_x_2639:
[----:B------:R-:W-:Y:S05]  /*3dd0*/  @!P0 BRA `(.L_x_2638) ;  /* 0x0000000c00388947 */ /* 0x000fea0003800000 */
[----:B------:R-:W-:Y:S01]  /*3de0*/  IMAD.IADD R26, R22, 0x1, -R27 ;  /* 0x00000001161a7824 */ /* 0x000fe200078e0a1b */
[C---:B------:R-:W-:Y:S01]  /*3df0*/  LEA R24, R27.reuse, 0x80, 0x2 ;  /* 0x000000801b187811 */ /* 0x040fe200078e10ff */
[----:B------:R-:W-:Y:S01]  /*3e00*/  IMAD R18, R27, 0x30, RZ ;  /* 0x000000301b127824 */ /* 0x000fe200078e02ff */
[----:B------:R-:W-:Y:S01]  /*3e10*/  ULDC.64 UR4, c[0x0][0x250] ;  /* 0x0000940000047ab9 */ /* 0x000fe20000000a00 */
[----:B------:R-:W-:Y:S01]  /*3e20*/  BSSY B2, `(.L_x_2642) ;  /* 0x0000073000027945 */ /* 0x000fe20003800000 */
[----:B------:R-:W-:Y:S01]  /*3e30*/  ISETP.GT.AND P3, PT, R26, 0xc0, PT ;  /* 0x000000c01a00780c */ /* 0x000fe20003f64270 */
[----:B------:R-:W-:Y:S01]  /*3e40*/  IMAD R24, R25, -0x4, R24 ;  /* 0xfffffffc19187824 */ /* 0x000fe200078e0218 */
[----:B0-----:R-:W-:-:S04]  /*3e50*/  IADD3 R21, P0, R150, R18, RZ ;  /* 0x0000001296157210 */ /* 0x001fc80007f1e0ff */
[----:B------:R-:W-:Y:S02]  /*3e60*/  LEA.HI.X.SX32 R18, R18, R15, 0x1, P0 ;  /* 0x0000000f12127211 */ /* 0x000fe400000f0eff */
[----:B------:R-:W-:-:S04]  /*3e70*/  LEA R20, P0, R21, UR4, 0x2 ;  /* 0x0000000415147c11 */ /* 0x000fc8000f8010ff */
[----:B------:R-:W-:Y:S02]  /*3e80*/  LEA.HI.X R21, R21, UR5, R18, 0x2, P0 ;  /* 0x0000000515157c11 */ /* 0x000fe400080f1412 */
[----:B------:R-:W-:Y:S02]  /*3e90*/  PLOP3.LUT P0, PT, PT, PT, PT, 0x80, 0x0 ;  /* 0x000000000000781c */ /* 0x000fe40003f0f070 */
[----:B------:R-:W-:Y:S01]  /*3ea0*/  IADD3 R18, R151, R24, RZ ;  /* 0x0000001897127210 */ /* 0x000fe20007ffe0ff */
[----:B------:R-:W-:Y:S10]  /*3eb0*/  @!P3 BRA `(.L_x_2643) ;  /* 0x0000000400a4b947 */ /* 0x000ff40003800000 */
[----:B------:R-:W-:Y:S01]  /*3ec0*/  PLOP3.LUT P0, PT, PT, PT, PT, 0x8, 0x0 ;  /* 0x000000000000781c */ /* 0x000fe20003f0e170 */
[----:B------:R-:W-:-:S12]  /*3ed0*/  VIADD R24, R22, 0xffffff40 ;  /* 0xffffff4016187836 */ /* 0x000fd80000000000 */
.L_x_2644:
[----:B------:R-:W2:Y:S04]  /*3ee0*/  LDG.E.128 R88, desc[UR36][R20.64] ;  /* 0x0000002414587981 */ /* 0x000ea8000c1e1d00 */
[----:B------:R-:W4:Y:S04]  /*3ef0*/  LDG.E.128 R84, desc[UR36][R20.64+0xc00] ;  /* 0x000c002414547981 */ /* 0x000f28000c1e1d00 */
[----:B------:R-:W5:Y:S04]  /*3f00*/  LDG.E.128 R80, desc[UR36][R20.64+0x1800] ;  /* 0x0018002414507981 */ /* 0x000f68000c1e1d00 */
[----:B------:R-:W3:Y:S04]  /*3f10*/  LDG.E.128 R76, desc[UR36][R20.64+0x2400] ;  /* 0x00240024144c7981 */ /* 0x000ee8000c1e1d00 */
        /* <DEDUP_REMOVED lines=11> */
[----:B------:R0:W3:Y:S01]  /*3fd0*/  LDG.E.128 R28, desc[UR36][R20.64+0xb400] ;  /* 0x00b40024141c7981 */ /* 0x0000e2000c1e1d00 */
[----:B------:R-:W-:Y:S01]  /*3fe0*/  IADD3 R26, P3, R20, 0xc000, RZ ;  /* 0x0000c000141a7810 */ /* 0x000fe20007f7e0ff */
[----:B------:R-:W-:-:S02]  /*3ff0*/  VIADD R27, R27, 0x100 ;  /* 0x000001001b1b7836 */ /* 0x000fc40000000000 */
[----:B------:R-:W2:Y:S04]  /*4000*/  LDS R92, [R18+-0x80] ;  /* 0xffff8000125c7984 */ /* 0x000ea80000000800 */
[----:B------:R-:W4:Y:S01]  /*4010*/  LDS R94, [R18+-0x40] ;  /* 0xffffc000125e7984 */ /* 0x000f220000000800 */
[----:B0-----:R-:W-:-:S03]  /*4020*/  IADD3.X R21, RZ, R21, RZ, P3, !PT ;  /* 0x00000015ff157210 */ /* 0x001fc60001ffe4ff */
[----:B------:R-:W5:Y:S01]  /*4030*/  LDS R95, [R18] ;  /* 0x00000000125f7984 */ /* 0x000f620000000800 */
[----:B------:R-:W-:-:S03]  /*4040*/  ISETP.GE.AND P3, PT, R27, R24, PT ;  /* 0x000000181b00720c */ /* 0x000fc60003f66270 */
[----:B------:R-:W3:Y:S04]  /*4050*/  LDS R96, [R18+0x40] ;  /* 0x0000400012607984 */ /* 0x000ee80000000800 */
[----:B------:R-:W0:Y:S04]  /*4060*/  LDS R97, [R18+0x80] ;  /* 0x0000800012617984 */ /* 0x000e280000000800 */
[----:B------:R-:W1:Y:S04]  /*4070*/  LDS R98, [R18+0xc0] ;  /* 0x0000c00012627984 */ /* 0x000e680000000800 */
[----:B------:R-:W1:Y:S04]  /*4080*/  LDS R99, [R18+0x100] ;  /* 0x0001000012637984 */ /* 0x000e680000000800 */
[----:B------:R-:W1:Y:S04]  /*4090*/  LDS R100, [R18+0x140] ;  /* 0x0001400012647984 */ /* 0x000e680000000800 */
[----:B------:R-:W1:Y:S01]  /*40a0*/  LDS R20, [R18+0x180] ;  /* 0x0001800012147984 */ /* 0x000e620000000800 */
[-C--:B--2---:R-:W-:Y:S01]  /*40b0*/  FFMA.FTZ R93, R88, R92.reuse, R8 ;  /* 0x0000005c585d7223 */ /* 0x084fe20000010008 */
[-C--:B------:R-:W-:Y:S01]  /*40c0*/  FFMA.FTZ R8, R89, R92.reuse, R9 ;  /* 0x0000005c59087223 */ /* 0x080fe20000010009 */
[-C--:B------:R-:W-:Y:S01]  /*40d0*/  FFMA.FTZ R9, R90, R92.reuse, R10 ;  /* 0x0000005c5a097223 */ /* 0x080fe2000001000a */
[----:B------:R-:W-:Y:S01]  /*40e0*/  FFMA.FTZ R92, R91, R92, R11 ;  /* 0x0000005c5b5c7223 */ /* 0x000fe2000001000b */
[----:B------:R-:W2:Y:S01]  /*40f0*/  LDS R10, [R18+0x1c0] ;  /* 0x0001c000120a7984 */ /* 0x000ea20000000800 */
[-C--:B----4-:R-:W-:Y:S01]  /*4100*/  FFMA.FTZ R93, R84, R94.reuse, R93 ;  /* 0x0000005e545d7223 */ /* 0x090fe2000001005d */
[-C--:B------:R-:W-:Y:S01]  /*4110*/  FFMA.FTZ R8, R85, R94.reuse, R8 ;  /* 0x0000005e55087223 */ /* 0x080fe20000010008 */
[-C--:B------:R-:W-:Y:S01]  /*4120*/  FFMA.FTZ R9, R86, R94.reuse, R9 ;  /* 0x0000005e56097223 */ /* 0x080fe20000010009 */
[----:B------:R-:W4:Y:S01]  /*4130*/  LDS R11, [R18+0x200] ;  /* 0x00020000120b7984 */ /* 0x000f220000000800 */
[-C--:B-----5:R-:W-:Y:S01]  /*4140*/  FFMA.FTZ R93, R80, R95.reuse, R93 ;  /* 0x0000005f505d7223 */ /* 0x0a0fe2000001005d */
[----:B------:R-:W-:Y:S01]  /*4150*/  FFMA.FTZ R92, R87, R94, R92 ;  /* 0x0000005e575c7223 */ /* 0x000fe2000001005c */
[-C--:B------:R-:W-:Y:S01]  /*4160*/  FFMA.FTZ R8, R81, R95.reuse, R8 ;  /* 0x0000005f51087223 */ /* 0x080fe20000010008 */
[----:B------:R-:W5:Y:S01]  /*4170*/  LDS R80, [R18+0x240] ;  /* 0x0002400012507984 */ /* 0x000f620000000800 */
[-C--:B------:R-:W-:Y:S01]  /*4180*/  FFMA.FTZ R9, R82, R95.reuse, R9 ;  /* 0x0000005f52097223 */ /* 0x080fe20000010009 */
[----:B------:R-:W-:Y:S01]  /*4190*/  FFMA.FTZ R92, R83, R95, R92 ;  /* 0x0000005f535c7223 */ /* 0x000fe2000001005c */
[-C--:B---3--:R-:W-:Y:S01]  /*41a0*/  FFMA.FTZ R93, R76, R96.reuse, R93 ;  /* 0x000000604c5d7223 */ /* 0x088fe2000001005d */
[----:B------:R-:W3:Y:S01]  /*41b0*/  LDS R81, [R18+0x280] ;  /* 0x0002800012517984 */ /* 0x000ee20000000800 */
[-C--:B------:R-:W-:Y:S01]  /*41c0*/  FFMA.FTZ R8, R77, R96.reuse, R8 ;  /* 0x000000604d087223 */ /* 0x080fe20000010008 */
[-C--:B------:R-:W-:Y:S01]  /*41d0*/  FFMA.FTZ R9, R78, R96.reuse, R9 ;  /* 0x000000604e097223 */ /* 0x080fe20000010009 */
[----:B------:R-:W-:Y:S01]  /*41e0*/  FFMA.FTZ R92, R79, R96, R92 ;  /* 0x000000604f5c7223 */ /* 0x000fe2000001005c */
[----:B------:R-:W3:Y:S01]  /*41f0*/  LDS R76, [R18+0x2c0] ;  /* 0x0002c000124c7984 */ /* 0x000ee20000000800 */
[-C--:B0-----:R-:W-:Y:S01]  /*4200*/  FFMA.FTZ R93, R72, R97.reuse, R93 ;  /* 0x00000061485d7223 */ /* 0x081fe2000001005d */
[-C--:B------:R-:W-:Y:S01]  /*4210*/  FFMA.FTZ R8, R73, R97.reuse, R8 ;  /* 0x0000006149087223 */ /* 0x080fe20000010008 */
[-C--:B------:R-:W-:Y:S01]  /*4220*/  FFMA.FTZ R9, R74, R97.reuse, R9 ;  /* 0x000000614a097223 */ /* 0x080fe20000010009 */
[----:B------:R-:W0:Y:S01]  /*4230*/  LDS R72, [R18+0x300] ;  /* 0x0003000012487984 */ /* 0x000e220000000800 */
[----:B------:R-:W-:Y:S01]  /*4240*/  FFMA.FTZ R92, R75, R97, R92 ;  /* 0x000000614b5c7223 */ /* 0x000fe2000001005c */
[-C--:B-1----:R-:W-:Y:S01]  /*4250*/  FFMA.FTZ R93, R68, R98.reuse, R93 ;  /* 0x00000062445d7223 */ /* 0x082fe2000001005d */
[-C--:B------:R-:W-:Y:S01]  /*4260*/  FFMA.FTZ R8, R69, R98.reuse, R8 ;  /* 0x0000006245087223 */ /* 0x080fe20000010008 */
[----:B------:R1:W0:Y:S01]  /*4270*/  LDS R68, [R18+0x340] ;  /* 0x0003400012447984 */ /* 0x0002220000000800 */
[-C--:B------:R-:W-:Y:S01]  /*4280*/  FFMA.FTZ R9, R70, R98.reuse, R9 ;  /* 0x0000006246097223 */ /* 0x080fe20000010009 */
[----:B------:R-:W-:Y:S01]  /*4290*/  FFMA.FTZ R92, R71, R98, R92 ;  /* 0x00000062475c7223 */ /* 0x000fe2000001005c */
[-C--:B------:R-:W-:Y:S01]  /*42a0*/  FFMA.FTZ R8, R65, R99.reuse, R8 ;  /* 0x0000006341087223 */ /* 0x080fe20000010008 */
[-C--:B------:R-:W-:Y:S01]  /*42b0*/  FFMA.FTZ R93, R64, R99.reuse, R93 ;  /* 0x00000063405d7223 */ /* 0x080fe2000001005d */
        /* <DEDUP_REMOVED lines=10> */
[----:B-1----:R-:W-:Y:S01]  /*4360*/  IADD3 R18, R18, 0x400, RZ ;  /* 0x0000040012127810 */ /* 0x002fe20007ffe0ff */
[-C--:B--2---:R-:W-:Y:S01]  /*4370*/  FFMA.FTZ R8, R53, R10.reuse, R8 ;  /* 0x0000000a35087223 */ /* 0x084fe20000010008 */
[-C--:B------:R-:W-:Y:S01]  /*4380*/  FFMA.FTZ R9, R54, R10.reuse, R9 ;  /* 0x0000000a36097223 */ /* 0x080fe20000010009 */
[-C--:B------:R-:W-:Y:S01]  /*4390*/  FFMA.FTZ R93, R52, R10.reuse, R93 ;  /* 0x0000000a345d7223 */ /* 0x080fe2000001005d */
[----:B------:R-:W-:Y:S01]  /*43a0*/  FFMA.FTZ R92, R55, R10, R92 ;  /* 0x0000000a375c7223 */ /* 0x000fe2000001005c */
[-C--:B----4-:R-:W-:Y:S01]  /*43b0*/  FFMA.FTZ R8, R49, R11.reuse, R8 ;  /* 0x0000000b31087223 */ /* 0x090fe20000010008 */
[-C--:B------:R-:W-:Y:S01]  /*43c0*/  FFMA.FTZ R9, R50, R11.reuse, R9 ;  /* 0x0000000b32097223 */ /* 0x080fe20000010009 */
[-C--:B------:R-:W-:Y:S01]  /*43d0*/  FFMA.FTZ R93, R48, R11.reuse, R93 ;  /* 0x0000000b305d7223 */ /* 0x080fe2000001005d */
[----:B------:R-:W-:Y:S01]  /*43e0*/  FFMA.FTZ R92, R51, R11, R92 ;  /* 0x0000000b335c7223 */ /* 0x000fe2000001005c */
[-C--:B-----5:R-:W-:Y:S01]  /*43f0*/  FFMA.FTZ R8, R45, R80.reuse, R8 ;  /* 0x000000502d087223 */ /* 0x0a0fe20000010008 */
[-C--:B------:R-:W-:Y:S01]  /*4400*/  FFMA.FTZ R9, R46, R80.reuse, R9 ;  /* 0x000000502e097223 */ /* 0x080fe20000010009 */
[-C--:B------:R-:W-:Y:S01]  /*4410*/  FFMA.FTZ R93, R44, R80.reuse, R93 ;  /* 0x000000502c5d7223 */ /* 0x080fe2000001005d */
[----:B------:R-:W-:Y:S01]  /*4420*/  FFMA.FTZ R92, R47, R80, R92 ;  /* 0x000000502f5c7223 */ /* 0x000fe2000001005c */
[-C--:B---3--:R-:W-:Y:S01]  /*4430*/  FFMA.FTZ R8, R41, R81.reuse, R8 ;  /* 0x0000005129087223 */ /* 0x088fe20000010008 */
[-C--:B------:R-:W-:Y:S01]  /*4440*/  FFMA.FTZ R9, R42, R81.reuse, R9 ;  /* 0x000000512a097223 */ /* 0x080fe20000010009 */
[-C--:B------:R-:W-:Y:S01]  /*4450*/  FFMA.FTZ R93, R40, R81.reuse, R93 ;  /* 0x00000051285d7223 */ /* 0x080fe2000001005d */
[----:B------:R-:W-:Y:S01]  /*4460*/  FFMA.FTZ R92, R43, R81, R92 ;  /* 0x000000512b5c7223 */ /* 0x000fe2000001005c */
[-C--:B------:R-:W-:Y:S01]  /*4470*/  FFMA.FTZ R8, R37, R76.reuse, R8 ;  /* 0x0000004c25087223 */ /* 0x080fe20000010008 */
[-C--:B------:R-:W-:Y:S01]  /*4480*/  FFMA.FTZ R9, R38, R76.reuse, R9 ;  /* 0x0000004c26097223 */ /* 0x080fe20000010009 */
[-C--:B------:R-:W-:Y:S01]  /*4490*/  FFMA.FTZ R93, R36, R76.reuse, R93 ;  /* 0x0000004c245d7223 */ /* 0x080fe2000001005d */
[----:B------:R-:W-:Y:S01]  /*44a0*/  FFMA.FTZ R92, R39, R76, R92 ;  /* 0x0000004c275c7223 */ /* 0x000fe2000001005c */
[-C--:B0-----:R-:W-:Y:S01]  /*44b0*/  FFMA.FTZ R10, R33, R72.reuse, R8 ;  /* 0x00000048210a7223 */ /* 0x081fe20000010008 */
[-C--:B------:R-:W-:Y:S01]  /*44c0*/  FFMA.FTZ R11, R34, R72.reuse, R9 ;  /* 0x00000048220b7223 */ /* 0x080fe20000010009 */
[-C--:B------:R-:W-:Y:S01]  /*44d0*/  FFMA.FTZ R93, R32, R72.reuse, R93 ;  /* 0x00000048205d7223 */ /* 0x080fe2000001005d */
[----:B------:R-:W-:Y:S01]  /*44e0*/  FFMA.FTZ R92, R35, R72, R92 ;  /* 0x00000048235c7223 */ /* 0x000fe2000001005c */
[-C--:B------:R-:W-:Y:S01]  /*44f0*/  FFMA.FTZ R9, R29, R68.reuse, R10 ;  /* 0x000000441d097223 */ /* 0x080fe2000001000a */
[-C--:B------:R-:W-:Y:S01]  /*4500*/  FFMA.FTZ R10, R30, R68.reuse, R11 ;  /* 0x000000441e0a7223 */ /* 0x080fe2000001000b */
[-C--:B------:R-:W-:Y:S01]  /*4510*/  FFMA.FTZ R8, R28, R68.reuse, R93 ;  /* 0x000000441c087223 */ /* 0x080fe2000001005d */
[----:B------:R-:W-:Y:S01]  /*4520*/  FFMA.FTZ R11, R31, R68, R92 ;  /* 0x000000441f0b7223 */ /* 0x000fe2000001005c */
[----:B------:R-:W-:Y:S01]  /*4530*/  IMAD.MOV.U32 R20, RZ, RZ, R26 ;  /* 0x000000ffff147224 */ /* 0x000fe200078e001a */
[----:B------:R-:W-:Y:S06]  /*4540*/  @!P3 BRA `(.L_x_2644) ;  /* 0xfffffff80064b947 */ /* 0x000fec000383ffff */
.L_x_2643:
[----:B------:R-:W-:Y:S05]  /*4550*/  BSYNC B2 ;  /* 0x0000000000027941 */ /* 0x000fea0003800000 */
.L_x_2642:
[----:B------:R-:W-:Y:S01]  /*4560*/  IADD3 R24, R22, -R27, RZ ;  /* 0x8000001b16187210 */ /* 0x000fe20007ffe0ff */
[----:B------:R-:W-:Y:S03]  /*4570*/  BSSY B2, `(.L_x_2645) ;  /* 0x000003a000027945 */ /* 0x000fe60003800000 */
[----:B------:R-:W-:-:S13]  /*4580*/  ISETP.GT.AND P3, PT, R24, 0x40, PT ;  /* 0x000000401800780c */ /* 0x000fda0003f64270 */
[----:B------:R-:W-:Y:S05]  /*4590*/  @!P3 BRA `(.L_x_2646) ;  /* 0x0000000000dcb947 */ /* 0x000fea0003800000 */
[----:B------:R-:W2:Y:S04]  /*45a0*/  LDG.E.128 R56, desc[UR36][R20.64] ;  /* 0x0000002414387981 */ /* 0x000ea8000c1e1d00 */
[----:B------:R-:W4:Y:S04]  /*45b0*/  LDG.E.128 R52, desc[UR36][R20.64+0xc00] ;  /* 0x000c002414347981 */ /* 0x000f28000c1e1d00 */
[----:B------:R-:W5:Y:S04]  /*45c0*/  LDG.E.128 R48, desc[UR36][R20.64+0x1800] ;  /* 0x0018002414307981 */ /* 0x000f68000c1e1d00 */
[----:B------:R-:W3:Y:S04]  /*45d0*/  LDG.E.128 R44, desc[UR36][R20.64+0x2400] ;  /* 0x00240024142c7981 */ /* 0x000ee8000c1e1d00 */
[----:B------:R-:W3:Y:S04]  /*45e0*/  LDG.E.128 R40, desc[UR36][R20.64+0x3000] ;  /* 0x0030002414287981 */ /* 0x000ee8000c1e1d00 */
[----:B------:R-:W3:Y:S04]  /*45f0*/  LDG.E.128 R36, desc[UR36][R20.64+0x3c00] ;  /* 0x003c002414247981 */ /* 0x000ee8000c1e1d00 */
[----:B------:R-:W3:Y:S04]  /*4600*/  LDG.E.128 R32, desc[UR36][R20.64+0x4800] ;  /* 0x0048002414207981 */ /* 0x000ee8000c1e1d00 */
[----:B------:R0:W3:Y:S01]  /*4610*/  LDG.E.128 R28, desc[UR36][R20.64+0x5400] ;  /* 0x00540024141c7981 */ /* 0x0000e2000c1e1d00 */
[----:B------:R-:W-:-:S02]  /*4620*/  IADD3 R66, P0, R20, 0x6000, RZ ;  /* 0x0000600014427810 */ /* 0x000fc40007f1e0ff */
[----:B------:R-:W-:Y:S01]  /*4630*/  IADD3 R27, R27, 0x80, RZ ;  /* 0x000000801b1b7810 */ /* 0x000fe20007ffe0ff */
[----:B------:R-:W2:Y:S02]  /*4640*/  LDS R24, [R18+-0x80] ;  /* 0xffff800012187984 */ /* 0x000ea40000000800 */
[----:B------:R-:W-:Y:S01]  /*4650*/  IMAD.X R67, RZ, RZ, R21, P0 ;  /* 0x000000ffff437224 */ /* 0x000fe200000e0615 */
[----:B------:R-:W-:Y:S01]  /*4660*/  PLOP3.LUT P0, PT, PT, PT, PT, 0x8, 0x0 ;  /* 0x000000000000781c */ /* 0x000fe20003f0e170 */
[----:B------:R-:W4:Y:S01]  /*4670*/  LDS R26, [R18+-0x40] ;  /* 0xffffc000121a7984 */ /* 0x000f220000000800 */
[----:B0-----:R-:W-:-:S03]  /*4680*/  MOV R20, R66 ;  /* 0x0000004200147202 */ /* 0x001fc60000000f00 */
[----:B------:R-:W5:Y:S04]  /*4690*/  LDS R60, [R18] ;  /* 0x00000000123c7984 */ /* 0x000f680000000800 */
[----:B------:R-:W3:Y:S04]  /*46a0*/  LDS R61, [R18+0x40] ;  /* 0x00004000123d7984 */ /* 0x000ee80000000800 */
[----:B------:R-:W0:Y:S04]  /*46b0*/  LDS R62, [R18+0x80] ;  /* 0x00008000123e7984 */ /* 0x000e280000000800 */
[----:B------:R-:W1:Y:S04]  /*46c0*/  LDS R63, [R18+0xc0] ;  /* 0x0000c000123f7984 */ /* 0x000e680000000800 */
[----:B------:R-:W1:Y:S04]  /*46d0*/  LDS R64, [R18+0x100] ;  /* 0x0001000012407984 */ /* 0x000e680000000800 */
[----:B------:R0:W1:Y:S02]  /*46e0*/  LDS R65, [R18+0x140] ;  /* 0x0001400012417984 */ /* 0x0000640000000800 */
[----:B0-----:R-:W-:-:S02]  /*46f0*/  VIADD R18, R18, 0x200 ;  /* 0x0000020012127836 */ /* 0x001fc40000000000 */
        /* <DEDUP_REMOVED lines=20> */
[-C--:B-1----:R-:W-:Y:S01]  /*4840*/  FFMA.FTZ R21, R36, R63.reuse, R21 ;  /* 0x0000003f24157223 */ /* 0x082fe20000010015 */
        /* <DEDUP_REMOVED lines=11> */
[----:B------:R-:W-:-:S07]  /*4900*/  IMAD.MOV.U32 R21, RZ, RZ, R67 ;  /* 0x000000ffff157224 */ /* 0x000fce00078e0043 */
.L_x_2646:
[----:B------:R-:W-:Y:S05]  /*4910*/  BSYNC B2 ;  /* 0x0000000000027941 */ /* 0x000fea0003800000 */
.L_x_2645:
[----:B------:R-:W-:-:S13]  /*4920*/  ISETP.LT.OR P0, PT, R27, R22, P0 ;  /* 0x000000161b00720c */ /* 0x000fda0000701670 */
[----:B------:R-:W-:Y:S05]  /*4930*/  @!P0 BRA `(.L_x_2638) ;  /* 0x0000000000608947 */ /* 0x000fea0003800000 */
[----:B------:R-:W2:Y:S04]  /*4940*/  LDG.E.128 R28, desc[UR36][R20.64] ;  /* 0x00000024141c7981 */ /* 0x000ea8000c1e1d00 */
[----:B------:R-:W4:Y:S04]  /*4950*/  LDG.E.128 R32, desc[UR36][R20.64+0xc00] ;  /* 0x000c002414207981 */ /* 0x000f28000c1e1d00 */
[----:B------:R-:W5:Y:S04]  /*4960*/  LDG.E.128 R36, desc[UR36][R20.64+0x1800] ;  /* 0x0018002414247981 */ /* 0x000f68000c1e1d00 */
[----:B------:R-:W3:Y:S04]  /*4970*/  LDG.E.128 R40, desc[UR36][R20.64+0x2400] ;  /* 0x0024002414287981 */ /* 0x000ee8000c1e1d00 */
[----:B------:R-:W2:Y:S04]  /*4980*/  LDS R22, [R18+-0x80] ;  /* 0xffff800012167984 */ /* 0x000ea80000000800 */
[----:B------:R-:W4:Y:S04]  /*4990*/  LDS R24, [R18+-0x40] ;  /* 0xffffc00012187984 */ /* 0x000f280000000800 */
[----:B------:R-:W5:Y:S04]  /*49a0*/  LDS R26, [R18] ;  /* 0x00000000121a7984 */ /* 0x000f680000000800 */
[----:B------:R-:W3:Y:S01]  /*49b0*/  LDS R44, [R18+0x40] ;  /* 0x00004000122c7984 */ /* 0x000ee20000000800 */
        /* <DEDUP_REMOVED lines=15> */
[----:B------:R-:W-:-:S07]  /*4ab0*/  FFMA.FTZ R11, R43, R44, R22 ;  /* 0x0000002c2b0b7223 */ /* 0x000fce0000010016 */
.L_x_2638:
[----:B------:R-:W-:Y:S05]  /*4ac0*/  BSYNC B0 ;  /* 0x0000000000007941 */ /* 0x000fea0003800000 */
.L_x_2637:
        /* <DEDUP_REMOVED lines=8> */
[----:B------:R-:W-:-:S07]  /*4b50*/  LEA R22, R14, R151, 0x2 ;  /* 0x000000970e167211 */ /* 0x000fce00078e10ff */
.L_x_2651:
[----:B------:R-:W1:Y:S01]  /*4b60*/  LDC R24, c[0x0][0x284] ;  /* 0x0000a100ff187b82 */ /* 0x000e620000000800 */
[----:B------:R-:W-:Y:S01]  /*4b70*/  VIADD R18, R18, 0xffffffff ;  /* 0xffffffff12127836 */ /* 0x000fe20000000000 */
[----:B------:R-:W-:Y:S04]  /*4b80*/  BSSY B2, `(.L_x_2649) ;  /* 0x0000025000027945 */ /* 0x000fe80003800000 */
[----:B------:R-:W-:Y:S02]  /*4b90*/  ISETP.NE.AND P0, PT, R18, RZ, PT ;  /* 0x000000ff1200720c */ /* 0x000fe40003f05270 */
[----:B-1----:R-:W-:-:S13]  /*4ba0*/  ISETP.GE.AND P3, PT, R13, R24, PT ;  /* 0x000000180d00720c */ /* 0x002fda0003f66270 */
[----:B------:R-:W-:Y:S05]  /*4bb0*/  @!P3 BRA `(.L_x_2650) ;  /* 0x000000000084b947 */ /* 0x000fea0003800000 */
[----:B-----5:R-:W-:Y:S02]  /*4bc0*/  IABS R27, R24 ;  /* 0x00000018001b7213 */ /* 0x020fe40000000000 */
[----:B------:R-:W-:Y:S02]  /*4bd0*/  IABS R30, R13 ;  /* 0x0000000d001e7213 */ /* 0x000fe40000000000 */
[----:B------:R-:W1:Y:S01]  /*4be0*/  I2F.RP R28, R27 ;  /* 0x0000001b001c7306 */ /* 0x000e620000209400 */
[----:B------:R-:W-:Y:S02]  /*4bf0*/  ISETP.GE.AND P4, PT, R13, RZ, PT ;  /* 0x000000ff0d00720c */ /* 0x000fe40003f86270 */
[----:B------:R-:W-:-:S05]  /*4c00*/  ISETP.NE.AND P5, PT, R24, RZ, PT ;  /* 0x000000ff1800720c */ /* 0x000fca0003fa5270 */
[----:B-1----:R-:W1:Y:S02]  /*4c10*/  MUFU.RCP R28, R28 ;  /* 0x0000001c001c7308 */ /* 0x002e640000001000 */
[----:B-1----:R-:W-:-:S06]  /*4c20*/  IADD3 R29, R28, 0xffffffe, RZ ;  /* 0x0ffffffe1c1d7810 */ /* 0x002fcc0007ffe0ff */
[----:B0-----:R-:W0:Y:S02]  /*4c30*/  F2I.FTZ.U32.TRUNC.NTZ R21, R29 ;  /* 0x0000001d00157305 */ /* 0x001e24000021f000 */
        /* <DEDUP_REMOVED lines=18> */
[----:B------:R-:W-:Y:S02]  /*4d60*/  LEA.HI.X R21, R21, UR9, R24, 0x2, P3 ;  /* 0x0000000915157c11 */ /* 0x000fe400098f1418 */
[----:B------:R-:W0:Y:S04]  /*4d70*/  LDS R24, [R22] ;  /* 0x0000000016187984 */ /* 0x000e280000000800 */
[----:B------:R-:W0:Y:S02]  /*4d80*/  LDG.E.128 R28, desc[UR36][R20.64] ;  /* 0x00000024141c7981 */ /* 0x000e24000c1e1d00 */
[-C--:B0-----:R-:W-:Y:S01]  /*4d90*/  FFMA.FTZ R8, R28, R24.reuse, R8 ;  /* 0x000000181c087223 */ /* 0x081fe20000010008 */
[-C--:B------:R-:W-:Y:S01]  /*4da0*/  FFMA.FTZ R9, R29, R24.reuse, R9 ;  /* 0x000000181d097223 */ /* 0x080fe20000010009 */
[-C--:B------:R-:W-:Y:S01]  /*4db0*/  FFMA.FTZ R10, R30, R24.reuse, R10 ;  /* 0x000000181e0a7223 */ /* 0x080fe2000001000a */
[----:B------:R-:W-:-:S07]  /*4dc0*/  FFMA.FTZ R11, R31, R24, R11 ;  /* 0x000000181f0b7223 */ /* 0x000fce000001000b */
.L_x_2650:
[----:B------:R-:W-:Y:S05]  /*4dd0*/  BSYNC B2 ;  /* 0x0000000000027941 */ /* 0x000fea0003800000 */
.L_x_2649:
[----:B------:R-:W-:Y:S01]  /*4de0*/  IADD3 R13, R13, 0x10, RZ ;  /* 0x000000100d0d7810 */ /* 0x000fe20007ffe0ff */
[----:B------:R-:W-:Y:S01]  /*4df0*/  VIADD R22, R22, 0x40 ;  /* 0x0000004016167836 */ /* 0x000fe20000000000 */
[----:B------:R-:W-:Y:S06]  /*4e00*/  @P0 BRA `(.L_x_2651) ;  /* 0xfffffffc00540947 */ /* 0x000fec000383ffff */
.L_x_2648:
[----:B------:R-:W-:Y:S05]  /*4e10*/  BSYNC B0 ;  /* 0x0000000000007941 */ /* 0x000fea0003800000 */
.L_x_2647:
[----:B------:R-:W-:-:S13]  /*4e20*/  ISETP.GE.U32.AND P0, PT, R26, 0x30, PT ;  /* 0x000000301a00780c */ /* 0x000fda0003f06070 */
[----:B------:R-:W-:Y:S05]  /*4e30*/  @!P0 BRA `(.L_x_2636) ;  /* 0x00000008008c8947 */ /* 0x000fea0003800000 */
[----:B------:R-:W-:-:S05]  /*4e40*/  LEA R18, R13, 0x80, 0x2 ;  /* 0x000000800d127811 */ /* 0x000fca00078e10ff */
[----:B------:R-:W-:-:S05]  /*4e50*/  IMAD R18, R25, -0x4, R18 ;  /* 0xfffffffc19127824 */ /* 0x000fca00078e0212 */
[----:B------:R-:W-:-:S07]  /*4e60*/  IADD3 R18, R151, R18, RZ ;  /* 0x0000001297127210 */ /* 0x000fce0007ffe0ff */
.L_x_2660:
[----:B------:R-:W1:Y:S01]  /*4e70*/  LDC R32, c[0x0][0x284] ;  /* 0x0000a100ff207b82 */ /* 0x000e620000000800 */
[C---:B------:R-:W-:Y:S01]  /*4e80*/  VIADD R24, R13.reuse, 0x10 ;  /* 0x000000100d187836 */ /* 0x040fe20000000000 */
[C---:B------:R-:W-:Y:S01]  /*4e90*/  IADD3 R26, R13.reuse, 0x20, RZ ;  /* 0x000000200d1a7810 */ /* 0x040fe20007ffe0ff */
[----:B------:R-:W-:Y:S01]  /*4ea0*/  BSSY B0, `(.L_x_2652) ;  /* 0x0000028000007945 */ /* 0x000fe20003800000 */
[C---:B-----5:R-:W-:Y:S01]  /*4eb0*/  VIADD R27, R13.reuse, 0x30 ;  /* 0x000000300d1b7836 */ /* 0x060fe20000000000 */
[-C--:B-1----:R-:W-:Y:S02]  /*4ec0*/  ISETP.GE.AND P4, PT, R13, R32.reuse, PT ;  /* 0x000000200d00720c */ /* 0x082fe40003f86270 */
[-C--:B------:R-:W-:Y:S02]  /*4ed0*/  ISETP.GE.AND P0, PT, R24, R32.reuse, PT ;  /* 0x000000201800720c */ /* 0x080fe40003f06270 */
[----:B------:R-:W-:-:S09]  /*4ee0*/  ISETP.GE.AND P3, PT, R26, R32, PT ;  /* 0x000000201a00720c */ /* 0x000fd20003f66270 */
        /* <DEDUP_REMOVED lines=35> */
.L_x_2653:
[----:B------:R-:W-:Y:S05]  /*5120*/  BSYNC B0 ;  /* 0x0000000000007941 */ /* 0x000fea0003800000 */
.L_x_2652:
[----:B------:R-:W-:Y:S01]  /*5130*/  BSSY B0, `(.L_x_2654) ;  /* 0x0000025000007945 */ /* 0x000fe20003800000 */
[----:B------:R-:W-:-:S03]  /*5140*/  ISETP.GE.AND P4, PT, R27, R32, PT ;  /* 0x000000201b00720c */ /* 0x000fc60003f86270 */
[----:B------:R-:W-:Y:S10]  /*5150*/  @!P0 BRA `(.L_x_2655) ;  /* 0x0000000000888947 */ /* 0x000ff40003800000 */
        /* <DEDUP_REMOVED lines=34> */
.L_x_2655:
[----:B------:R-:W-:Y:S05]  /*5380*/  BSYNC B0 ;  /* 0x0000000000007941 */ /* 0x000fea0003800000 */
.L_x_2654:
[----:B------:R-:W-:Y:S04]  /*5390*/  BSSY B0, `(.L_x_2656) ;  /* 0x0000024000007945 */ /* 0x000fe80003800000 */
        /* <DEDUP_REMOVED lines=35> */
.L_x_2657:
[----:B------:R-:W-:Y:S05]  /*55d0*/  BSYNC B0 ;  /* 0x0000000000007941 */ /* 0x000fea0003800000 */
.L_x_2656:
        /* <DEDUP_REMOVED lines=36> */
.L_x_2659:
[----:B------:R-:W-:Y:S05]  /*5820*/  BSYNC B0 ;  /* 0x0000000000007941 */ /* 0x000fea0003800000 */
.L_x_2658:
[----:B------:R-:W-:Y:S01]  /*5830*/  IADD3 R13, R13, 0x40, RZ ;  /* 0x000000400d0d7810 */ /* 0x000fe20007ffe0ff */
[----:B------:R-:W-:-:S03]  /*5840*/  VIADD R18, R18, 0x100 ;  /* 0x0000010012127836 */ /* 0x000fc60000000000 */
[----:B------:R-:W-:-:S13]  /*5850*/  ISETP.GE.AND P0, PT, R13, R16, PT ;  /* 0x000000100d00720c */ /* 0x000fda0003f06270 */
[----:B------:R-:W-:Y:S05]  /*5860*/  @!P0 BRA `(.L_x_2660) ;  /* 0xfffffff400808947 */ /* 0x000fea000383ffff */
.L_x_2636:
[----:B------:R-:W-:Y:S05]  /*5870*/  BSYNC B1 ;  /* 0x0000000000017941 */ /* 0x000fea0003800000 */
.L_x_2635:
[----:B------:R-:W-:Y:S01]  /*5880*/  IADD3 R13, R0, 0xf, RZ ;  /* 0x0000000f000d7810 */ /* 0x000fe20007ffe0ff */
[----:B------:R-:W-:Y:S03]  /*5890*/  BSSY B0, `(.L_x_2661) ;  /* 0x0000042000007945 */ /* 0x000fe60003800000 */
[----:B------:R-:W-:Y:S01]  /*58a0*/  ISETP.GT.U32.OR P3, PT, R13, 0x1e, P1 ;  /* 0x0000001e0d00780c */ /* 0x000fe20000f64470 */
[----:B------:R-:W-:-:S12]  /*58b0*/  @P2 BRA `(.L_x_2662) ;  /* 0x0000000000fc2947 */ /* 0x000fd80003800000 */
[----:B------:R-:W1:Y:S01]  /*58c0*/  LDC R13, c[0x0][0x308] ;  /* 0x0000c200ff0d7b82 */ /* 0x000e620000000800 */
[----:B------:R-:W-:Y:S02]  /*58d0*/  ULDC.64 UR4, c[0x0][0x2f0] ;  /* 0x0000bc0000047ab9 */ /* 0x000fe40000000a00 */
[----:B------:R-:W-:-:S04]  /*58e0*/  ISETP.NE.U32.AND P0, PT, RZ, UR4, PT ;  /* 0x00000004ff007c0c */ /* 0x000fc8000bf05070 */
[----:B------:R-:W-:-:S13]  /*58f0*/  ISETP.NE.AND.EX P0, PT, RZ, UR5, PT, P0 ;  /* 0x00000005ff007c0c */ /* 0x000fda000bf05300 */
[----:B------:R-:W2:Y:S01]  /*5900*/  @P0 S2R R15, SR_CTAID.X ;  /* 0x00000000000f0919 */ /* 0x000ea20000002500 */
[----:B------:R-:W2:Y:S01]  /*5910*/  @P0 LDC R18, c[0x0][0x288] ;  /* 0x0000a200ff120b82 */ /* 0x000ea20000000800 */
[----:B-1----:R-:W-:Y:S01]  /*5920*/  ISETP.NE.AND P2, PT, R13, 0x2, PT ;  /* 0x000000020d00780c */ /* 0x002fe20003f45270 */
[----:B------:R-:W-:-:S06]  /*5930*/  IMAD.IADD R13, R23, 0x1, R12 ;  /* 0x00000001170d7824 */ /* 0x000fcc00078e020c */
[----:B------:R-:W1:Y:S08]  /*5940*/  @P0 LDC.64 R22, c[0x0][0x2e8] ;  /* 0x0000ba00ff160b82 */ /* 0x000e700000000a00 */
[----:B-----5:R-:W4:Y:S08]  /*5950*/  @!P2 LDC.64 R26, c[0x0][0x238] ;  /* 0x00008e00ff1aab82 */ /* 0x020f300000000a00 */
[----:B0-----:R-:W0:Y:S01]  /*5960*/  @P2 LDC.64 R20, c[0x0][0x238] ;  /* 0x00008e00ff142b82 */ /* 0x001e220000000a00 */
[----:B----4-:R-:W-:-:S04]  /*5970*/  @!P2 IADD3 R26, P4, R13, R26, RZ ;  /* 0x0000001a0d1aa210 */ /* 0x010fc80007f9e0ff */
[----:B------:R-:W-:-:S03]  /*5980*/  @!P2 LEA.HI.X.SX32 R27, R13, R27, 0x1, P4 ;  /* 0x0000001b0d1ba211 */ /* 0x000fc600020f0eff */
[----:B------:R-:W4:Y:S02]  /*5990*/  @!P2 LDC.64 R28, c[0x0][0x2f8] ;  /* 0x0000be00ff1cab82 */ /* 0x000f240000000a00 */
[----:B------:R-:W3:Y:S01]  /*59a0*/  @!P2 LDG.E R26, desc[UR36][R26.64] ;  /* 0x000000241a1aa981 */ /* 0x000ee2000c1e1900 */
[----:B0-----:R-:W-:-:S04]  /*59b0*/  @P2 IMAD.WIDE R20, R13, 0x4, R20 ;  /* 0x000000040d142825 */ /* 0x001fc800078e0214 */
[----:B--2---:R-:W-:Y:S01]  /*59c0*/  @P0 IMAD R13, R2, R18, R15 ;  /* 0x00000012020d0224 */ /* 0x004fe200078e020f */
[----:B------:R0:W2:Y:S03]  /*59d0*/  @P2 LDG.E.128 R32, desc[UR36][R20.64] ;  /* 0x0000002414202981 */ /* 0x0000a6000c1e1d00 */
[----:B------:R-:W-:-:S04]  /*59e0*/  @P0 IMAD R13, R13, 0x30, R12 ;  /* 0x000000300d0d0824 */ /* 0x000fc800078e020c */
[----:B-1----:R-:W-:-:S05]  /*59f0*/  @P0 IMAD.WIDE R22, R13, 0x4, R22 ;  /* 0x000000040d160825 */ /* 0x002fca00078e0216 */
[----:B------:R-:W2:Y:S04]  /*5a00*/  @P0 LDG.E.128 R36, desc[UR36][R22.64] ;  /* 0x0000002416240981 */ /* 0x000ea8000c1e1d00 */
[----:B----4-:R-:W4:Y:S01]  /*5a10*/  @!P2 LDG.E R28, desc[UR36][R28.64+0x8] ;  /* 0x000008241c1ca981 */ /* 0x010f22000c1e1900 */
[----:B------:R-:W1:Y:S01]  /*5a20*/  S2UR UR5, SR_CgaCtaId ;  /* 0x00000000000579c3 */ /* 0x000e620000008800 */
[----:B------:R-:W-:Y:S02]  /*5a30*/  UMOV UR4, 0x400 ;  /* 0x0000040000047882 */ /* 0x000fe40000000000 */
[----:B------:R-:W-:Y:S01]  /*5a40*/  UIADD3 UR4, UR4, 0x140, URZ ;  /* 0x0000014004047890 */ /* 0x000fe2000fffe03f */
[----:B------:R-:W-:Y:S01]  /*5a50*/  IADD3 R16, -R25, R16, RZ ;  /* 0x0000001019107210 */ /* 0x000fe20007ffe1ff */
[----:B0-----:R-:W-:-:S02]  /*5a60*/  IMAD R20, R3, 0x30, R12 ;  /* 0x0000003003147824 */ /* 0x001fc400078e020c */
[----:B------:R-:W-:Y:S01]  /*5a70*/  IMAD R19, R19, 0x30, RZ ;  /* 0x0000003013137824 */ /* 0x000fe200078e02ff */
[----:B-1----:R-:W-:-:S06]  /*5a80*/  ULEA UR4, UR5, UR4, 0x18 ;  /* 0x0000000405047291 */ /* 0x002fcc000f8ec03f */
[----:B------:R-:W-:Y:S01]  /*5a90*/  IMAD.U32 R151, RZ, RZ, UR4 ;  /* 0x00000004ff977e24 */ /* 0x000fe2000f8e00ff */
[----:B------:R-:W-:-:S04]  /*5aa0*/  ULDC.64 UR4, c[0x0][0x250] ;  /* 0x0000940000047ab9 */ /* 0x000fc80000000a00 */
[----:B------:R-:W-:-:S05]  /*5ab0*/  LEA R16, R16, R151, 0x2 ;  /* 0x0000009710107211 */ /* 0x000fca00078e10ff */
[----:B------:R-:W0:Y:S01]  /*5ac0*/  LDS R21, [R16] ;  /* 0x0000000010157984 */ /* 0x000e220000000800 */
[----:B---3--:R-:W-:Y:S02]  /*5ad0*/  @!P2 PRMT R13, R26, 0x9910, RZ ;  /* 0x000099101a0da816 */ /* 0x008fe400000000ff */
[--C-:B------:R-:W-:Y:S02]  /*5ae0*/  @!P2 SHF.R.U32.HI R15, RZ, 0x18, R26.reuse ;  /* 0x00000018ff0fa819 */ /* 0x100fe4000001161a */
[----:B------:R-:W-:Y:S02]  /*5af0*/  @!P2 SHF.R.S32.HI R13, RZ, 0x8, R13 ;  /* 0x00000008ff0da819 */ /* 0x000fe4000001140d */
[----:B------:R-:W-:Y:S01]  /*5b00*/  @!P2 SHF.R.U32.HI R2, RZ, 0x10, R26 ;  /* 0x00000010ff02a819 */ /* 0x000fe2000001161a */
[----:B------:R-:W4:Y:S08]  /*5b10*/  @!P2 I2F.S8 R18, R26 ;  /* 0x0000001a0012a306 */ /* 0x000f300000001400 */
[----:B------:R1:W3:Y:S08]  /*5b20*/  @!P2 I2F.S8 R24, R2 ;  /* 0x000000020018a306 */ /* 0x0002f00000001400 */
[----:B------:R-:W0:Y:S08]  /*5b30*/  @!P2 I2F.S8 R15, R15 ;  /* 0x0000000f000fa306 */ /* 0x000e300000001400 */
[----:B------:R-:W2:Y:S01]  /*5b40*/  @!P2 I2F.S16 R13, R13 ;  /* 0x0000000d000da306 */ /* 0x000ea20000101400 */
[----:B-1----:R-:W-:Y:S01]  /*5b50*/  SHF.R.S32.HI R2, RZ, 0x1f, R20 ;  /* 0x0000001fff027819 */ /* 0x002fe20000011414 */
[----:B----4-:R-:W-:Y:S01]  /*5b60*/  @!P2 FMUL.FTZ R32, R18, R28 ;  /* 0x0000001c1220a220 */ /* 0x010fe20000410000 */
[----:B------:R-:W-:Y:S01]  /*5b70*/  IADD3 R20, P4, R19, R20, RZ ;  /* 0x0000001413147210 */ /* 0x000fe20007f9e0ff */
[-C--:B---3--:R-:W-:Y:S01]  /*5b80*/  @!P2 FMUL.FTZ R34, R24, R28.reuse ;  /* 0x0000001c1822a220 */ /* 0x088fe20000410000 */
[----:B0-----:R-:W-:-:S02]  /*5b90*/  @!P2 FMUL.FTZ R35, R15, R28 ;  /* 0x0000001c0f23a220 */ /* 0x001fc40000410000 */
[----:B------:R-:W-:Y:S01]  /*5ba0*/  LEA.HI.X.SX32 R19, R19, R2, 0x1, P4 ;  /* 0x0000000213137211 */ /* 0x000fe200020f0eff */
[----:B--2---:R-:W-:Y:S01]  /*5bb0*/  FADD.FTZ R4, R32, R4 ;  /* 0x0000000420047221 */ /* 0x004fe20000010000 */
        /* <DEDUP_REMOVED lines=15> */
.L_x_2662:
[----:B------:R-:W-:Y:S05]  /*5cb0*/  BSYNC B0 ;  /* 0x0000000000007941 */ /* 0x000fea0003800000 */
.L_x_2661:
[----:B------:R-:W-:Y:S06]  /*5cc0*/  BAR.SYNC.DEFER_BLOCKING 0x0 ;  /* 0x0000000000007b1d */ /* 0x000fec0000010000 */
[----:B------:R-:W-:Y:S05]  /*5cd0*/  @P1 BRA `(.L_x_2663) ;  /* 0x0000000000bc1947 */ /* 0x000fea0003800000 */
[----:B-1----:R-:W-:Y:S01]  /*5ce0*/  LOP3.LUT R2, R0, 0xffffff80, RZ, 0xc0, !PT ;  /* 0xffffff8000027812 */ /* 0x002fe200078ec0ff */
        /* <DEDUP_REMOVED lines=12> */
[----:B-----5:R-:W1:Y:S02]  /*5db0*/  @!P1 LDS.128 R4, [R14] ;  /* 0x000000000e049984 */ /* 0x020e640000000c00 */
        /* <DEDUP_REMOVED lines=33> */
.L_x_2663:
[----:B------:R-:W-:Y:S05]  /*5fd0*/  @P3 EXIT ;  /* 0x000000000000394d */ /* 0x000fea0003800000 */
[----:B------:R-:W2:Y:S02]  /*5fe0*/  LDC R0, c[0x0][0x308] ;  /* 0x0000c200ff007b82 */ /* 0x000ea40000000800 */
[----:B--2---:R-:W-:-:S13]  /*5ff0*/  ISETP.NE.AND P0, PT, R0, 0x2, PT ;  /* 0x000000020000780c */ /* 0x004fda0003f05270 */
[----:B-1----:R-:W1:Y:S01]  /*6000*/  @P0 LDC.64 R2, c[0x0][0x210] ;  /* 0x00008400ff020b82 */ /* 0x002e620000000a00 */
[----:B-----5:R-:W-:-:S04]  /*6010*/  @P0 IMAD R5, R17, 0x30, R12 ;  /* 0x0000003011050824 */ /* 0x020fc800078e020c */
[----:B-1----:R-:W-:-:S05]  /*6020*/  @P0 IMAD.WIDE R2, R5, 0x4, R2 ;  /* 0x0000000405020825 */ /* 0x002fca00078e0202 */
        /* <DEDUP_REMOVED lines=30> */
.L_x_2584:
[----:B------:R-:W-:Y:S01]  /*6210*/  HFMA2.MMA R12, -RZ, RZ, 0, 9.5367431640625e-07 ;  /* 0x00000010ff0c7435 */ /* 0x000fe200000001ff */
[----:B------:R-:W-:Y:S01]  /*6220*/  IMAD.MOV.U32 R11, RZ, RZ, 0x1f ;  /* 0x0000001fff0b7424 */ /* 0x000fe200078e00ff */
[----:B------:R-:W-:-:S09]  /*6230*/  MOV R15, 0xffffffff ;  /* 0xffffffff000f7802 */ /* 0x000fd20000000f00 */
[----:B012--5:R-:W-:Y:S05]  /*6240*/  WARPSYNC.COLLECTIVE R15, `(.L_x_2664) ;  /* 0x000000000f087348 */ /* 0x027fea0003c00000 */
[----:B------:R3:W4:Y:S02]  /*6250*/  SHFL.BFLY P6, R14, R13, R12, R11 ;  /* 0x0c00000c0d0e7389 */ /* 0x00072400000c000b */
[----:B012345:R-:W-:Y:S01]  /*6260*/  ENDCOLLECTIVE ;  /* 0x000000000000791b */ /* 0x03ffe20003800000 */
.L_x_2664:
[----:B------:R-:W-:Y:S01]  /*6270*/  HFMA2.MMA R12, -RZ, RZ, 0, 4.76837158203125e-07 ;  /* 0x00000008ff0c7435 */ /* 0x000fe200000001ff */
[----:B------:R-:W-:-:S04]  /*6280*/  FADD.FTZ R0, R13, R14 ;  /* 0x0000000e0d007221 */ /* 0x000fc80000010000 */
[----:B------:R-:W-:-:S07]  /*6290*/  IMAD.MOV.U32 R13, RZ, RZ, R0 ;  /* 0x000000ffff0d7224 */ /* 0x000fce00078e0000 */
[----:B------:R-:W-:Y:S05]  /*62a0*/  WARPSYNC.COLLECTIVE R15, `(.L_x_2665) ;  /* 0x000000000f087348 */ /* 0x000fea0003c00000 */
[----:B------:R0:W1:Y:S02]  /*62b0*/  SHFL.BFLY P6, R14, R13, R12, R11 ;  /* 0x0c00000c0d0e7389 */ /* 0x00006400000c000b */
[----:B01----:R-:W-:Y:S01]  /*62c0*/  ENDCOLLECTIVE ;  /* 0x000000000000791b */ /* 0x003fe20003800000 */
.L_x_2665:
[----:B------:R-:W-:Y:S01]  /*62d0*/  MOV R12, 0x4 ;  /* 0x00000004000c7802 */ /* 0x000fe20000000f00 */
[----:B------:R-:W-:-:S04]  /*62e0*/  FADD.FTZ R3, R0, R14 ;  /* 0x0000000e00037221 */ /* 0x000fc80000010000 */
[----:B------:R-:W-:-:S07]  /*62f0*/  IMAD.MOV.U32 R13, RZ, RZ, R3 ;  /* 0x000000ffff0d7224 */ /* 0x000fce00078e0003 */
[----:B------:R-:W-:Y:S05]  /*6300*/  WARPSYNC.COLLECTIVE R15, `(.L_x_2666) ;  /* 0x000000000f087348 */ /* 0x000fea0003c00000 */
[----:B------:R0:W1:Y:S02]  /*6310*/  SHFL.BFLY P6, R14, R13, R12, R11 ;  /* 0x0c00000c0d0e7389 */ /* 0x00006400000c000b */
[----:B01----:R-:W-:Y:S01]  /*6320*/  ENDCOLLECTIVE ;  /* 0x000000000000791b */ /* 0x003fe20003800000 */
.L_x_2666:
[----:B------:R-:W-:Y:S01]  /*6330*/  HFMA2.MMA R12, -RZ, RZ, 0, 1.1920928955078125e-07 ;  /* 0x00000002ff0c7435 */ /* 0x000fe200000001ff */
[----:B------:R-:W-:-:S04]  /*6340*/  FADD.FTZ R4, R3, R14 ;  /* 0x0000000e03047221 */ /* 0x000fc80000010000 */
[----:B------:R-:W-:-:S07]  /*6350*/  IMAD.MOV.U32 R13, RZ, RZ, R4 ;  /* 0x000000ffff0d7224 */ /* 0x000fce00078e0004 */
[----:B------:R-:W-:Y:S05]  /*6360*/  WARPSYNC.COLLECTIVE R15, `(.L_x_2667) ;  /* 0x000000000f087348 */ /* 0x000fea0003c00000 */
[----:B------:R0:W1:Y:S02]  /*6370*/  SHFL.BFLY P6, R14, R13, R12, R11 ;  /* 0x0c00000c0d0e7389 */ /* 0x00006400000c000b */
[----:B01----:R-:W-:Y:S01]  /*6380*/  ENDCOLLECTIVE ;  /* 0x000000000000791b */ /* 0x003fe20003800000 */
.L_x_2667:
[----:B------:R-:W-:Y:S01]  /*6390*/  MOV R12, 0x1 ;  /* 0x00000001000c7802 */ /* 0x000fe20000000f00 */
[----:B------:R-:W-:-:S04]  /*63a0*/  FADD.FTZ R5, R4, R14 ;  /* 0x0000000e04057221 */ /* 0x000fc80000010000 */
[----:B------:R-:W-:-:S07]  /*63b0*/  IMAD.MOV.U32 R13, RZ, RZ, R5 ;  /* 0x000000ffff0d7224 */ /* 0x000fce00078e0005 */
[----:B------:R-:W-:Y:S05]  /*63c0*/  WARPSYNC.COLLECTIVE R15, `(.L_x_2668) ;  /* 0x000000000f087348 */ /* 0x000fea0003c00000 */
[----:B------:R0:W1:Y:S02]  /*63d0*/  SHFL.BFLY P6, R14, R13, R12, R11 ;  /* 0x0c00000c0d0e7389 */ /* 0x00006400000c000b */
[----:B01----:R-:W-:Y:S01]  /*63e0*/  ENDCOLLECTIVE ;  /* 0x000000000000791b */ /* 0x003fe20003800000 */
.L_x_2668:
[----:B------:R-:W-:Y:S05]  /*63f0*/  BRA `(.L_x_2669) ;  /* 0xffffffb000ac7947 */ /* 0x000fea000383ffff */
.L_x_2670:
        /* <DEDUP_REMOVED lines=16> */
.L_x_2860:


//--------------------- .text._ZN4mmha33masked_multihead_attention_kernelIfLi48ELi64ELi2ELi16ELi128ELb0ELb0EEEv26Multihead_attention_paramsIT_XT5_EE --------------------------
	.section	.text._ZN4mmha33masked_multihead_attention_kernelIfLi48ELi64ELi2ELi16ELi128ELb0ELb0EEEv26Multihead_attention_paramsIT_XT5_EE,"ax",@progbits
	.align	128
        .global         _ZN4mmha33masked_multihead_attention_kernelIfLi48ELi64ELi2ELi16ELi128ELb0ELb0EEEv26Multihead_attention_paramsIT_XT5_EE
        .type           _ZN4mmha33masked_multihead_attention_kernelIfLi48ELi64ELi2ELi16ELi128ELb0ELb0EEEv26Multihead_attention_paramsIT_XT5_EE,@function
        .size           _ZN4mmha33masked_multihead_attention_kernelIfLi48ELi64ELi2ELi16ELi128ELb0ELb0EEEv26Multihead_attention_paramsIT_XT5_EE,(.L_x_2861 - _ZN4mmha33masked_multihead_attention_kernelIfLi48ELi64ELi2ELi16ELi128ELb0ELb0EEEv26Multihead_attention_paramsIT_XT5_EE)
        .other          _ZN4mmha33masked_multihead_attention_kernelIfLi48ELi64ELi2ELi16ELi128ELb0ELb0EEEv26Multihead_attention_paramsIT_XT5_EE,@"STO_CUDA_ENTRY STV_DEFAULT"
_ZN4mmha33masked_multihead_attention_kernelIfLi48ELi64ELi2ELi16ELi128ELb0ELb0EEEv26Multihead_attention_paramsIT_XT5_EE:
.text._ZN4mmha33masked_multihead_attention_kernelIfLi48ELi64ELi2ELi16ELi128ELb0ELb0EEEv26Multihead_attention_paramsIT_XT5_EE:
        /* <DEDUP_REMOVED lines=12> */
.L_x_2671:
[----:B------:R-:W0:Y:S08]  /*00c0*/  LDC.64 R2, c[0x0][0x330] ;  /* 0x0000cc00ff027b82 */ /* 0x000e300000000a00 */
[----:B------:R-:W1:Y:S08]  /*00d0*/  LDC R11, c[0x0][0x280] ;  /* 0x0000a000ff0b7b82 */ /* 0x000e700000000800 */
[----:B------:R-:W2:Y:S01]  /*00e0*/  LDC R23, c[0x0][0x284] ;  /* 0x0000a100ff177b82 */ /* 0x000ea20000000800 */
[----:B------:R-:W3:Y:S01]  /*00f0*/  S2R R26, SR_TID.X ;  /* 0x00000000001a7919 */ /* 0x000ee20000002100 */
[----:B------:R-:W-:Y:S01]  /*0100*/  ULDC UR4, c[0x0][0x288] ;  /* 0x0000a20000047ab9 */ /* 0x000fe20000000800 */
[----:B0-----:R-:W-:-:S04]  /*0110*/  ISETP.NE.U32.AND P0, PT, R2, RZ, PT ;  /* 0x000000ff0200720c */ /* 0x001fc80003f05070 */
[----:B------:R-:W-:Y:S02]  /*0120*/  ISETP.NE.AND.EX P0, PT, R3, RZ, PT, P0 ;  /* 0x000000ff0300720c */ /* 0x000fe40003f05300 */
[----:B-1----:R-:W-:-:S04]  /*0130*/  IABS R9, R11 ;  /* 0x0000000b00097213 */ /* 0x002fc80000000000 */
[----:B------:R-:W0:Y:S07]  /*0140*/  I2F.RP R6, R9 ;  /* 0x0000000900067306 */ /* 0x000e2e0000209400 */
[----:B------:R-:W1:Y:S08]  /*0150*/  @P0 LDC.64 R2, c[0x0][0x330] ;  /* 0x0000cc00ff020b82 */ /* 0x000e700000000a00 */
[----:B------:R-:W4:Y:S01]  /*0160*/  @P0 LDC R16, c[0x0][0x2c0] ;  /* 0x0000b000ff100b82 */ /* 0x000f220000000800 */
[----:B0-----:R-:W0:Y:S01]  /*0170*/  MUFU.RCP R6, R6 ;  /* 0x0000000600067308 */ /* 0x001e220000001000 */
[----:B-1----:R-:W-:-:S06]  /*0180*/  @P0 IMAD.WIDE R2, R0, 0x4, R2 ;  /* 0x0000000400020825 */ /* 0x002fcc00078e0202 */
[----:B------:R1:W4:Y:S01]  /*0190*/  @P0 LDG.E R3, desc[UR36][R2.64] ;  /* 0x0000002402030981 */ /* 0x000322000c1e1900 */
[----:B0-----:R-:W-:Y:S01]  /*01a0*/  VIADD R7, R6, 0xffffffe ;  /* 0x0ffffffe06077836 */ /* 0x001fe20000000000 */
[----:B------:R-:W-:-:S03]  /*01b0*/  IABS R6, R0 ;  /* 0x0000000000067213 */ /* 0x000fc60000000000 */
[----:B------:R-:W0:Y:S02]  /*01c0*/  F2I.FTZ.U32.TRUNC.NTZ R5, R7 ;  /* 0x0000000700057305 */ /* 0x000e24000021f000 */
[----:B0-----:R-:W-:-:S04]  /*01d0*/  IMAD.MOV R4, RZ, RZ, -R5 ;  /* 0x000000ffff047224 */ /* 0x001fc800078e0a05 */
[----:B------:R-:W-:Y:S02]  /*01e0*/  IMAD R13, R4, R9, RZ ;  /* 0x00000009040d7224 */ /* 0x000fe400078e02ff */
[----:B------:R-:W-:-:S04]  /*01f0*/  IMAD.MOV.U32 R4, RZ, RZ, RZ ;  /* 0x000000ffff047224 */ /* 0x000fc800078e00ff */
[----:B------:R-:W-:Y:S02]  /*0200*/  IMAD.HI.U32 R8, R5, R13, R4 ;  /* 0x0000000d05087227 */ /* 0x000fe400078e0004 */
[----:B------:R-:W0:Y:S04]  /*0210*/  LDC.64 R4, c[0x0][0x2f0] ;  /* 0x0000bc00ff047b82 */ /* 0x000e280000000a00 */
[----:B------:R-:W-:-:S05]  /*0220*/  IMAD.HI.U32 R8, R8, R6, RZ ;  /* 0x0000000608087227 */ /* 0x000fca00078e00ff */
[----:B-1----:R-:W-:-:S05]  /*0230*/  IADD3 R2, -R8, RZ, RZ ;  /* 0x000000ff08027210 */ /* 0x002fca0007ffe1ff */
[----:B------:R-:W-:-:S05]  /*0240*/  IMAD R2, R9, R2, R6 ;  /* 0x0000000209027224 */ /* 0x000fca00078e0206 */
[----:B------:R-:W-:Y:S02]  /*0250*/  ISETP.GT.U32.AND P3, PT, R9, R2, PT ;  /* 0x000000020900720c */ /* 0x000fe40003f64070 */
[----:B0-----:R-:W-:-:S04]  /*0260*/  ISETP.NE.U32.AND P1, PT, R4, RZ, PT ;  /* 0x000000ff0400720c */ /* 0x001fc80003f25070 */
[----:B------:R-:W-:-:S07]  /*0270*/  ISETP.NE.AND.EX P1, PT, R5, RZ, PT, P1 ;  /* 0x000000ff0500720c */ /* 0x000fce0003f25310 */
[----:B------:R-:W-:Y:S02]  /*0280*/  @!P3 IMAD.IADD R2, R2, 0x1, -R9 ;  /* 0x000000010202b824 */ /* 0x000fe400078e0a09 */
[----:B------:R-:W-:Y:S01]  /*0290*/  @!P3 VIADD R8, R8, 0x1 ;  /* 0x000000010808b836 */ /* 0x000fe20000000000 */
[----:B------:R-:W-:Y:S02]  /*02a0*/  ISETP.NE.AND P3, PT, R11, RZ, PT ;  /* 0x000000ff0b00720c */ /* 0x000fe40003f65270 */
[----:B------:R-:W-:Y:S02]  /*02b0*/  ISETP.GE.U32.AND P2, PT, R2, R9, PT ;  /* 0x000000090200720c */ /* 0x000fe40003f46070 */
[----:B------:R-:W-:Y:S01]  /*02c0*/  LOP3.LUT R2, R0, R11, RZ, 0x3c, !PT ;  /* 0x0000000b00027212 */ /* 0x000fe200078e3cff */
[----:B------:R-:W0:Y:S03]  /*02d0*/  @P1 LDC.64 R6, c[0x0][0x2f0] ;  /* 0x0000bc00ff061b82 */ /* 0x000e260000000a00 */
[----:B------:R-:W-:Y:S01]  /*02e0*/  ISETP.GE.AND P4, PT, R2, RZ, PT ;  /* 0x000000ff0200720c */ /* 0x000fe20003f86270 */
[----:B------:R-:W-:-:S06]  /*02f0*/  IMAD.MOV.U32 R2, RZ, RZ, RZ ;  /* 0x000000ffff027224 */ /* 0x000fcc00078e00ff */
[----:B------:R-:W-:-:S05]  /*0300*/  @P2 VIADD R8, R8, 0x1 ;  /* 0x0000000108082836 */ /* 0x000fca0000000000 */
[----:B------:R-:W-:-:S05]  /*0310*/  MOV R21, R8 ;  /* 0x0000000800157202 */ /* 0x000fca0000000f00 */
[----:B------:R-:W-:Y:S01]  /*0320*/  @!P4 IMAD.MOV R21, RZ, RZ, -R21 ;  /* 0x000000ffff15c224 */ /* 0x000fe200078e0a15 */
[----:B------:R-:W-:Y:S02]  /*0330*/  @!P3 LOP3.LUT R21, RZ, R11, RZ, 0x33, !PT ;  /* 0x0000000bff15b212 */ /* 0x000fe400078e33ff */
[----:B--2---:R-:W-:-:S03]  /*0340*/  IABS R11, R23 ;  /* 0x00000017000b7213 */ /* 0x004fc60000000000 */
[----:B0-----:R-:W-:Y:S01]  /*0350*/  @P1 IMAD.WIDE R6, R21, 0x4, R6 ;  /* 0x0000000415061825 */ /* 0x001fe200078e0206 */
[----:B------:R-:W0:Y:S04]  /*0360*/  I2F.RP R10, R11 ;  /* 0x0000000b000a7306 */ /* 0x000e280000209400 */
[----:B------:R1:W5:Y:S01]  /*0370*/  @P1 LDG.E R2, desc[UR36][R6.64] ;  /* 0x0000002406021981 */ /* 0x000362000c1e1900 */
[----:B---3--:R-:W-:Y:S01]  /*0380*/  ISETP.GE.AND P3, PT, R26, 0x18, PT ;  /* 0x000000181a00780c */ /* 0x008fe20003f66270 */
[----:B------:R-:W-:Y:S01]  /*0390*/  BSSY B0, `(.L_x_2672) ;  /* 0x0000036000007945 */ /* 0x000fe20003800000 */
[----:B------:R-:W-:Y:S01]  /*03a0*/  IMAD R24, R0, R23, RZ ;  /* 0x0000001700187224 */ /* 0x000fe200078e02ff */
[----:B------:R-:W2:Y:S01]  /*03b0*/  S2R R51, SR_CTAID.X ;  /* 0x0000000000337919 */ /* 0x000ea20000002500 */
[----:B0-----:R-:W0:Y:S09]  /*03c0*/  MUFU.RCP R10, R10 ;  /* 0x0000000a000a7308 */ /* 0x001e320000001000 */
[----:B------:R-:W-:Y:S01]  /*03d0*/  @P3 CS2R R30, SRZ ;  /* 0x00000000001e3805 */ /* 0x000fe2000001ff00 */
[----:B0-----:R-:W-:-:S04]  /*03e0*/  VIADD R8, R10, 0xffffffe ;  /* 0x0ffffffe0a087836 */ /* 0x001fc80000000000 */
[----:B------:R0:W1:Y:S01]  /*03f0*/  F2I.FTZ.U32.TRUNC.NTZ R9, R8 ;  /* 0x0000000800097305 */ /* 0x000062000021f000 */
[----:B--2---:R-:W-:-:S04]  /*0400*/  IMAD R17, R0, UR4, R51 ;  /* 0x0000000400117c24 */ /* 0x004fc8000f8e0233 */
[----:B------:R-:W-:Y:S02]  /*0410*/  IMAD R17, R17, 0x30, RZ ;  /* 0x0000003011117824 */ /* 0x000fe400078e02ff */
[----:B0-----:R-:W-:Y:S02]  /*0420*/  IMAD.MOV.U32 R8, RZ, RZ, RZ ;  /* 0x000000ffff087224 */ /* 0x001fe400078e00ff */
[----:B-1----:R-:W-:Y:S01]  /*0430*/  IMAD.MOV R6, RZ, RZ, -R9 ;  /* 0x000000ffff067224 */ /* 0x002fe200078e0a09 */
[----:B----4-:R-:W-:-:S03]  /*0440*/  @P0 IADD3 R16, R3, R16, RZ ;  /* 0x0000001003100210 */ /* 0x010fc60007ffe0ff */
[----:B------:R-:W-:Y:S02]  /*0450*/  IMAD R3, R6, R11, RZ ;  /* 0x0000000b06037224 */ /* 0x000fe400078e02ff */
[----:B------:R-:W-:Y:S02]  /*0460*/  IMAD.SHL.U32 R6, R26, 0x2, RZ ;  /* 0x000000021a067824 */ /* 0x000fe400078e00ff */
[----:B------:R-:W-:Y:S01]  /*0470*/  IMAD.HI.U32 R9, R9, R3, R8 ;  /* 0x0000000309097227 */ /* 0x000fe200078e0008 */
[----:B------:R-:W0:Y:S08]  /*0480*/  @!P0 LDC R16, c[0x0][0x29c] ;  /* 0x0000a700ff108b82 */ /* 0x000e300000000800 */
[----:B------:R-:W1:Y:S08]  /*0490*/  LDC R3, c[0x0][0x308] ;  /* 0x0000c200ff037b82 */ /* 0x000e700000000800 */
[----:B------:R-:W2:Y:S01]  /*04a0*/  LDC R8, c[0x0][0x278] ;  /* 0x00009e00ff087b82 */ /* 0x000ea20000000800 */
[----:B0-----:R-:W-:-:S02]  /*04b0*/  IABS R18, R16 ;  /* 0x0000001000127213 */ /* 0x001fc40000000000 */
[----:B------:R-:W-:-:S03]  /*04c0*/  ISETP.GE.AND P2, PT, R16, RZ, PT ;  /* 0x000000ff1000720c */ /* 0x000fc60003f46270 */
[----:B------:R-:W-:Y:S01]  /*04d0*/  IMAD.HI.U32 R9, R9, R18, RZ ;  /* 0x0000001209097227 */ /* 0x000fe200078e00ff */
[----:B-1----:R-:W-:-:S03]  /*04e0*/  ISETP.NE.AND P4, PT, R3, 0x2, PT ;  /* 0x000000020300780c */ /* 0x002fc60003f85270 */
[----:B------:R-:W-:Y:S02]  /*04f0*/  IMAD.MOV R9, RZ, RZ, -R9 ;  /* 0x000000ffff097224 */ /* 0x000fe400078e0a09 */
[----:B------:R-:W-:Y:S02]  /*0500*/  IMAD R3, R51, 0x30, RZ ;  /* 0x0000003033037824 */ /* 0x000fe400078e02ff */
[----:B------:R-:W-:Y:S02]  /*0510*/  IMAD R18, R11, R9, R18 ;  /* 0x000000090b127224 */ /* 0x000fe400078e0212 */
[----:B------:R-:W-:Y:S01]  /*0520*/  IMAD.IADD R7, R3, 0x1, R6 ;  /* 0x0000000103077824 */ /* 0x000fe200078e0206 */
[----:B--2---:R-:W-:Y:S01]  /*0530*/  ISETP.NE.AND P1, PT, R8, RZ, PT ;  /* 0x000000ff0800720c */ /* 0x004fe20003f25270 */
[----:B------:R-:W-:Y:S01]  /*0540*/  IMAD R8, R0, R8, R3 ;  /* 0x0000000800087224 */ /* 0x000fe200078e0203 */
[----:B------:R-:W-:-:S04]  /*0550*/  ISETP.GT.U32.AND P0, PT, R11, R18, PT ;  /* 0x000000120b00720c */ /* 0x000fc80003f04070 */
[----:B------:R-:W-:-:S05]  /*0560*/  SEL R19, R17, R8, !P1 ;  /* 0x0000000811137207 */ /* 0x000fca0004800000 */
[----:B------:R-:W-:-:S04]  /*0570*/  IMAD.IADD R3, R19, 0x1, R6 ;  /* 0x0000000113037824 */ /* 0x000fc800078e0206 */
[----:B------:R-:W-:-:S04]  /*0580*/  @!P0 IADD3 R18, R18, -R11, RZ ;  /* 0x8000000b12128210 */ /* 0x000fc80007ffe0ff */
[----:B------:R-:W-:-:S13]  /*0590*/  ISETP.GT.U32.AND P0, PT, R11, R18, PT ;  /* 0x000000120b00720c */ /* 0x000fda0003f04070 */
[----:B------:R-:W-:Y:S01]  /*05a0*/  @!P0 IMAD.IADD R18, R18, 0x1, -R11 ;  /* 0x0000000112128824 */ /* 0x000fe200078e0a0b */
[----:B------:R-:W-:-:S04]  /*05b0*/  ISETP.NE.AND P0, PT, R23, RZ, PT ;  /* 0x000000ff1700720c */ /* 0x000fc80003f05270 */
[----:B------:R-:W-:-:S09]  /*05c0*/  @!P2 IADD3 R18, -R18, RZ, RZ ;  /* 0x000000ff1212a210 */ /* 0x000fd20007ffe1ff */
[----:B------:R-:W-:Y:S02]  /*05d0*/  @!P0 LOP3.LUT R18, RZ, R23, RZ, 0x33, !PT ;  /* 0x00000017ff128212 */ /* 0x000fe400078e33ff */
[----:B------:R-:W-:Y:S01]  /*05e0*/  IADD3 R23, R16, 0x1, -R23 ;  /* 0x0000000110177810 */ /* 0x000fe20007ffe817 */
        /* <DEDUP_REMOVED lines=16> */
.L_x_2673:
[----:B------:R-:W-:Y:S05]  /*06f0*/  BSYNC B0 ;  /* 0x0000000000007941 */ /* 0x000fea0003800000 */
.L_x_2672:
        /* <DEDUP_REMOVED lines=11> */
.L_x_2675:
        /* <DEDUP_REMOVED lines=10> */
.L_x_2676:
[----:B------:R-:W-:Y:S05]  /*0850*/  BSYNC B0 ;  /* 0x0000000000007941 */ /* 0x000fea0003800000 */
.L_x_2674:
[----:B------:R-:W1:Y:S01]  /*0860*/  LDC.64 R10, c[0x0][0x2a8] ;  /* 0x0000aa00ff0a7b82 */ /* 0x000e620000000a00 */
[----:B------:R-:W-:Y:S01]  /*0870*/  ULDC.64 UR6, c[0x0][0x220] ;  /* 0x0000880000067ab9 */ /* 0x000fe20000000a00 */
[----:B------:R-:W-:Y:S01]  /*0880*/  ULDC.64 UR8, c[0x0][0x230] ;  /* 0x00008c0000087ab9 */ /* 0x000fe20000000a00 */
[----:B------:R-:W-:Y:S02]  /*0890*/  ISETP.GT.AND P0, PT, R26, 0x17, PT ;  /* 0x000000171a00780c */ /* 0x000fe40003f04270 */
[----:B------:R-:W-:Y:S02]  /*08a0*/  CS2R R14, SRZ ;  /* 0x00000000000e7805 */ /* 0x000fe4000001ff00 */
[----:B------:R-:W-:Y:S02]  /*08b0*/  ISETP.EQ.U32.AND P1, PT, RZ, UR6, PT ;  /* 0x00000006ff007c0c */ /* 0x000fe4000bf22070 */
[----:B------:R-:W-:Y:S02]  /*08c0*/  CS2R R20, SRZ ;  /* 0x0000000000147805 */ /* 0x000fe4000001ff00 */
[----:B------:R-:W-:-:S02]  /*08d0*/  ISETP.EQ.U32.AND P2, PT, RZ, UR8, PT ;  /* 0x00000008ff007c0c */ /* 0x000fc4000bf42070 */
[----:B------:R-:W-:Y:S02]  /*08e0*/  P2R R3, PR, RZ, 0x1 ;  /* 0x00000001ff037803 */ /* 0x000fe40000000000 */
[----:B------:R-:W-:Y:S02]  /*08f0*/  ISETP.EQ.OR.EX P1, PT, RZ, UR7, P0, P1 ;  /* 0x00000007ff007c0c */ /* 0x000fe40008722710 */
[----:B------:R-:W-:Y:S02]  /*0900*/  ISETP.EQ.OR.EX P2, PT, RZ, UR9, P0, P2 ;  /* 0x00000009ff007c0c */ /* 0x000fe40008742720 */
[----:B------:R-:W-:Y:S02]  /*0910*/  ISETP.EQ.U32.AND P0, PT, R4, RZ, PT ;  /* 0x000000ff0400720c */ /* 0x000fe40003f02070 */
[----:B------:R-:W-:-:S04]  /*0920*/  ISETP.GT.AND P3, PT, R26, 0x1f, PT ;  /* 0x0000001f1a00780c */ /* 0x000fc80003f64270 */
[----:B------:R-:W-:Y:S02]  /*0930*/  ISETP.EQ.OR.EX P0, PT, R5, RZ, P3, P0 ;  /* 0x000000ff0500720c */ /* 0x000fe40001f02700 */
[----:B------:R-:W-:Y:S01]  /*0940*/  P2R R3, PR, RZ, 0x8 ;  /* 0x00000008ff037803 */ /* 0x000fe20000000000 */
[----:B------:R-:W2:Y:S01]  /*0950*/  @!P1 LDC.64 R4, c[0x0][0x220] ;  /* 0x00008800ff049b82 */ /* 0x000ea20000000a00 */
[----:B-1----:R-:W-:-:S04]  /*0960*/  ISETP.NE.U32.AND P3, PT, R10, RZ, PT ;  /* 0x000000ff0a00720c */ /* 0x002fc80003f65070 */
[----:B------:R-:W-:-:S03]  /*0970*/  ISETP.NE.AND.EX P3, PT, R11, RZ, PT, P3 ;  /* 0x000000ff0b00720c */ /* 0x000fc60003f65330 */
[----:B0-----:R-:W0:Y:S02]  /*0980*/  @!P2 LDC.64 R8, c[0x0][0x230] ;  /* 0x00008c00ff08ab82 */ /* 0x001e240000000a00 */
[----:B-----5:R-:W-:Y:S01]  /*0990*/  @!P0 IMAD R3, R2, UR4, R51 ;  /* 0x0000000402038c24 */ /* 0x020fe2000f8e0233 */
[----:B------:R-:W-:-:S03]  /*09a0*/  ULDC.U8 UR4, c[0x0][0x294] ;  /* 0x0000a50000047ab9 */ /* 0x000fc60000000000 */
[----:B------:R-:W-:Y:S02]  /*09b0*/  @!P0 IMAD R3, R3, 0x30, R6 ;  /* 0x0000003003038824 */ /* 0x000fe400078e0206 */
[----:B------:R-:W1:Y:S01]  /*09c0*/  @!P0 LDC.64 R10, c[0x0][0x2e0] ;  /* 0x0000b800ff0a8b82 */ /* 0x000e620000000a00 */
[----:B--2---:R-:W-:-:S07]  /*09d0*/  @!P1 IMAD.WIDE R4, R7, 0x4, R4 ;  /* 0x0000000407049825 */ /* 0x004fce00078e0204 */
[----:B------:R-:W2:Y:S01]  /*09e0*/  @P3 LDC.64 R12, c[0x0][0x2a8] ;  /* 0x0000aa00ff0c3b82 */ /* 0x000ea20000000a00 */
[----:B------:R-:W3:Y:S01]  /*09f0*/  @!P1 LDG.E.64 R20, desc[UR36][R4.64] ;  /* 0x0000002404149981 */ /* 0x000ee2000c1e1b00 */
[----:B0-----:R-:W-:-:S05]  /*0a00*/  @!P2 IMAD.WIDE R8, R7, 0x4, R8 ;  /* 0x000000040708a825 */ /* 0x001fca00078e0208 */
[----:B------:R-:W4:Y:S01]  /*0a10*/  @!P2 LDG.E.64 R14, desc[UR36][R8.64] ;  /* 0x00000024080ea981 */ /* 0x000f22000c1e1b00 */
[----:B-1----:R-:W-:Y:S02]  /*0a20*/  @!P0 IMAD.WIDE R10, R3, 0x4, R10 ;  /* 0x00000004030a8825 */ /* 0x002fe400078e020a */
[----:B------:R-:W0:Y:S04]  /*0a30*/  LDC R3, c[0x0][0x290] ;  /* 0x0000a400ff037b82 */ /* 0x000e280000000800 */
[----:B------:R-:W4:Y:S01]  /*0a40*/  @!P0 LDG.E.64 R10, desc[UR36][R10.64] ;  /* 0x000000240a0a8981 */ /* 0x000f22000c1e1b00 */
[----:B------:R-:W-:Y:S02]  /*0a50*/  IMAD.MOV.U32 R25, RZ, RZ, RZ ;  /* 0x000000ffff197224 */ /* 0x000fe400078e00ff */
[----:B--2---:R-:W-:Y:S01]  /*0a60*/  @P3 IMAD.WIDE R12, R0, 0x4, R12 ;  /* 0x00000004000c3825 */ /* 0x004fe200078e020c */
[----:B------:R-:W-:-:S04]  /*0a70*/  ISETP.NE.AND P2, PT, RZ, UR4, PT ;  /* 0x00000004ff007c0c */ /* 0x000fc8000bf45270 */
[----:B------:R1:W5:Y:S01]  /*0a80*/  @P3 LDG.E R25, desc[UR36][R12.64] ;  /* 0x000000240c193981 */ /* 0x000362000c1e1900 */
[----:B0-----:R-:W-:Y:S02]  /*0a90*/  ISETP.GT.AND P3, PT, R3, RZ, PT ;  /* 0x000000ff0300720c */ /* 0x001fe40003f64270 */
[----:B------:R-:W-:Y:S01]  /*0aa0*/  ISETP.GE.AND P1, PT, R26, 0x20, PT ;  /* 0x000000201a00780c */ /* 0x000fe20003f26270 */
[----:B---3--:R-:W-:Y:S01]  /*0ab0*/  FADD.FTZ R30, R20, R30 ;  /* 0x0000001e141e7221 */ /* 0x008fe20000010000 */
[----:B------:R-:W-:Y:S01]  /*0ac0*/  FADD.FTZ R31, R21, R31 ;  /* 0x0000001f151f7221 */ /* 0x000fe20000010000 */
[----:B----4-:R-:W-:Y:S01]  /*0ad0*/  FADD.FTZ R28, R14, R28 ;  /* 0x0000001c0e1c7221 */ /* 0x010fe20000010000 */
[----:B------:R-:W-:-:S03]  /*0ae0*/  FADD.FTZ R29, R15, R29 ;  /* 0x0000001d0f1d7221 */ /* 0x000fc60000010000 */
[----:B------:R-:W-:Y:S01]  /*0af0*/  @!P0 FMUL.FTZ R28, R28, R10 ;  /* 0x0000000a1c1c8220 */ /* 0x000fe20000410000 */
[----:B------:R-:W-:-:S03]  /*0b00*/  @!P0 FMUL.FTZ R29, R29, R11 ;  /* 0x0000000b1d1d8220 */ /* 0x000fc60000410000 */
[----:B-1----:R-:W-:Y:S05]  /*0b10*/  @!P2 BRA P3, `(.L_x_2677) ;  /* 0x0000000400dca947 */ /* 0x002fea0001800000 */
        /* <DEDUP_REMOVED lines=30> */
[----:B------:R-:W-:-:S03]  /*0d00*/  ISETP.NE.U32.AND P0, PT, R0, 0x1, PT ;  /* 0x000000010000780c */ /* 0x000fc60003f05070 */
[----:B------:R-:W-:-:S05]  /*0d10*/  IMAD.MOV.U32 R32, RZ, RZ, R5 ;  /* 0x000000ffff207224 */ /* 0x000fca00078e0005 */
        /* <DEDUP_REMOVED lines=12> */
[----:B------:R-:W-:Y:S01]  /*0de0*/  HFMA2.MMA R8, -RZ, RZ, 0, 8.0049037933349609375e-05 ;  /* 0x0000053fff087435 */ /* 0x000fe200000001ff */
[----:B------:R-:W-:Y:S01]  /*0df0*/  MOV R6, UR4 ;  /* 0x0000000400067c02 */ /* 0x000fe20008000f00 */
[----:B------:R-:W-:Y:S02]  /*0e00*/  IMAD.U32 R7, RZ, RZ, UR5 ;  /* 0x00000005ff077e24 */ /* 0x000fe4000f8e00ff */
[----:B------:R-:W-:-:S02]  /*0e10*/  IMAD.U32 R10, RZ, RZ, UR6 ;  /* 0x00000006ff0a7e24 */ /* 0x000fc4000f8e00ff */
[----:B------:R-:W-:Y:S02]  /*0e20*/  IMAD.U32 R11, RZ, RZ, UR7 ;  /* 0x00000007ff0b7e24 */ /* 0x000fe4000f8e00ff */
[----:B------:R-:W-:Y:S02]  /*0e30*/  IMAD.MOV.U32 R12, RZ, RZ, 0x1 ;  /* 0x00000001ff0c7424 */ /* 0x000fe400078e00ff */
[----:B0-----:R-:W-:-:S07]  /*0e40*/  IMAD.MOV.U32 R13, RZ, RZ, RZ ;  /* 0x000000ffff0d7224 */ /* 0x001fce00078e00ff */
[----:B------:R-:W-:-:S07]  /*0e50*/  LEPC R20, `(.L_x_2679) ;  /* 0x000000001014794e */ /* 0x000fce0000000000 */
[----:B-1---5:R-:W-:Y:S05]  /*0e60*/  CALL.ABS.NOINC R14 ;  /* 0x000000000e007343 */ /* 0x022fea0003c00000 */
.L_x_2679:
        /* <DEDUP_REMOVED lines=55> */
.L_x_2683:
[----:B------:R-:W-:Y:S05]  /*11e0*/  BSYNC B1 ;  /* 0x0000000000017941 */ /* 0x000fea0003800000 */
.L_x_2682:
[----:B---3--:R3:W-:Y:S04]  /*11f0*/  STS [R13], R28 ;  /* 0x0000001c0d007388 */ /* 0x0087e80000000800 */
[----:B----4-:R3:W-:Y:S04]  /*1200*/  STS [R14], R29 ;  /* 0x0000001d0e007388 */ /* 0x0107e80000000800 */
[----:B-1----:R3:W-:Y:S04]  /*1210*/  STS [R11], R30 ;  /* 0x0000001e0b007388 */ /* 0x0027e80000000800 */
[----:B--2---:R3:W-:Y:S02]  /*1220*/  STS [R12], R31 ;  /* 0x0000001f0c007388 */ /* 0x0047e40000000800 */
.L_x_2681:
[----:B------:R-:W-:Y:S05]  /*1230*/  BSYNC B0 ;  /* 0x0000000000007941 */ /* 0x000fea0003800000 */
.L_x_2680:
[----:B------:R-:W-:Y:S06]  /*1240*/  BAR.SYNC.DEFER_BLOCKING 0x0 ;  /* 0x0000000000007b1d */ /* 0x000fec0000010000 */
[----:B0--3--:R0:W1:Y:S04]  /*1250*/  @P6 LDS.64 R30, [R9] ;  /* 0x00000000091e6984 */ /* 0x0090680000000a00 */
[----:B------:R0:W2:Y:S01]  /*1260*/  @P6 LDS.64 R28, [R10] ;  /* 0x000000000a1c6984 */ /* 0x0000a20000000a00 */
[----:B------:R-:W-:Y:S06]  /*1270*/  BAR.SYNC.DEFER_BLOCKING 0x0 ;  /* 0x0000000000007b1d */ /* 0x000fec0000010000 */
[----:B------:R-:W-:Y:S05]  /*1280*/  BRA `(.L_x_2678) ;  /* 0x0000000000647947 */ /* 0x000fea0003800000 */
.L_x_2677:
[----:B------:R-:W-:Y:S01]  /*1290*/  ISETP.GE.AND P0, PT, R6, R3, PT ;  /* 0x000000030600720c */ /* 0x000fe20003f06270 */
[----:B------:R-:W-:-:S12]  /*12a0*/  BSSY B0, `(.L_x_2678) ;  /* 0x0000017000007945 */ /* 0x000fd80003800000 */
[----:B------:R-:W-:Y:S05]  /*12b0*/  @P0 BRA `(.L_x_2684) ;  /* 0x0000000000540947 */ /* 0x000fea0003800000 */
[----:B------:R-:W-:Y:S01]  /*12c0*/  I2FP.F32.S32 R4, R3 ;  /* 0x0000000300047245 */ /* 0x000fe20000201400 */
[----:B------:R-:W-:Y:S01]  /*12d0*/  ULDC UR4, c[0x0][0x29c] ;  /* 0x0000a70000047ab9 */ /* 0x000fe20000000800 */
[----:B------:R-:W-:Y:S02]  /*12e0*/  I2FP.F32.S32 R6, R6 ;  /* 0x0000000600067245 */ /* 0x000fe40000201400 */
[----:B------:R-:W0:Y:S03]  /*12f0*/  MUFU.RCP R3, R4 ;  /* 0x0000000400037308 */ /* 0x000e260000001000 */
[----:B0-----:R-:W-:Y:S01]  /*1300*/  FMUL.FTZ R6, R6, R3 ;  /* 0x0000000306067220 */ /* 0x001fe20000410000 */
[----:B-----5:R-:W-:-:S03]  /*1310*/  IADD3 R3, -R25, UR4, RZ ;  /* 0x0000000419037c10 */ /* 0x020fc6000fffe1ff */
[----:B------:R-:W-:Y:S01]  /*1320*/  FMUL.FTZ R6, R6, 13.28771209716796875 ;  /* 0x41549a7806067820 */ /* 0x000fe20000410000 */
[----:B------:R-:W-:-:S03]  /*1330*/  I2FP.F32.S32 R3, R3 ;  /* 0x0000000300037245 */ /* 0x000fc60000201400 */
        /* <DEDUP_REMOVED lines=13> */
.L_x_2684:
[----:B------:R-:W-:Y:S05]  /*1410*/  BSYNC B0 ;  /* 0x0000000000007941 */ /* 0x000fea0003800000 */
.L_x_2678:
        /* <DEDUP_REMOVED lines=17> */
[C---:B------:R-:W-:Y:S02]  /*1530*/  LOP3.LUT R3, R0.reuse, 0x7ffffffe, RZ, 0xc0, !PT ;  /* 0x7ffffffe00037812 */ /* 0x040fe400078ec0ff */
[----:B------:R-:W-:-:S03]  /*1540*/  SHF.L.U32 R0, R0, 0x1, RZ ;  /* 0x0000000100007819 */ /* 0x000fc600000006ff */
[----:B------:R-:W-:Y:S01]  /*1550*/  IMAD.IADD R3, R26, 0x1, -R3 ;  /* 0x000000011a037824 */ /* 0x000fe200078e0a03 */
[----:B------:R-:W-:-:S03]  /*1560*/  LOP3.LUT R0, R0, 0xfffffffc, RZ, 0xc0, !PT ;  /* 0xfffffffc00007812 */ /* 0x000fc600078ec0ff */
[----:B------:R-:W-:Y:S02]  /*1570*/  IMAD R6, R18, 0x2, R3 ;  /* 0x0000000212067824 */ /* 0x000fe400078e0203 */
[----:B------:R-:W-:-:S03]  /*1580*/  IMAD.IADD R3, R17, 0x1, R0 ;  /* 0x0000000111037824 */ /* 0x000fc600078e0200 */
[----:B------:R-:W-:-:S05]  /*1590*/  SHF.L.U32 R0, R6, 0x1, RZ ;  /* 0x0000000106007819 */ /* 0x000fca00000006ff */
[----:B------:R-:W-:-:S04]  /*15a0*/  IMAD R3, R3, UR4, R0 ;  /* 0x0000000403037c24 */ /* 0x000fc8000f8e0200 */
[----:B-1----:R-:W-:-:S05]  /*15b0*/  IMAD.WIDE R4, R3, 0x4, R4 ;  /* 0x0000000403047825 */ /* 0x002fca00078e0204 */
[----:B------:R2:W-:Y:S02]  /*15c0*/  STG.E.64 desc[UR36][R4.64], R28 ;  /* 0x0000001c04007986 */ /* 0x0005e4000c101b24 */
.L_x_2688:
[----:B------:R-:W-:Y:S05]  /*15d0*/  BSYNC B1 ;  /* 0x0000000000017941 */ /* 0x000fea0003800000 */
.L_x_2687:
        /* <DEDUP_REMOVED lines=12> */
.L_x_2744:
[----:B-12---:R-:W-:-:S07]  /*16a0*/  FADD.FTZ R5, R5, R14 ;  /* 0x0000000e05057221 */ /* 0x006fce0000010000 */
.L_x_2686:
[----:B------:R-:W-:Y:S05]  /*16b0*/  BSYNC B0 ;  /* 0x0000000000007941 */ /* 0x000fea0003800000 */
.L_x_2685:
[----:B------:R-:W3:Y:S01]  /*16c0*/  S2R R13, SR_CgaCtaId ;  /* 0x00000000000d7919 */ /* 0x000ee20000008800 */
[----:B------:R-:W-:Y:S01]  /*16d0*/  ISETP.NE.AND P0, PT, R26, RZ, PT ;  /* 0x000000ff1a00720c */ /* 0x000fe20003f05270 */
[----:B0-----:R-:W-:Y:S01]  /*16e0*/  IMAD.IADD R9, R16, 0x1, -R23 ;  /* 0x0000000110097824 */ /* 0x001fe200078e0a17 */
[----:B------:R-:W-:-:S05]  /*16f0*/  MOV R12, 0x400 ;  /* 0x00000400000c7802 */ /* 0x000fca0000000f00 */
[----:B------:R-:W-:-:S06]  /*1700*/  VIADD R0, R12, 0x120 ;  /* 0x000001200c007836 */ /* 0x000fcc0000000000 */
[----:B------:R-:W-:Y:S01]  /*1710*/  @P0 IMAD.MOV.U32 R3, RZ, RZ, -0x800001 ;  /* 0xff7fffffff030424 */ /* 0x000fe200078e00ff */
[----:B---3--:R-:W-:Y:S01]  /*1720*/  LEA R0, R13, R0, 0x18 ;  /* 0x000000000d007211 */ /* 0x008fe200078ec0ff */
        /* <DEDUP_REMOVED lines=16> */
.L_x_2691:
[----:B------:R0:W-:Y:S02]  /*1830*/  STS [R8], R3 ;  /* 0x0000000308007388 */ /* 0x0001e40000000800 */
.L_x_2690:
[----:B------:R-:W-:Y:S05]  /*1840*/  WARPSYNC.ALL ;  /* 0x0000000000007948 */ /* 0x000fea0003800000 */
[----:B------:R-:W-:Y:S01]  /*1850*/  VIADD R4, R9, 0xf ;  /* 0x0000000f09047836 */ /* 0x000fe20000000000 */
[----:B------:R-:W3:Y:S01]  /*1860*/  LDC.64 R10, c[0x0][0x280] ;  /* 0x0000a000ff0a7b82 */ /* 0x000ee20000000a00 */
[----:B------:R-:W-:Y:S01]  /*1870*/  LEA.HI R6, R26, R26, RZ, 0x1 ;  /* 0x0000001a1a067211 */ /* 0x000fe200078f08ff */
[----:B------:R-:W-:Y:S01]  /*1880*/  ULDC UR10, c[0x0][0x2a0] ;  /* 0x0000a800000a7ab9 */ /* 0x000fe20000000800 */
[----:B------:R-:W-:Y:S01]  /*1890*/  ULDC.64 UR6, c[0x0][0x2b0] ;  /* 0x0000ac0000067ab9 */ /* 0x000fe20000000a00 */
[----:B------:R-:W-:Y:S01]  /*18a0*/  SHF.R.S32.HI R5, RZ, 0x1f, R4 ;  /* 0x0000001fff057819 */ /* 0x000fe20000011404 */
[----:B------:R-:W-:Y:S01]  /*18b0*/  ULDC.64 UR12, c[0x0][0x2c8] ;  /* 0x0000b200000c7ab9 */ /* 0x000fe20000000a00 */
[----:B------:R-:W-:Y:S01]  /*18c0*/  LEA.HI.SX32 R87, R6, R23, 0x1f ;  /* 0x0000001706577211 */ /* 0x000fe200078ffaff */
[----:B------:R-:W-:Y:S01]  /*18d0*/  ULDC.64 UR8, c[0x0][0x2d8] ;  /* 0x0000b60000087ab9 */ /* 0x000fe20000000a00 */
[----:B------:R-:W-:Y:S01]  /*18e0*/  LEA.HI R5, R5, R4, RZ, 0x4 ;  /* 0x0000000405057211 */ /* 0x000fe200078f20ff */
[----:B------:R-:W-:Y:S03]  /*18f0*/  BSSY B0, `(.L_x_2692) ;  /* 0x0000142000007945 */ /* 0x000fe60003800000 */
[----:B------:R-:W-:-:S05]  /*1900*/  LOP3.LUT R4, R5, 0xfffffff0, RZ, 0xc0, !PT ;  /* 0xfffffff005047812 */ /* 0x000fca00078ec0ff */
[----:B------:R-:W-:Y:S01]  /*1910*/  IMAD.IADD R4, R23, 0x1, R4 ;  /* 0x0000000117047824 */ /* 0x000fe200078e0204 */
[----:B------:R-:W-:Y:S04]  /*1920*/  BAR.SYNC.DEFER_BLOCKING 0x0 ;  /* 0x0000000000007b1d */ /* 0x000fe80000010000 */
[----:B------:R-:W-:Y:S01]  /*1930*/  ISETP.GE.AND P0, PT, R87, R4, PT ;  /* 0x000000045700720c */ /* 0x000fe20003f06270 */
[----:B---3--:R-:W-:-:S04]  /*1940*/  IMAD R22, R22, R10, R51 ;  /* 0x0000000a16167224 */ /* 0x008fc800078e0233 */
[----:B------:R-:W-:-:S08]  /*1950*/  IMAD R22, R22, 0x30, RZ ;  /* 0x0000003016167824 */ /* 0x000fd000078e02ff */
[----:B------:R-:W-:Y:S05]  /*1960*/  @P0 BRA `(.L_x_2693) ;  /* 0x0000001000e80947 */ /* 0x000fea0003800000 */
[----:B------:R-:W3:Y:S01]  /*1970*/  LDC.64 R88, c[0x0][0x2d8] ;  /* 0x0000b600ff587b82 */ /* 0x000ee20000000a00 */
[----:B------:R-:W-:Y:S01]  /*1980*/  LOP3.LUT R5, R6, 0x7ffffffe, RZ, 0xc0, !PT ;  /* 0x7ffffffe06057812 */ /* 0x000fe200078ec0ff */
[----:B------:R-:W-:Y:S01]  /*1990*/  ULDC UR5, c[0x0][0x2d0] ;  /* 0x0000b40000057ab9 */ /* 0x000fe20000000800 */
[----:B------:R-:W-:Y:S01]  /*19a0*/  IADD3 R12, R12, 0x20, RZ ;  /* 0x000000200c0c7810 */ /* 0x000fe20007ffe0ff */
[----:B------:R-:W-:Y:S01]  /*19b0*/  ULDC UR4, c[0x0][0x298] ;  /* 0x0000a60000047ab9 */ /* 0x000fe20000000800 */
[----:B------:R-:W-:Y:S01]  /*19c0*/  IMAD R85, R11, 0x30, RZ ;  /* 0x000000300b557824 */ /* 0x000fe200078e02ff */
[----:B------:R-:W-:Y:S01]  /*19d0*/  IABS R82, R11 ;  /* 0x0000000b00527213 */ /* 0x000fe20000000000 */
[----:B------:R-:W-:Y:S01]  /*19e0*/  IMAD.IADD R83, R26, 0x1, -R5 ;  /* 0x000000011a537824 */ /* 0x000fe200078e0a05 */
[----:B------:R-:W4:Y:S01]  /*19f0*/  LDC R84, c[0x0][0x2c0] ;  /* 0x0000b000ff547b82 */ /* 0x000f220000000800 */
[----:B------:R-:W-:-:S05]  /*1a00*/  LEA R10, R13, R12, 0x18 ;  /* 0x0000000c0d0a7211 */ /* 0x000fca00078ec0ff */
[C---:B------:R-:W-:Y:S02]  /*1a10*/  IMAD R10, R83.reuse, 0x8, R10 ;  /* 0x00000008530a7824 */ /* 0x040fe400078e020a */
[----:B------:R-:W-:-:S03]  /*1a20*/  IMAD.SHL.U32 R83, R83, 0x2, RZ ;  /* 0x0000000253537824 */ /* 0x000fc600078e00ff */
[----:B------:R-:W0:Y:S01]  /*1a30*/  LDS.64 R48, [R10] ;  /* 0x000000000a307984 */ /* 0x000e220000000a00 */
[----:B------:R-:W-:-:S03]  /*1a40*/  IMAD R83, R22, R11, R83 ;  /* 0x0000000b16537224 */ /* 0x000fc600078e0253 */
[----:B------:R-:W0:Y:S01]  /*1a50*/  LDS.64 R46, [R10+0x10] ;  /* 0x000010000a2e7984 */ /* 0x000e220000000a00 */
[----:B---3--:R-:W-:-:S03]  /*1a60*/  IMAD.WIDE R88, R51, 0x4, R88 ;  /* 0x0000000433587825 */ /* 0x008fc600078e0258 */
[----:B------:R-:W3:Y:S04]  /*1a70*/  LDS.64 R44, [R10+0x20] ;  /* 0x000020000a2c7984 */ /* 0x000ee80000000a00 */
[----:B------:R-:W0:Y:S01]  /*1a80*/  LDS.64 R42, [R10+0x30] ;  /* 0x000030000a2a7984 */ /* 0x000e220000000a00 */
[----:B----4-:R-:W-:-:S03]  /*1a90*/  IADD3 R84, R84, UR4, RZ ;  /* 0x0000000454547c10 */ /* 0x010fc6000fffe0ff */
[----:B------:R-:W4:Y:S04]  /*1aa0*/  LDS.64 R40, [R10+0x40] ;  /* 0x000040000a287984 */ /* 0x000f280000000a00 */
[----:B------:R-:W3:Y:S04]  /*1ab0*/  LDS.64 R38, [R10+0x50] ;  /* 0x000050000a267984 */ /* 0x000ee80000000a00 */
[----:B------:R-:W3:Y:S04]  /*1ac0*/  LDS.64 R36, [R10+0x60] ;  /* 0x000060000a247984 */ /* 0x000ee80000000a00 */
[----:B------:R-:W3:Y:S04]  /*1ad0*/  LDS.64 R34, [R10+0x70] ;  /* 0x000070000a227984 */ /* 0x000ee80000000a00 */
[----:B------:R-:W3:Y:S04]  /*1ae0*/  LDS.64 R32, [R10+0x80] ;  /* 0x000080000a207984 */ /* 0x000ee80000000a00 */
[----:B-1----:R-:W1:Y:S04]  /*1af0*/  LDS.64 R30, [R10+0x90] ;  /* 0x000090000a1e7984 */ /* 0x002e680000000a00 */
[----:B--2---:R-:W2:Y:S04]  /*1b00*/  LDS.64 R28, [R10+0xa0] ;  /* 0x0000a0000a1c7984 */ /* 0x004ea80000000a00 */
[----:B------:R-:W1:Y:S04]  /*1b10*/  LDS.64 R26, [R10+0xb0] ;  /* 0x0000b0000a1a7984 */ /* 0x000e680000000a00 */
[----:B------:R-:W1:Y:S04]  /*1b20*/  LDS.64 R20, [R10+0xc0] ;  /* 0x0000c0000a147984 */ /* 0x000e680000000a00 */
[----:B0-----:R-:W0:Y:S04]  /*1b30*/  LDS.64 R8, [R10+0xd0] ;  /* 0x0000d0000a087984 */ /* 0x001e280000000a00 */
[----:B------:R-:W0:Y:S04]  /*1b40*/  LDS.64 R6, [R10+0xe0] ;  /* 0x0000e0000a067984 */ /* 0x000e280000000a00 */
[----:B------:R4:W0:Y:S02]  /*1b50*/  LDS.64 R4, [R10+0xf0] ;  /* 0x0000f0000a047984 */ /* 0x0008240000000a00 */
[----:B----4-:R-:W-:-:S07]  /*1b60*/  IMAD R10, R51, UR5, R16 ;  /* 0x00000005330a7c24 */ /* 0x010fce000f8e0210 */
.L_x_2697:
[----:B------:R-:W4:Y:S01]  /*1b70*/  I2F.RP R11, R82 ;  /* 0x00000052000b7306 */ /* 0x000f220000209400 */
[----:B------:R-:W3:Y:S01]  /*1b80*/  LDC R14, c[0x0][0x284] ;  /* 0x0000a100ff0e7b82 */ /* 0x000ee20000000800 */
[----:B------:R-:W-:Y:S01]  /*1b90*/  IMAD.MOV.U32 R12, RZ, RZ, RZ ;  /* 0x000000ffff0c7224 */ /* 0x000fe200078e00ff */
[----:B------:R-:W-:-:S05]  /*1ba0*/  ISETP.GE.AND P1, PT, R87, RZ, PT ;  /* 0x000000ff5700720c */ /* 0x000fca0003f26270 */
[----:B----4-:R-:W4:Y:S01]  /*1bb0*/  MUFU.RCP R11, R11 ;  /* 0x0000000b000b7308 */ /* 0x010f220000001000 */
[----:B---3--:R-:W-:Y:S01]  /*1bc0*/  IABS R86, R14 ;  /* 0x0000000e00567213 */ /* 0x008fe20000000000 */
[----:B0---4-:R-:W-:-:S06]  /*1bd0*/  VIADD R13, R11, 0xffffffe ;  /* 0x0ffffffe0b0d7836 */ /* 0x011fcc0000000000 */
[----:B------:R-:W3:Y:S02]  /*1be0*/  F2I.FTZ.U32.TRUNC.NTZ R13, R13 ;  /* 0x0000000d000d7305 */ /* 0x000ee4000021f000 */
[----:B---3--:R-:W-:-:S04]  /*1bf0*/  IMAD.MOV R15, RZ, RZ, -R13 ;  /* 0x000000ffff0f7224 */ /* 0x008fc800078e0a0d */
[----:B------:R-:W-:-:S04]  /*1c00*/  IMAD R15, R15, R82, RZ ;  /* 0x000000520f0f7224 */ /* 0x000fc800078e02ff */
[----:B------:R-:W-:Y:S01]  /*1c10*/  IMAD.HI.U32 R15, R13, R15, R12 ;  /* 0x0000000f0d0f7227 */ /* 0x000fe200078e000c */
[----:B------:R-:W-:-:S05]  /*1c20*/  IABS R12, R87 ;  /* 0x00000057000c7213 */ /* 0x000fca0000000000 */
        /* <DEDUP_REMOVED lines=8> */
[----:B------:R-:W-:Y:S01]  /*1cb0*/  IMAD.MOV.U32 R91, RZ, RZ, R11 ;  /* 0x000000ffff5b7224 */ /* 0x000fe200078e000b */
[----:B------:R-:W-:-:S04]  /*1cc0*/  SHF.R.S32.HI R11, RZ, 0x1f, R83 ;  /* 0x0000001fff0b7819 */ /* 0x000fc80000011453 */
[----:B------:R-:W-:-:S05]  /*1cd0*/  @!P1 IADD3 R91, -R91, RZ, RZ ;  /* 0x000000ff5b5b9210 */ /* 0x000fca0007ffe1ff */
[----:B------:R-:W-:Y:S02]  /*1ce0*/  @!P0 LOP3.LUT R91, RZ, R14, RZ, 0x33, !PT ;  /* 0x0000000eff5b8212 */ /* 0x000fe400078e33ff */
[----:B------:R-:W-:-:S03]  /*1cf0*/  ISETP.GE.AND P0, PT, R87, R16, PT ;  /* 0x000000105700720c */ /* 0x000fc60003f06270 */
[----:B------:R-:W-:-:S05]  /*1d00*/  IMAD.SHL.U32 R86, R91, 0x4, RZ ;  /* 0x000000045b567824 */ /* 0x000fca00078e00ff */
[----:B------:R-:W-:-:S13]  /*1d10*/  ISETP.GE.OR P1, PT, R86, R85, P0 ;  /* 0x000000555600720c */ /* 0x000fda0000726670 */
[----:B------:R-:W3:Y:S01]  /*1d20*/  @!P1 LDC.64 R12, c[0x0][0x248] ;  /* 0x00009200ff0c9b82 */ /* 0x000ee20000000a00 */
[----:B------:R-:W-:-:S04]  /*1d30*/  @!P1 IADD3 R15, P2, R83, R86, RZ ;  /* 0x00000056530f9210 */ /* 0x000fc80007f5e0ff */
[----:B------:R-:W-:Y:S02]  /*1d40*/  @!P1 LEA.HI.X.SX32 R86, R86, R11, 0x1, P2 ;  /* 0x0000000b56569211 */ /* 0x000fe400010f0eff */
[----:B---3--:R-:W-:-:S04]  /*1d50*/  @!P1 LEA R92, P2, R15, R12, 0x2 ;  /* 0x0000000c0f5c9211 */ /* 0x008fc800078410ff */
[----:B------:R-:W-:Y:S01]  /*1d60*/  @!P1 LEA.HI.X R93, R15, R13, R86, 0x2, P2 ;  /* 0x0000000d0f5d9211 */ /* 0x000fe200010f1456 */
[----:B------:R-:W-:Y:S01]  /*1d70*/  IMAD.IADD R15, R91, 0x1, R14 ;  /* 0x000000015b0f7824 */ /* 0x000fe200078e020e */
[----:B------:R-:W-:-:S03]  /*1d80*/  ISETP.GE.AND P2, PT, R87, R16, PT ;  /* 0x000000105700720c */ /* 0x000fc60003f46270 */
[----:B------:R-:W-:Y:S01]  /*1d90*/  IMAD.SHL.U32 R90, R15, 0x4, RZ ;  /* 0x000000040f5a7824 */ /* 0x000fe200078e00ff */
[----:B------:R-:W-:Y:S02]  /*1da0*/  FSEL R51, R51, RZ, P2 ;  /* 0x000000ff33337208 */ /* 0x000fe40001000000 */
[----:B------:R-:W-:Y:S02]  /*1db0*/  FSEL R50, R50, RZ, P2 ;  /* 0x000000ff32327208 */ /* 0x000fe40001000000 */
[----:B------:R-:W-:Y:S02]  /*1dc0*/  ISETP.GE.OR P3, PT, R90, R85, P0 ;  /* 0x000000555a00720c */ /* 0x000fe40000766670 */
[----:B------:R-:W-:Y:S02]  /*1dd0*/  IADD3 R15, R15, R14, RZ ;  /* 0x0000000e0f0f7210 */ /* 0x000fe40007ffe0ff */
[----:B------:R3:W4:Y:S01]  /*1de0*/  @!P1 LDG.E.64 R50, desc[UR36][R92.64] ;  /* 0x000000245c329981 */ /* 0x000722000c1e1b00 */
[----:B------:R-:W-:-:S02]  /*1df0*/  FSEL R53, R53, RZ, P2 ;  /* 0x000000ff35357208 */ /* 0x000fc40001000000 */
[----:B------:R-:W-:-:S06]  /*1e00*/  FSEL R52, R52, RZ, P2 ;  /* 0x000000ff34347208 */ /* 0x000fcc0001000000 */
[----:B------:R-:W2:Y:S01]  /*1e10*/  @!P3 LDC.64 R12, c[0x0][0x248] ;  /* 0x00009200ff0cbb82 */ /* 0x000ea20000000a00 */
[----:B------:R-:W-:Y:S01]  /*1e20*/  @!P3 IADD3 R86, P1, R83, R90, RZ ;  /* 0x0000005a5356b210 */ /* 0x000fe20007f3e0ff */
[----:B---3--:R-:W-:-:S03]  /*1e30*/  IMAD.SHL.U32 R92, R15, 0x4, RZ ;  /* 0x000000040f5c7824 */ /* 0x008fc600078e00ff */
[----:B------:R-:W-:Y:S02]  /*1e40*/  @!P3 LEA.HI.X.SX32 R91, R90, R11, 0x1, P1 ;  /* 0x0000000b5a5bb211 */ /* 0x000fe400008f0eff */
[----:B--2---:R-:W-:-:S04]  /*1e50*/  @!P3 LEA R90, P1, R86, R12, 0x2 ;  /* 0x0000000c565ab211 */ /* 0x004fc800078210ff */
[----:B------:R-:W-:Y:S02]  /*1e60*/  @!P3 LEA.HI.X R91, R86, R13, R91, 0x2, P1 ;  /* 0x0000000d565bb211 */ /* 0x000fe400008f145b */
[----:B------:R-:W-:Y:S01]  /*1e70*/  ISETP.GE.OR P1, PT, R92, R85, P0 ;  /* 0x000000555c00720c */ /* 0x000fe20000726670 */
[----:B------:R-:W-:Y:S02]  /*1e80*/  IMAD.IADD R15, R15, 0x1, R14 ;  /* 0x000000010f0f7824 */ /* 0x000fe400078e020e */
[----:B------:R2:W3:Y:S01]  /*1e90*/  @!P3 LDG.E.64 R52, desc[UR36][R90.64] ;  /* 0x000000245a34b981 */ /* 0x0004e2000c1e1b00 */
[----:B------:R-:W-:Y:S02]  /*1ea0*/  FSEL R55, R55, RZ, P2 ;  /* 0x000000ff37377208 */ /* 0x000fe40001000000 */
[----:B------:R-:W-:-:S07]  /*1eb0*/  FSEL R54, R54, RZ, P2 ;  /* 0x000000ff36367208 */ /* 0x000fce0001000000 */
[----:B------:R-:W1:Y:S01]  /*1ec0*/  @!P1 LDC.64 R12, c[0x0][0x248] ;  /* 0x00009200ff0c9b82 */ /* 0x000e620000000a00 */
[----:B------:R-:W-:Y:S01]  /*1ed0*/  @!P1 IADD3 R86, P3, R83, R92, RZ ;  /* 0x0000005c53569210 */ /* 0x000fe20007f7e0ff */
[----:B--2---:R-:W-:-:S03]  /*1ee0*/  IMAD.SHL.U32 R90, R15, 0x4, RZ ;  /* 0x000000040f5a7824 */ /* 0x004fc600078e00ff */
[----:B------:R-:W-:Y:S02]  /*1ef0*/  @!P1 LEA.HI.X.SX32 R93, R92, R11, 0x1, P3 ;  /* 0x0000000b5c5d9211 */ /* 0x000fe400018f0eff */
[----:B-1----:R-:W-:-:S04]  /*1f00*/  @!P1 LEA R92, P3, R86, R12, 0x2 ;  /* 0x0000000c565c9211 */ /* 0x002fc800078610ff */
[----:B------:R-:W-:Y:S02]  /*1f10*/  @!P1 LEA.HI.X R93, R86, R13, R93, 0x2, P3 ;  /* 0x0000000d565d9211 */ /* 0x000fe400018f145d */
[----:B------:R-:W-:Y:S02]  /*1f20*/  ISETP.GE.OR P3, PT, R90, R85, P0 ;  /* 0x000000555a00720c */ /* 0x000fe40000766670 */
[----:B------:R-:W-:Y:S01]  /*1f30*/  IADD3 R15, R15, R14, RZ ;  /* 0x0000000e0f0f7210 */ /* 0x000fe20007ffe0ff */
[----:B------:R1:W2:Y:S01]  /*1f40*/  @!P1 LDG.E.64 R54, desc[UR36][R92.64] ;  /* 0x000000245c369981 */ /* 0x0002a2000c1e1b00 */
[----:B------:R-:W-:Y:S02]  /*1f50*/  FSEL R57, R57, RZ, P2 ;  /* 0x000000ff39397208 */ /* 0x000fe40001000000 */
[----:B------:R-:W-:-:S07]  /*1f60*/  FSEL R56, R56, RZ, P2 ;  /* 0x000000ff38387208 */ /* 0x000fce0001000000 */
[----:B------:R-:W0:Y:S01]  /*1f70*/  @!P3 LDC.64 R12, c[0x0][0x248] ;  /* 0x00009200ff0cbb82 */ /* 0x000e220000000a00 */
[----:B------:R-:W-:Y:S01]  /*1f80*/  @!P3 IADD3 R86, P1, R83, R90, RZ ;  /* 0x0000005a5356b210 */ /* 0x000fe20007f3e0ff */
[----:B-1----:R-:W-:-:S03]  /*1f90*/  IMAD.SHL.U32 R92, R15, 0x4, RZ ;  /* 0x000000040f5c7824 */ /* 0x002fc600078e00ff */
[----:B------:R-:W-:Y:S02]  /*1fa0*/  @!P3 LEA.HI.X.SX32 R91, R90, R11, 0x1, P1 ;  /* 0x0000000b5a5bb211 */ /* 0x000fe400008f0eff */
[----:B0-----:R-:W-:-:S04]  /*1fb0*/  @!P3 LEA R90, P1, R86, R12, 0x2 ;  /* 0x0000000c565ab211 */ /* 0x001fc800078210ff */
[----:B------:R-:W-:Y:S02]  /*1fc0*/  @!P3 LEA.HI.X R91, R86, R13, R91, 0x2, P1 ;  /* 0x0000000d565bb211 */ /* 0x000fe400008f145b */
[----:B------:R-:W-:Y:S01]  /*1fd0*/  ISETP.GE.OR P1, PT, R92, R85, P0 ;  /* 0x000000555c00720c */ /* 0x000fe20000726670 */
[----:B------:R-:W-:Y:S02]  /*1fe0*/  IMAD.IADD R15, R15, 0x1, R14 ;  /* 0x000000010f0f7824 */ /* 0x000fe400078e020e */
[----:B------:R0:W2:Y:S01]  /*1ff0*/  @!P3 LDG.E.64 R56, desc[UR36][R90.64] ;  /* 0x000000245a38b981 */ /* 0x0000a2000c1e1b00 */
[----:B------:R-:W-:Y:S02]  /*2000*/  FSEL R59, R59, RZ, P2 ;  /* 0x000000ff3b3b7208 */ /* 0x000fe40001000000 */
[----:B------:R-:W-:-:S07]  /*2010*/  FSEL R58, R58, RZ, P2 ;  /* 0x000000ff3a3a7208 */ /* 0x000fce0001000000 */
[----:B------:R-:W1:Y:S01]  /*2020*/  @!P1 LDC.64 R12, c[0x0][0x248] ;  /* 0x00009200ff0c9b82 */ /* 0x000e620000000a00 */
[----:B------:R-:W-:Y:S01]  /*2030*/  @!P1 IADD3 R86, P3, R83, R92, RZ ;  /* 0x0000005c53569210 */ /* 0x000fe20007f7e0ff */
[----:B0-----:R-:W-:-:S03]  /*2040*/  IMAD.SHL.U32 R90, R15, 0x4, RZ ;  /* 0x000000040f5a7824 */ /* 0x001fc600078e00ff */
        /* <DEDUP_REMOVED lines=86> */
[----:B0-----:R-:W-:Y:S02]  /*25b0*/  SHF.L.U32 R90, R15, 0x2, RZ ;  /* 0x000000020f5a7819 */ /* 0x001fe400000006ff */
[----:B------:R-:W-:Y:S02]  /*25c0*/  @!P1 IADD3 R86, P3, R83, R92, RZ ;  /* 0x0000005c53569210 */ /* 0x000fe40007f7e0ff */
[----:B------:R-:W-:Y:S02]  /*25d0*/  ISETP.GE.OR P4, PT, R90, R85, P0 ;  /* 0x000000555a00720c */ /* 0x000fe40000786670 */
[----:B------:R-:W-:Y:S02]  /*25e0*/  @!P1 LEA.HI.X.SX32 R93, R92, R11, 0x1, P3 ;  /* 0x0000000b5c5d9211 */ /* 0x000fe400018f0eff */
[----:B-1----:R-:W-:-:S04]  /*25f0*/  @!P1 LEA R92, P3, R86, R12, 0x2 ;  /* 0x0000000c565c9211 */ /* 0x002fc800078610ff */
[----:B------:R-:W-:-:S05]  /*2600*/  @!P1 LEA.HI.X R93, R86, R13, R93, 0x2, P3 ;  /* 0x0000000d565d9211 */ /* 0x000fca00018f145d */
[----:B------:R-:W0:Y:S01]  /*2610*/  @!P4 LDC.64 R12, c[0x0][0x248] ;  /* 0x00009200ff0ccb82 */ /* 0x000e220000000a00 */
[----:B------:R1:W2:Y:S01]  /*2620*/  @!P1 LDG.E.64 R74, desc[UR36][R92.64] ;  /* 0x000000245c4a9981 */ /* 0x0002a2000c1e1b00 */
[----:B------:R-:W-:Y:S01]  /*2630*/  @!P4 IADD3 R86, P1, R83, R90, RZ ;  /* 0x0000005a5356c210 */ /* 0x000fe20007f3e0ff */
[----:B------:R-:W-:Y:S01]  /*2640*/  IMAD.IADD R15, R15, 0x1, R14 ;  /* 0x000000010f0f7824 */ /* 0x000fe200078e020e */
[----:B------:R-:W-:Y:S02]  /*2650*/  FSEL R77, R77, RZ, P2 ;  /* 0x000000ff4d4d7208 */ /* 0x000fe40001000000 */
[----:B------:R-:W-:Y:S02]  /*2660*/  @!P4 LEA.HI.X.SX32 R91, R90, R11, 0x1, P1 ;  /* 0x0000000b5a5bc211 */ /* 0x000fe400008f0eff */
[----:B------:R-:W-:Y:S02]  /*2670*/  FSEL R76, R76, RZ, P2 ;  /* 0x000000ff4c4c7208 */ /* 0x000fe40001000000 */
[----:B0-----:R-:W-:-:S04]  /*2680*/  @!P4 LEA R90, P1, R86, R12, 0x2 ;  /* 0x0000000c565ac211 */ /* 0x001fc800078210ff */
[----:B------:R-:W-:Y:S01]  /*2690*/  @!P4 LEA.HI.X R91, R86, R13, R91, 0x2, P1 ;  /* 0x0000000d565bc211 */ /* 0x000fe200008f145b */
[C---:B------:R-:W-:Y:S01]  /*26a0*/  IMAD.SHL.U32 R86, R15.reuse, 0x4, RZ ;  /* 0x000000040f567824 */ /* 0x040fe200078e00ff */
[----:B------:R-:W-:Y:S02]  /*26b0*/  IADD3 R14, R15, R14, RZ ;  /* 0x0000000e0f0e7210 */ /* 0x000fe40007ffe0ff */
[----:B------:R-:W-:Y:S01]  /*26c0*/  FSEL R79, R79, RZ, P2 ;  /* 0x000000ff4f4f7208 */ /* 0x000fe20001000000 */
[----:B------:R0:W2:Y:S01]  /*26d0*/  @!P4 LDG.E.64 R76, desc[UR36][R90.64] ;  /* 0x000000245a4cc981 */ /* 0x0000a2000c1e1b00 */
[----:B------:R-:W-:Y:S01]  /*26e0*/  ISETP.GE.OR P3, PT, R86, R85, P0 ;  /* 0x000000555600720c */ /* 0x000fe20000766670 */
[----:B-1----:R-:W-:-:S12]  /*26f0*/  IMAD.SHL.U32 R92, R14, 0x4, RZ ;  /* 0x000000040e5c7824 */ /* 0x002fd800078e00ff */
[----:B------:R-:W1:Y:S01]  /*2700*/  @!P3 LDC.64 R12, c[0x0][0x248] ;  /* 0x00009200ff0cbb82 */ /* 0x000e620000000a00 */
[----:B------:R-:W-:Y:S02]  /*2710*/  ISETP.GE.OR P0, PT, R92, R85, P0 ;  /* 0x000000555c00720c */ /* 0x000fe40000706670 */
[----:B------:R-:W-:-:S04]  /*2720*/  @!P3 IADD3 R15, P1, R83, R86, RZ ;  /* 0x00000056530fb210 */ /* 0x000fc80007f3e0ff */
[----:B------:R-:W-:Y:S02]  /*2730*/  @!P3 LEA.HI.X.SX32 R86, R86, R11, 0x1, P1 ;  /* 0x0000000b5656b211 */ /* 0x000fe400008f0eff */
[----:B-1----:R-:W-:-:S04]  /*2740*/  @!P3 LEA R14, P1, R15, R12, 0x2 ;  /* 0x0000000c0f0eb211 */ /* 0x002fc800078210ff */
[----:B------:R-:W-:Y:S02]  /*2750*/  @!P3 LEA.HI.X R15, R15, R13, R86, 0x2, P1 ;  /* 0x0000000d0f0fb211 */ /* 0x000fe400008f1456 */
[----:B------:R-:W1:Y:S01]  /*2760*/  @!P0 LDC.64 R12, c[0x0][0x248] ;  /* 0x00009200ff0c8b82 */ /* 0x000e620000000a00 */
[----:B------:R-:W-:-:S04]  /*2770*/  @!P0 IADD3 R86, P1, R83, R92, RZ ;  /* 0x0000005c53568210 */ /* 0x000fc80007f3e0ff */
[----:B------:R-:W-:Y:S02]  /*2780*/  @!P0 LEA.HI.X.SX32 R11, R92, R11, 0x1, P1 ;  /* 0x0000000b5c0b8211 */ /* 0x000fe400008f0eff */
[----:B------:R-:W-:Y:S02]  /*2790*/  FSEL R78, R78, RZ, P2 ;  /* 0x000000ff4e4e7208 */ /* 0x000fe40001000000 */
[----:B------:R-:W-:Y:S02]  /*27a0*/  FSEL R81, R81, RZ, P2 ;  /* 0x000000ff51517208 */ /* 0x000fe40001000000 */
[----:B------:R-:W-:Y:S02]  /*27b0*/  FSEL R80, R80, RZ, P2 ;  /* 0x000000ff50507208 */ /* 0x000fe40001000000 */
[----:B------:R4:W2:Y:S01]  /*27c0*/  @!P3 LDG.E.64 R78, desc[UR36][R14.64] ;  /* 0x000000240e4eb981 */ /* 0x0008a2000c1e1b00 */
[----:B-1----:R-:W-:-:S04]  /*27d0*/  @!P0 LEA R12, P1, R86, R12, 0x2 ;  /* 0x0000000c560c8211 */ /* 0x002fc800078210ff */
[----:B------:R-:W-:Y:S02]  /*27e0*/  @!P0 LEA.HI.X R13, R86, R13, R11, 0x2, P1 ;  /* 0x0000000d560d8211 */ /* 0x000fe400008f140b */
[----:B------:R-:W-:Y:S02]  /*27f0*/  ISETP.NE.U32.AND P1, PT, RZ, UR6, PT ;  /* 0x00000006ff007c0c */ /* 0x000fe4000bf25070 */
[----:B------:R-:W-:Y:S01]  /*2800*/  SHF.R.S32.HI R86, RZ, 0x1f, R24 ;  /* 0x0000001fff567819 */ /* 0x000fe20000011418 */
[----:B------:R-:W2:Y:S01]  /*2810*/  @!P0 LDG.E.64 R80, desc[UR36][R12.64] ;  /* 0x000000240c508981 */ /* 0x000ea2000c1e1b00 */
[----:B------:R-:W-:-:S13]  /*2820*/  ISETP.NE.AND.EX P1, PT, RZ, UR7, PT, P1 ;  /* 0x00000007ff007c0c */ /* 0x000fda000bf25310 */
[----:B------:R-:W-:Y:S02]  /*2830*/  @P1 SHF.R.S32.HI R11, RZ, 0x1f, R87 ;  /* 0x0000001fff0b1819 */ /* 0x000fe40000011457 */
[----:B0-----:R-:W-:-:S04]  /*2840*/  @P1 IADD3 R90, P3, P4, R87, UR6, R24 ;  /* 0x00000006575a1c10 */ /* 0x001fc8000fc7e018 */
[----:B------:R-:W-:-:S05]  /*2850*/  @P1 IADD3.X R91, R11, UR7, R86, P3, P4 ;  /* 0x000000070b5b1c10 */ /* 0x000fca0009fe8456 */
[----:B------:R-:W2:Y:S01]  /*2860*/  @P1 LDG.E.U8 R90, desc[UR36][R90.64] ;  /* 0x000000245a5a1981 */ /* 0x000ea2000c1e1100 */
[----:B---3--:R-:W-:Y:S01]  /*2870*/  FMUL.FTZ R11, R46, R52 ;  /* 0x000000342e0b7220 */ /* 0x008fe20000410000 */
[----:B----4-:R-:W-:-:S03]  /*2880*/  FMUL.FTZ R14, R47, R53 ;  /* 0x000000352f0e7220 */ /* 0x010fc60000410000 */
        /* <DEDUP_REMOVED lines=18> */
[----:B------:R-:W0:Y:S01]  /*29b0*/  S2R R86, SR_TID.X ;  /* 0x0000000000567919 */ /* 0x000e220000002100 */
[----:B------:R-:W-:Y:S01]  /*29c0*/  UMOV UR4, 0xffffffff ;  /* 0xffffffff00047882 */ /* 0x000fe20000000000 */
        /* <DEDUP_REMOVED lines=13> */
[----:B------:R-:W-:Y:S01]  /*2aa0*/  ISETP.NE.AND P0, PT, R90, RZ, P1 ;  /* 0x000000ff5a00720c */ /* 0x000fe20000f05270 */
[----:B0-----:R-:W-:-:S12]  /*2ab0*/  BRA.DIV UR4, `(.L_x_2694) ;  /* 0x0000003604307947 */ /* 0x001fd8000b800000 */
[----:B------:R0:W1:Y:S02]  /*2ac0*/  SHFL.BFLY PT, R14, R13, 0x1, 0x1f ;  /* 0x0c201f000d0e7f89 */ /* 0x00006400000e0000 */
.L_x_2747:
[----:B------:R-:W-:Y:S01]  /*2ad0*/  LOP3.LUT P1, RZ, R86, 0x1, RZ, 0xc0, !PT ;  /* 0x0000000156ff7812 */ /* 0x000fe2000782c0ff */
[----:B-1----:R-:W-:Y:S01]  /*2ae0*/  FADD.FTZ R14, R13, R14 ;  /* 0x0000000e0d0e7221 */ /* 0x002fe20000010000 */
[----:B------:R-:W-:Y:S02]  /*2af0*/  BSSY B1, `(.L_x_2695) ;  /* 0x0000018000017945 */ /* 0x000fe40003800000 */
[----:B------:R-:W-:Y:S01]  /*2b00*/  ISETP.GE.OR P1, PT, R87, R16, P1 ;  /* 0x000000105700720c */ /* 0x000fe20000f26670 */
        /* <DEDUP_REMOVED lines=13> */
[----:B-----5:R-:W-:-:S04]  /*2be0*/  @P1 SEL R11, R25, RZ, !P3 ;  /* 0x000000ff190b1207 */ /* 0x020fc80005800000 */
[----:B------:R-:W-:-:S04]  /*2bf0*/  @P1 IADD3 R11, R11, R87, -R16 ;  /* 0x000000570b0b1210 */ /* 0x000fc80007ffe810 */
[----:B------:R-:W-:Y:S01]  /*2c00*/  @P1 I2FP.F32.S32 R11, R11 ;  /* 0x0000000b000b1245 */ /* 0x000fe20000201400 */
[----:B---3--:R-:W-:-:S04]  /*2c10*/  @P2 FADD.FTZ R14, R14, R13 ;  /* 0x0000000d0e0e2221 */ /* 0x008fc80000010000 */
[----:B--2---:R-:W-:Y:S01]  /*2c20*/  @P1 FFMA.FTZ R14, R11, R15, R14 ;  /* 0x0000000f0b0e1223 */ /* 0x004fe2000001000e */
[----:B------:R-:W-:-:S05]  /*2c30*/  IMAD.IADD R11, R87, 0x1, -R23 ;  /* 0x00000001570b7824 */ /* 0x000fca00078e0a17 */
[----:B------:R-:W-:-:S05]  /*2c40*/  LEA R11, R11, R0, 0x2 ;  /* 0x000000000b0b7211 */ /* 0x000fca00078e10ff */
[----:B------:R1:W-:Y:S01]  /*2c50*/  STS [R11], R14 ;  /* 0x0000000e0b007388 */ /* 0x0003e20000000800 */
[----:B------:R-:W-:-:S07]  /*2c60*/  @!P0 FMNMX.FTZ R3, R3, R14, !PT ;  /* 0x0000000e03038209 */ /* 0x000fce0007810000 */
.L_x_2696:
[----:B------:R-:W-:Y:S05]  /*2c70*/  BSYNC B1 ;  /* 0x0000000000017941 */ /* 0x000fea0003800000 */
.L_x_2695:
[----:B-1----:R-:W-:Y:S01]  /*2c80*/  IMAD.IADD R11, R16, 0x1, -R23 ;  /* 0x00000001100b7824 */ /* 0x002fe200078e0a17 */
[----:B------:R-:W-:-:S03]  /*2c90*/  IADD3 R87, R87, 0x40, RZ ;  /* 0x0000004057577810 */ /* 0x000fc60007ffe0ff */
[----:B------:R-:W-:-:S05]  /*2ca0*/  VIADD R11, R11, 0xf ;  /* 0x0000000f0b0b7836 */ /* 0x000fca0000000000 */
[----:B------:R-:W-:-:S04]  /*2cb0*/  SHF.R.S32.HI R12, RZ, 0x1f, R11 ;  /* 0x0000001fff0c7819 */ /* 0x000fc8000001140b */
[----:B------:R-:W-:-:S04]  /*2cc0*/  LEA.HI R12, R12, R11, RZ, 0x4 ;  /* 0x0000000b0c0c7211 */ /* 0x000fc800078f20ff */
[----:B------:R-:W-:-:S05]  /*2cd0*/  LOP3.LUT R12, R12, 0xfffffff0, RZ, 0xc0, !PT ;  /* 0xfffffff00c0c7812 */ /* 0x000fca00078ec0ff */
[----:B------:R-:W-:-:S05]  /*2ce0*/  IMAD.IADD R12, R23, 0x1, R12 ;  /* 0x00000001170c7824 */ /* 0x000fca00078e020c */
[----:B------:R-:W-:-:S13]  /*2cf0*/  ISETP.GE.AND P0, PT, R87, R12, PT ;  /* 0x0000000c5700720c */ /* 0x000fda0003f06270 */
[----:B------:R-:W-:Y:S05]  /*2d00*/  @!P0 BRA `(.L_x_2697) ;  /* 0xffffffec00988947 */ /* 0x000fea000383ffff */
.L_x_2693:
[----:B------:R-:W-:Y:S05]  /*2d10*/  BSYNC B0 ;  /* 0x0000000000007941 */ /* 0x000fea0003800000 */
.L_x_2692:
[----:B------:R-:W3:Y:S01]  /*2d20*/  S2R R20, SR_TID.X ;  /* 0x0000000000147919 */ /* 0x000ee20000002100 */
[----:B------:R-:W-:-:S03]  /*2d30*/  UMOV UR4, 0xffffffff ;  /* 0xffffffff00047882 */ /* 0x000fc60000000000 */
[----:B------:R-:W-:Y:S05]  /*2d40*/  BRA.DIV UR4, `(.L_x_2698) ;  /* 0x0000003204b07947 */ /* 0x000fea000b800000 */
[----:B------:R-:W0:Y:S02]  /*2d50*/  SHFL.BFLY PT, R14, R3, 0x10, 0x1f ;  /* 0x0e001f00030e7f89 */ /* 0x000e2400000e0000 */
[----:B0-----:R-:W-:-:S05]  /*2d60*/  FMNMX.FTZ R13, R14, R3, !PT ;  /* 0x000000030e0d7209 */ /* 0x001fca0007810000 */
[----:B------:R-:W0:Y:S02]  /*2d70*/  SHFL.BFLY PT, R14, R13, 0x8, 0x1f ;  /* 0x0d001f000d0e7f89 */ /* 0x000e2400000e0000 */
[----:B0-----:R-:W-:-:S05]  /*2d80*/  FMNMX.FTZ R4, R13, R14, !PT ;  /* 0x0000000e0d047209 */ /* 0x001fca0007810000 */
[----:B------:R-:W0:Y:S02]  /*2d90*/  SHFL.BFLY PT, R14, R4, 0x4, 0x1f ;  /* 0x0c801f00040e7f89 */ /* 0x000e2400000e0000 */
[----:B0-----:R-:W-:-:S05]  /*2da0*/  FMNMX.FTZ R5, R4, R14, !PT ;  /* 0x0000000e04057209 */ /* 0x001fca0007810000 */
[----:B------:R0:W4:Y:S02]  /*2db0*/  SHFL.BFLY PT, R14, R5, 0x2, 0x1f ;  /* 0x0c401f00050e7f89 */ /* 0x00012400000e0000 */
.L_x_2753:
[----:B---3--:R-:W-:Y:S01]  /*2dc0*/  SHF.R.S32.HI R3, RZ, 0x1f, R20 ;  /* 0x0000001fff037819 */ /* 0x008fe20000011414 */
[----:B------:R-:W-:Y:S05]  /*2dd0*/  WARPSYNC.ALL ;  /* 0x0000000000007948 */ /* 0x000fea0003800000 */
[----:B------:R-:W-:Y:S02]  /*2de0*/  LEA.HI R4, R3, R20, RZ, 0x5 ;  /* 0x0000001403047211 */ /* 0x000fe400078f28ff */
[----:B0---4-:R-:W-:Y:S02]  /*2df0*/  FMNMX.FTZ R5, R5, R14, !PT ;  /* 0x0000000e05057209 */ /* 0x011fe40007810000 */
        /* <DEDUP_REMOVED lines=11> */
[----:B------:R-:W-:Y:S01]  /*2eb0*/  IMAD.MOV.U32 R8, RZ, RZ, RZ ;  /* 0x000000ffff087224 */ /* 0x000fe200078e00ff */
[----:B------:R-:W-:-:S03]  /*2ec0*/  IADD3 R9, R23, R20, RZ ;  /* 0x0000001417097210 */ /* 0x000fc60007ffe0ff */
[----:B------:R-:W-:Y:S01]  /*2ed0*/  ULDC.64 UR6, c[0x0][0x2b0] ;  /* 0x0000ac0000067ab9 */ /* 0x000fe20000000a00 */
[----:B------:R-:W-:Y:S01]  /*2ee0*/  ISETP.GT.AND P1, PT, R9, R16, PT ;  /* 0x000000100900720c */ /* 0x000fe20003f24270 */
        /* <DEDUP_REMOVED lines=11> */
[----:B------:R0:W3:Y:S01]  /*2fa0*/  SHFL.IDX PT, R13, R6, RZ, 0x1f ;  /* 0x00001fff060d7589 */ /* 0x0000e200000e0000 */
[----:B------:R-:W-:Y:S05]  /*2fb0*/  @P1 BRA `(.L_x_2700) ;  /* 0x00000000006c1947 */ /* 0x000fea0003800000 */
[----:B------:R-:W-:Y:S01]  /*2fc0*/  ULDC.64 UR4, c[0x0][0x2b0] ;  /* 0x0000ac0000047ab9 */ /* 0x000fe20000000a00 */
[----:B------:R-:W-:Y:S01]  /*2fd0*/  IMAD.MOV.U32 R8, RZ, RZ, RZ ;  /* 0x000000ffff087224 */ /* 0x000fe200078e00ff */
[----:B------:R-:W-:Y:S02]  /*2fe0*/  ISETP.NE.U32.AND P0, PT, RZ, UR4, PT ;  /* 0x00000004ff007c0c */ /* 0x000fe4000bf05070 */
[----:B------:R-:W-:Y:S02]  /*2ff0*/  MOV R7, R9 ;  /* 0x0000000900077202 */ /* 0x000fe40000000f00 */
[----:B------:R-:W-:-:S13]  /*3000*/  ISETP.NE.AND.EX P0, PT, RZ, UR5, PT, P0 ;  /* 0x00000005ff007c0c */ /* 0x000fda000bf05300 */
.L_x_2704:
[----:B------:R-:W-:Y:S01]  /*3010*/  IMAD.IADD R5, R7, 0x1, -R23 ;  /* 0x0000000107057824 */ /* 0x000fe200078e0a17 */
[----:B------:R-:W-:Y:S03]  /*3020*/  BSSY B1, `(.L_x_2701) ;  /* 0x000000f000017945 */ /* 0x000fe60003800000 */
[----:B0-----:R-:W-:Y:S01]  /*3030*/  IMAD R6, R5, 0x4, R0 ;  /* 0x0000000405067824 */ /* 0x001fe200078e0200 */
[----:B------:R-:W-:Y:S06]  /*3040*/  @!P0 BRA `(.L_x_2702) ;  /* 0x0000000000208947 */ /* 0x000fec0003800000 */
[--C-:B------:R-:W-:Y:S02]  /*3050*/  SHF.R.S32.HI R10, RZ, 0x1f, R24.reuse ;  /* 0x0000001fff0a7819 */ /* 0x100fe40000011418 */
[----:B------:R-:W-:Y:S02]  /*3060*/  SHF.R.S32.HI R5, RZ, 0x1f, R7 ;  /* 0x0000001fff057819 */ /* 0x000fe40000011407 */
[----:B------:R-:W-:-:S04]  /*3070*/  IADD3 R4, P2, P3, R7, UR6, R24 ;  /* 0x0000000607047c10 */ /* 0x000fc8000fb5e018 */
[----:B------:R-:W-:-:S05]  /*3080*/  IADD3.X R5, R5, UR7, R10, P2, P3 ;  /* 0x0000000705057c10 */ /* 0x000fca00097e640a */
[----:B------:R-:W4:Y:S02]  /*3090*/  LDG.E.U8 R4, desc[UR36][R4.64] ;  /* 0x0000002404047981 */ /* 0x000f24000c1e1100 */
[----:B----4-:R-:W-:-:S13]  /*30a0*/  ISETP.NE.AND P2, PT, R4, RZ, PT ;  /* 0x000000ff0400720c */ /* 0x010fda0003f45270 */
[----:B------:R-:W-:Y:S01]  /*30b0*/  @P2 MOV R11, RZ ;  /* 0x000000ff000b2202 */ /* 0x000fe20000000f00 */
[----:B------:R-:W-:Y:S06]  /*30c0*/  @P2 BRA `(.L_x_2703) ;  /* 0x0000000000102947 */ /* 0x000fec0003800000 */
.L_x_2702:
[----:B------:R-:W3:Y:S02]  /*30d0*/  LDS R4, [R6] ;  /* 0x0000000006047984 */ /* 0x000ee40000000800 */
[----:B---3--:R-:W-:-:S04]  /*30e0*/  FADD.FTZ R4, -R13, R4 ;  /* 0x000000040d047221 */ /* 0x008fc80000010100 */
[----:B------:R-:W-:-:S04]  /*30f0*/  FMUL.FTZ R4, R4, 1.4426950216293334961 ;  /* 0x3fb8aa3b04047820 */ /* 0x000fc80000410000 */
[----:B------:R0:W4:Y:S03]  /*3100*/  MUFU.EX2 R11, R4 ;  /* 0x00000004000b7308 */ /* 0x0001260000000800 */
.L_x_2703:
[----:B------:R-:W-:Y:S05]  /*3110*/  BSYNC B1 ;  /* 0x0000000000017941 */ /* 0x000fea0003800000 */
.L_x_2701:
[----:B----4-:R4:W-:Y:S01]  /*3120*/  STS [R6], R11 ;  /* 0x0000000b06007388 */ /* 0x0109e20000000800 */
[----:B------:R-:W-:Y:S02]  /*3130*/  VIADD R7, R7, 0x80 ;  /* 0x0000008007077836 */ /* 0x000fe40000000000 */
[----:B------:R-:W-:-:S03]  /*3140*/  FADD.FTZ R8, R11, R8 ;  /* 0x000000080b087221 */ /* 0x000fc60000010000 */
[----:B------:R-:W-:-:S13]  /*3150*/  ISETP.GT.AND P2, PT, R7, R16, PT ;  /* 0x000000100700720c */ /* 0x000fda0003f44270 */
[----:B----4-:R-:W-:Y:S05]  /*3160*/  @!P2 BRA `(.L_x_2704) ;  /* 0xfffffffc00a8a947 */ /* 0x010fea000383ffff */
.L_x_2700:
[----:B------:R-:W-:Y:S05]  /*3170*/  BSYNC B0 ;  /* 0x0000000000007941 */ /* 0x000fea0003800000 */
.L_x_2699:
[----:B------:R-:W4:Y:S01]  /*3180*/  SHFL.BFLY PT, R5, R8, 0x10, 0x1f ;  /* 0x0e001f0008057f89 */ /* 0x000f2200000e0000 */
[----:B------:R-:W-:Y:S01]  /*3190*/  LOP3.LUT P0, R10, R20, 0x1f, RZ, 0xc0, !PT ;  /* 0x0000001f140a7812 */ /* 0x000fe2000780c0ff */
[----:B------:R-:W-:Y:S01]  /*31a0*/  ULDC.U8 UR4, c[0x0][0x31c] ;  /* 0x0000c70000047ab9 */ /* 0x000fe20000000000 */
[----:B------:R-:W-:Y:S02]  /*31b0*/  UMOV UR5, URZ ;  /* 0x0000003f00057c82 */ /* 0x000fe40008000000 */
[----:B------:R-:W-:-:S09]  /*31c0*/  ISETP.GT.U32.AND P2, PT, R10, 0x3, PT ;  /* 0x000000030a00780c */ /* 0x000fd20003f44070 */
[----:B---3--:R-:W3:Y:S04]  /*31d0*/  @!P0 S2R R13, SR_CgaCtaId ;  /* 0x00000000000d8919 */ /* 0x008ee80000008800 */
[----:B------:R-:W1:Y:S01]  /*31e0*/  @!P2 S2R R15, SR_CgaCtaId ;  /* 0x00000000000fa919 */ /* 0x000e620000008800 */
[----:B----4-:R-:W-:Y:S01]  /*31f0*/  FADD.FTZ R5, R5, R8 ;  /* 0x0000000805057221 */ /* 0x010fe20000010000 */
[----:B------:R-:W-:-:S04]  /*3200*/  @!P0 MOV R8, 0x400 ;  /* 0x0000040000088802 */ /* 0x000fc80000000f00 */
[----:B0-----:R-:W0:Y:S02]  /*3210*/  SHFL.BFLY PT, R4, R5, 0x8, 0x1f ;  /* 0x0d001f0005047f89 */ /* 0x001e2400000e0000 */
        /* <DEDUP_REMOVED lines=8> */
[----:B------:R-:W-:Y:S01]  /*32a0*/  @!P0 IMAD.IADD R4, R4, 0x1, R5 ;  /* 0x0000000104048824 */ /* 0x000fe200078e0205 */
        /* <DEDUP_REMOVED lines=26> */
.L_x_2705:
[----:B------:R-:W-:Y:S01]  /*3450*/  ULDC.64 UR6, c[0x0][0x310] ;  /* 0x0000c40000067ab9 */ /* 0x000fe20000000a00 */
[----:B------:R-:W-:Y:S04]  /*3460*/  BSSY B0, `(.L_x_2706) ;  /* 0x0000012000007945 */ /* 0x000fe80003800000 */
[----:B------:R-:W-:Y:S05]  /*3470*/  @P1 BRA `(.L_x_2707) ;  /* 0x0000000000401947 */ /* 0x000fea0003800000 */
[----:B0-----:R-:W-:-:S04]  /*3480*/  FADD.FTZ R4, R5, 9.9999999747524270788e-07 ;  /* 0x358637bd05047421 */ /* 0x001fc80000010000 */
[----:B------:R0:W1:Y:S03]  /*3490*/  MUFU.RCP R7, R4 ;  /* 0x0000000400077308 */ /* 0x0000660000001000 */
.L_x_2709:
[----:B01----:R-:W-:-:S04]  /*34a0*/  IMAD.IADD R5, R9, 0x1, -R23 ;  /* 0x0000000109057824 */ /* 0x003fc800078e0a17 */
        /* <DEDUP_REMOVED lines=10> */
.L_x_2708:
[----:B------:R-:W-:-:S04]  /*3550*/  IADD3 R9, R9, 0x80, RZ ;  /* 0x0000008009097810 */ /* 0x000fc80007ffe0ff */
[----:B------:R-:W-:-:S13]  /*3560*/  ISETP.GT.AND P1, PT, R9, R16, PT ;  /* 0x000000100900720c */ /* 0x000fda0003f24270 */
[----:B------:R-:W-:Y:S05]  /*3570*/  @!P1 BRA `(.L_x_2709) ;  /* 0xfffffffc00c89947 */ /* 0x000fea000383ffff */
.L_x_2707:
[----:B------:R-:W-:Y:S05]  /*3580*/  BSYNC B0 ;  /* 0x0000000000007941 */ /* 0x000fea0003800000 */
.L_x_2706:
[----:B------:R-:W-:Y:S01]  /*3590*/  LEA.HI R3, R3, R20, RZ, 0x4 ;  /* 0x0000001403037211 */ /* 0x000fe200078f20ff */
[----:B------:R-:W-:Y:S01]  /*35a0*/  ULDC.64 UR4, c[0x0][0x240] ;  /* 0x0000900000047ab9 */ /* 0x000fe20000000a00 */
[----:B------:R-:W-:Y:S01]  /*35b0*/  SHF.R.S32.HI R7, RZ, 0x1f, R16 ;  /* 0x0000001fff077819 */ /* 0x000fe20000011410 */
[----:B------:R-:W-:Y:S01]  /*35c0*/  ULDC.64 UR6, c[0x0][0x250] ;  /* 0x0000940000067ab9 */ /* 0x000fe20000000a00 */
[----:B01----:R-:W-:Y:S02]  /*35d0*/  LOP3.LUT R5, R3, 0xfffffff0, RZ, 0xc0, !PT ;  /* 0xfffffff003057812 */ /* 0x003fe400078ec0ff */
[----:B------:R-:W-:Y:S02]  /*35e0*/  LEA.HI R7, R7, R16, RZ, 0x3 ;  /* 0x0000001007077211 */ /* 0x000fe400078f18ff */
[----:B------:R-:W-:Y:S01]  /*35f0*/  SHF.R.S32.HI R79, RZ, 0x4, R3 ;  /* 0x00000004ff4f7819 */ /* 0x000fe20000011403 */
[----:B------:R-:W-:Y:S01]  /*3600*/  IMAD.IADD R5, R20, 0x1, -R5 ;  /* 0x0000000114057824 */ /* 0x000fe200078e0a05 */
[----:B------:R-:W-:-:S02]  /*3610*/  LOP3.LUT R7, R7, 0xfffffff8, RZ, 0xc0, !PT ;  /* 0xfffffff807077812 */ /* 0x000fc400078ec0ff */
[----:B------:R-:W-:Y:S01]  /*3620*/  ISETP.EQ.U32.AND P0, PT, RZ, UR4, PT ;  /* 0x00000004ff007c0c */ /* 0x000fe2000bf02070 */
[----:B------:R-:W-:Y:S01]  /*3630*/  ULDC UR4, c[0x0][0x284] ;  /* 0x0000a10000047ab9 */ /* 0x000fe20000000800 */
[C---:B------:R-:W-:Y:S01]  /*3640*/  ISETP.GT.AND P1, PT, R5.reuse, 0xb, PT ;  /* 0x0000000b0500780c */ /* 0x040fe20003f24270 */
[----:B------:R-:W-:Y:S01]  /*3650*/  IMAD.IADD R4, R16, 0x1, -R7 ;  /* 0x0000000110047824 */ /* 0x000fe200078e0a07 */
[----:B------:R-:W-:Y:S02]  /*3660*/  SHF.L.U32 R82, R5, 0x2, RZ ;  /* 0x0000000205527819 */ /* 0x000fe400000006ff */
[----:B------:R-:W-:Y:S02]  /*3670*/  CS2R R6, SRZ ;  /* 0x0000000000067805 */ /* 0x000fe4000001ff00 */
[----:B------:R-:W-:Y:S02]  /*3680*/  ISETP.NE.OR P2, PT, R79, R4, P1 ;  /* 0x000000044f00720c */ /* 0x000fe40000f45670 */
[----:B------:R-:W-:-:S02]  /*3690*/  CS2R R4, SRZ ;  /* 0x0000000000047805 */ /* 0x000fc4000001ff00 */
[----:B------:R-:W-:-:S13]  /*36a0*/  ISETP.EQ.OR.EX P0, PT, RZ, UR5, P2, P0 ;  /* 0x00000005ff007c0c */ /* 0x000fda0009702700 */
[----:B------:R-:W0:Y:S01]  /*36b0*/  @!P0 S2R R3, SR_CTAID.X ;  /* 0x0000000000038919 */ /* 0x000e220000002500 */
[----:B------:R-:W1:Y:S01]  /*36c0*/  @!P0 LDC.64 R8, c[0x0][0x240] ;  /* 0x00009000ff088b82 */ /* 0x000e620000000a00 */
[----:B------:R-:W-:Y:S01]  /*36d0*/  BSSY B1, `(.L_x_2710) ;  /* 0x00001dc000017945 */ /* 0x000fe20003800000 */
[----:B------:R-:W-:Y:S02]  /*36e0*/  CS2R R70, SRZ ;  /* 0x0000000000467805 */ /* 0x000fe4000001ff00 */
[----:B------:R-:W-:Y:S01]  /*36f0*/  CS2R R68, SRZ ;  /* 0x0000000000447805 */ /* 0x000fe2000001ff00 */
[----:B0-----:R-:W-:-:S04]  /*3700*/  @!P0 IMAD R3, R3, 0x30, R82 ;  /* 0x0000003003038824 */ /* 0x001fc800078e0252 */
[----:B-1----:R-:W-:-:S04]  /*3710*/  @!P0 IMAD.WIDE R8, R3, 0x4, R8 ;  /* 0x0000000403088825 */ /* 0x002fc800078e0208 */
[----:B------:R-:W-:Y:S01]  /*3720*/  IMAD.U32 R3, RZ, RZ, UR4 ;  /* 0x00000004ff037e24 */ /* 0x000fe2000f8e00ff */
[----:B------:R0:W5:Y:S01]  /*3730*/  @!P0 LDG.E.128 R4, desc[UR36][R8.64] ;  /* 0x0000002408048981 */ /* 0x000162000c1e1d00 */
[----:B------:R-:W-:Y:S06]  /*3740*/  BAR.SYNC.DEFER_BLOCKING 0x0 ;  /* 0x0000000000007b1d */ /* 0x000fec0000010000 */
[----:B------:R-:W-:Y:S05]  /*3750*/  @P1 BRA `(.L_x_2711) ;  /* 0x0000001c004c1947 */ /* 0x000fea0003800000 */
[----:B------:R-:W-:Y:S01]  /*3760*/  IMAD.IADD R80, R23, 0x1, R79 ;  /* 0x0000000117507824 */ /* 0x000fe200078e024f */
[-C--:B------:R-:W-:Y:S01]  /*3770*/  VIMNMX R21, R16, R3.reuse, PT ;  /* 0x0000000310157248 */ /* 0x080fe20003fe0100 */
[----:B------:R-:W-:Y:S01]  /*3780*/  IMAD R22, R22, R3, R82 ;  /* 0x0000000316167224 */ /* 0x000fe200078e0252 */
[----:B------:R-:W-:Y:S01]  /*3790*/  BSSY B0, `(.L_x_2712) ;  /* 0x00000f8000007945 */ /* 0x000fe20003800000 */
[----:B------:R-:W-:Y:S02]  /*37a0*/  CS2R R70, SRZ ;  /* 0x0000000000467805 */ /* 0x000fe4000001ff00 */
[----:B------:R-:W-:Y:S02]  /*37b0*/  ISETP.GE.AND P0, PT, R80, R21, PT ;  /* 0x000000155000720c */ /* 0x000fe40003f06270 */
[----:B------:R-:W-:Y:S02]  /*37c0*/  CS2R R68, SRZ ;  /* 0x0000000000447805 */ /* 0x000fe4000001ff00 */
[----:B------:R-:W-:-:S09]  /*37d0*/  SHF.R.S32.HI R76, RZ, 0x1f, R22 ;  /* 0x0000001fff4c7819 */ /* 0x000fd20000011416 */
[----:B------:R-:W-:Y:S05]  /*37e0*/  @P0 BRA `(.L_x_2713) ;  /* 0x0000000c00c80947 */ /* 0x000fea0003800000 */
[----:B0-----:R-:W-:Y:S01]  /*37f0*/  IADD3 R8, -R23, -0x2, -R79 ;  /* 0xfffffffe17087810 */ /* 0x001fe20007ffe94f */
[----:B------:R-:W-:Y:S01]  /*3800*/  BSSY B2, `(.L_x_2714) ;  /* 0x0000023000027945 */ /* 0x000fe20003800000 */
[----:B------:R-:W-:Y:S01]  /*3810*/  LOP3.LUT R9, RZ, R21, RZ, 0x33, !PT ;  /* 0x00000015ff097212 */ /* 0x000fe200078e33ff */
[----:B------:R-:W-:Y:S01]  /*3820*/  IMAD.MOV.U32 R78, RZ, RZ, R80 ;  /* 0x000000ffff4e7224 */ /* 0x000fe200078e0050 */
[----:B------:R-:W-:Y:S02]  /*3830*/  CS2R R68, SRZ ;  /* 0x0000000000447805 */ /* 0x000fe4000001ff00 */
        /* <DEDUP_REMOVED lines=8> */
[----:B------:R-:W-:Y:S01]  /*38c0*/  IMAD.MOV.U32 R12, RZ, RZ, R8 ;  /* 0x000000ffff0c7224 */ /* 0x000fe200078e0008 */
[----:B------:R-:W-:Y:S01]  /*38d0*/  LEA R13, R79, R0, 0x2 ;  /* 0x000000004f0d7211 */ /* 0x000fe200078e10ff */
[----:B------:R-:W-:Y:S01]  /*38e0*/  IMAD.MOV.U32 R78, RZ, RZ, R80 ;  /* 0x000000ffff4e7224 */ /* 0x000fe200078e0050 */
[----:B------:R-:W-:Y:S01]  /*38f0*/  IADD3 R24, P3, R22, R9, RZ ;  /* 0x0000000916187210 */ /* 0x000fe20007f7e0ff */
[----:B------:R-:W-:-:S03]  /*3900*/  IMAD.MOV.U32 R68, RZ, RZ, RZ ;  /* 0x000000ffff447224 */ /* 0x000fc600078e00ff */
[----:B------:R-:W-:Y:S02]  /*3910*/  LEA.HI.X.SX32 R9, R9, R76, 0x1, P3 ;  /* 0x0000004c09097211 */ /* 0x000fe400018f0eff */
[----:B------:R-:W-:-:S04]  /*3920*/  LEA R15, P3, R24, UR4, 0x2 ;  /* 0x00000004180f7c11 */ /* 0x000fc8000f8610ff */
[----:B------:R-:W-:-:S09]  /*3930*/  LEA.HI.X R24, R24, UR5, R9, 0x2, P3 ;  /* 0x0000000518187c11 */ /* 0x000fd200098f1409 */
.L_x_2716:
[----:B------:R-:W-:Y:S01]  /*3940*/  MOV R8, R15 ;  /* 0x0000000f00087202 */ /* 0x000fe20000000f00 */
[----:B------:R-:W-:Y:S01]  /*3950*/  IMAD.MOV.U32 R9, RZ, RZ, R24 ;  /* 0x000000ffff097224 */ /* 0x000fe200078e0018 */
[----:B------:R0:W1:Y:S05]  /*3960*/  LDS R14, [R13] ;  /* 0x000000000d0e7984 */ /* 0x00006a0000000800 */
[----:B------:R-:W1:Y:S01]  /*3970*/  LDG.E.128 R8, desc[UR36][R8.64] ;  /* 0x0000002408087981 */ /* 0x000e62000c1e1d00 */
[----:B------:R-:W-:Y:S01]  /*3980*/  VIADD R12, R12, 0xffffffff ;  /* 0xffffffff0c0c7836 */ /* 0x000fe20000000000 */
[----:B------:R-:W-:Y:S01]  /*3990*/  IADD3 R15, P4, R15, 0x600, RZ ;  /* 0x000006000f0f7810 */ /* 0x000fe20007f9e0ff */
[----:B0-----:R-:W-:Y:S01]  /*39a0*/  VIADD R13, R13, 0x20 ;  /* 0x000000200d0d7836 */ /* 0x001fe20000000000 */
[----:B------:R-:W-:-:S02]  /*39b0*/  IADD3 R78, R78, 0x8, RZ ;  /* 0x000000084e4e7810 */ /* 0x000fc40007ffe0ff */
[----:B------:R-:W-:Y:S01]  /*39c0*/  ISETP.NE.AND P3, PT, R12, RZ, PT ;  /* 0x000000ff0c00720c */ /* 0x000fe20003f65270 */
[----:B------:R-:W-:Y:S02]  /*39d0*/  IMAD.X R24, RZ, RZ, R24, P4 ;  /* 0x000000ffff187224 */ /* 0x000fe400020e0618 */
[-C--:B-1----:R-:W-:Y:S01]  /*39e0*/  FFMA.FTZ R68, R8, R14.reuse, R68 ;  /* 0x0000000e08447223 */ /* 0x082fe20000010044 */
[-C--:B------:R-:W-:Y:S01]  /*39f0*/  FFMA.FTZ R69, R9, R14.reuse, R69 ;  /* 0x0000000e09457223 */ /* 0x080fe20000010045 */
[-C--:B------:R-:W-:Y:S01]  /*3a00*/  FFMA.FTZ R70, R10, R14.reuse, R70 ;  /* 0x0000000e0a467223 */ /* 0x080fe20000010046 */
[----:B------:R-:W-:-:S07]  /*3a10*/  FFMA.FTZ R71, R11, R14, R71 ;  /* 0x0000000e0b477223 */ /* 0x000fce0000010047 */
[----:B------:R-:W-:Y:S05]  /*3a20*/  @P3 BRA `(.L_x_2716) ;  /* 0xfffffffc00c43947 */ /* 0x000fea000383ffff */
.L_x_2715:
[----:B------:R-:W-:Y:S05]  /*3a30*/  BSYNC B2 ;  /* 0x0000000000027941 */ /* 0x000fea0003800000 */
.L_x_2714:
[----:B------:R-:W-:Y:S05]  /*3a40*/  @!P0 BRA `(.L_x_2713) ;  /* 0x0000000c00308947 */ /* 0x000fea0003800000 */
[----:B------:R-:W-:Y:S01]  /*3a50*/  IADD3 R11, R21, -R78, RZ ;  /* 0x8000004e150b7210 */ /* 0x000fe20007ffe0ff */
[C---:B------:R-:W-:Y:S01]  /*3a60*/  IMAD R9, R78.reuse, 0x30, RZ ;  /* 0x000000304e097824 */ /* 0x040fe200078e02ff */
[----:B------:R-:W-:Y:S01]  /*3a70*/  LEA R8, R78, 0x40, 0x2 ;  /* 0x000000404e087811 */ /* 0x000fe200078e10ff */
[----:B------:R-:W-:Y:S01]  /*3a80*/  ULDC.64 UR4, c[0x0][0x250] ;  /* 0x0000940000047ab9 */ /* 0x000fe20000000a00 */
[----:B------:R-:W-:Y:S01]  /*3a90*/  ISETP.GT.AND P3, PT, R11, 0x60, PT ;  /* 0x000000600b00780c */ /* 0x000fe20003f64270 */
[----:B------:R-:W-:Y:S01]  /*3aa0*/  BSSY B2, `(.L_x_2717) ;  /* 0x0000071000027945 */ /* 0x000fe20003800000 */
[----:B------:R-:W-:Y:S01]  /*3ab0*/  IADD3 R10, P0, R22, R9, RZ ;  /* 0x00000009160a7210 */ /* 0x000fe20007f1e0ff */
[----:B------:R-:W-:-:S03]  /*3ac0*/  IMAD R77, R23, -0x4, R8 ;  /* 0xfffffffc174d7824 */ /* 0x000fc600078e0208 */
[----:B------:R-:W-:Y:S01]  /*3ad0*/  LEA.HI.X.SX32 R9, R9, R76, 0x1, P0 ;  /* 0x0000004c09097211 */ /* 0x000fe200000f0eff */
[----:B------:R-:W-:Y:S01]  /*3ae0*/  IMAD.IADD R77, R0, 0x1, R77 ;  /* 0x00000001004d7824 */ /* 0x000fe200078e024d */
[----:B------:R-:W-:-:S04]  /*3af0*/  LEA R84, P0, R10, UR4, 0x2 ;  /* 0x000000040a547c11 */ /* 0x000fc8000f8010ff */
[----:B------:R-:W-:Y:S02]  /*3b00*/  LEA.HI.X R85, R10, UR5, R9, 0x2, P0 ;  /* 0x000000050a557c11 */ /* 0x000fe400080f1409 */
[----:B------:R-:W-:Y:S01]  /*3b10*/  PLOP3.LUT P0, PT, PT, PT, PT, 0x80, 0x0 ;  /* 0x000000000000781c */ /* 0x000fe20003f0f070 */
[----:B------:R-:W-:-:S12]  /*3b20*/  @!P3 BRA `(.L_x_2718) ;  /* 0x0000000400a0b947 */ /* 0x000fd80003800000 */
[----:B------:R-:W-:Y:S01]  /*3b30*/  PLOP3.LUT P0, PT, PT, PT, PT, 0x8, 0x0 ;  /* 0x000000000000781c */ /* 0x000fe20003f0e170 */
[----:B------:R-:W-:-:S12]  /*3b40*/  VIADD R81, R21, 0xffffffa0 ;  /* 0xffffffa015517836 */ /* 0x000fd80000000000 */
.L_x_2719:
[----:B------:R-:W3:Y:S04]  /*3b50*/  LDG.E.128 R72, desc[UR36][R84.64] ;  /* 0x0000002454487981 */ /* 0x000ee8000c1e1d00 */
[----:B-----5:R-:W4:Y:S04]  /*3b60*/  LDG.E.128 R24, desc[UR36][R84.64+0x600] ;  /* 0x0006002454187981 */ /* 0x020f28000c1e1d00 */
[----:B------:R-:W4:Y:S04]  /*3b70*/  LDG.E.128 R12, desc[UR36][R84.64+0xc00] ;  /* 0x000c0024540c7981 */ /* 0x000f28000c1e1d00 */
[----:B------:R-:W4:Y:S04]  /*3b80*/  LDG.E.128 R48, desc[UR36][R84.64+0x1200] ;  /* 0x0012002454307981 */ /* 0x000f28000c1e1d00 */
[----:B------:R-:W4:Y:S04]  /*3b90*/  LDG.E.128 R40, desc[UR36][R84.64+0x1800] ;  /* 0x0018002454287981 */ /* 0x000f28000c1e1d00 */
[----:B------:R-:W3:Y:S04]  /*3ba0*/  LDS R88, [R77+-0x40] ;  /* 0xffffc0004d587984 */ /* 0x000ee80000000800 */
[----:B------:R-:W4:Y:S04]  /*3bb0*/  LDG.E.128 R8, desc[UR36][R84.64+0x1e00] ;  /* 0x001e002454087981 */ /* 0x000f28000c1e1d00 */
[----:B------:R-:W4:Y:S04]  /*3bc0*/  LDG.E.128 R64, desc[UR36][R84.64+0x2400] ;  /* 0x0024002454407981 */ /* 0x000f28000c1e1d00 */
[----:B------:R-:W4:Y:S04]  /*3bd0*/  LDG.E.128 R60, desc[UR36][R84.64+0x2a00] ;  /* 0x002a0024543c7981 */ /* 0x000f28000c1e1d00 */
[----:B------:R-:W4:Y:S04]  /*3be0*/  LDG.E.128 R56, desc[UR36][R84.64+0x3000] ;  /* 0x0030002454387981 */ /* 0x000f28000c1e1d00 */
[----:B------:R-:W4:Y:S04]  /*3bf0*/  LDG.E.128 R52, desc[UR36][R84.64+0x3600] ;  /* 0x0036002454347981 */ /* 0x000f28000c1e1d00 */
[----:B------:R-:W4:Y:S04]  /*3c00*/  LDG.E.128 R44, desc[UR36][R84.64+0x3c00] ;  /* 0x003c0024542c7981 */ /* 0x000f28000c1e1d00 */
[----:B------:R-:W4:Y:S04]  /*3c10*/  LDG.E.128 R36, desc[UR36][R84.64+0x4200] ;  /* 0x0042002454247981 */ /* 0x000f28000c1e1d00 */
[----:B------:R-:W4:Y:S04]  /*3c20*/  LDG.E.128 R32, desc[UR36][R84.64+0x4800] ;  /* 0x0048002454207981 */ /* 0x000f28000c1e1d00 */
[----:B--2---:R-:W2:Y:S04]  /*3c30*/  LDG.E.128 R28, desc[UR36][R84.64+0x4e00] ;  /* 0x004e0024541c7981 */ /* 0x004ea8000c1e1d00 */
[----:B------:R-:W4:Y:S01]  /*3c40*/  LDS R89, [R77+-0x20] ;  /* 0xffffe0004d597984 */ /* 0x000f220000000800 */
[-C--:B---3--:R-:W-:Y:S01]  /*3c50*/  FFMA.FTZ R83, R72, R88.reuse, R68 ;  /* 0x0000005848537223 */ /* 0x088fe20000010044 */
[-C--:B------:R-:W-:Y:S01]  /*3c60*/  FFMA.FTZ R86, R73, R88.reuse, R69 ;  /* 0x0000005849567223 */ /* 0x080fe20000010045 */
[-C--:B------:R-:W-:Y:S01]  /*3c70*/  FFMA.FTZ R87, R74, R88.reuse, R70 ;  /* 0x000000584a577223 */ /* 0x080fe20000010046 */
[----:B------:R-:W-:-:S02]  /*3c80*/  FFMA.FTZ R88, R75, R88, R71 ;  /* 0x000000584b587223 */ /* 0x000fc40000010047 */
[----:B------:R-:W3:Y:S04]  /*3c90*/  LDG.E.128 R68, desc[UR36][R84.64+0x5400] ;  /* 0x0054002454447981 */ /* 0x000ee8000c1e1d00 */
[----:B------:R0:W3:Y:S01]  /*3ca0*/  LDG.E.128 R72, desc[UR36][R84.64+0x5a00] ;  /* 0x005a002454487981 */ /* 0x0000e2000c1e1d00 */
[----:B----4-:R-:W-:-:S03]  /*3cb0*/  FFMA.FTZ R91, R24, R89, R83 ;  /* 0x00000059185b7223 */ /* 0x010fc60000010053 */
[----:B------:R-:W1:Y:S01]  /*3cc0*/  LDS R83, [R77] ;  /* 0x000000004d537984 */ /* 0x000e620000000800 */
[----:B------:R-:W-:-:S03]  /*3cd0*/  FFMA.FTZ R86, R25, R89, R86 ;  /* 0x0000005919567223 */ /* 0x000fc60000010056 */
[----:B------:R-:W4:Y:S04]  /*3ce0*/  LDS R24, [R77+0x20] ;  /* 0x000020004d187984 */ /* 0x000f280000000800 */
[----:B------:R-:W0:Y:S01]  /*3cf0*/  LDS R25, [R77+0x40] ;  /* 0x000040004d197984 */ /* 0x000e220000000800 */
[-C--:B------:R-:W-:Y:S01]  /*3d00*/  FFMA.FTZ R87, R26, R89.reuse, R87 ;  /* 0x000000591a577223 */ /* 0x080fe20000010057 */
[----:B------:R-:W-:Y:S02]  /*3d10*/  FFMA.FTZ R88, R27, R89, R88 ;  /* 0x000000591b587223 */ /* 0x000fe40000010058 */
[----:B------:R-:W-:Y:S04]  /*3d20*/  LDS R26, [R77+0xe0] ;  /* 0x0000e0004d1a7984 */ /* 0x000fe80000000800 */
[----:B------:R-:W-:Y:S01]  /*3d30*/  LDS R27, [R77+0x100] ;  /* 0x000100004d1b7984 */ /* 0x000fe20000000800 */
[----:B-1----:R-:W-:-:S03]  /*3d40*/  FFMA.FTZ R91, R12, R83, R91 ;  /* 0x000000530c5b7223 */ /* 0x002fc6000001005b */
[----:B------:R-:W1:Y:S01]  /*3d50*/  LDS R12, [R77+0x60] ;  /* 0x000060004d0c7984 */ /* 0x000e620000000800 */
[----:B------:R-:W-:-:S03]  /*3d60*/  FFMA.FTZ R86, R13, R83, R86 ;  /* 0x000000530d567223 */ /* 0x000fc60000010056 */
[----:B------:R-:W2:Y:S01]  /*3d70*/  LDS R13, [R77+0x80] ;  /* 0x000080004d0d7984 */ /* 0x000ea20000000800 */
[----:B------:R-:W-:-:S03]  /*3d80*/  FFMA.FTZ R87, R14, R83, R87 ;  /* 0x000000530e577223 */ /* 0x000fc60000010057 */
[----:B------:R-:W2:Y:S01]  /*3d90*/  LDS R14, [R77+0xa0] ;  /* 0x0000a0004d0e7984 */ /* 0x000ea20000000800 */
[----:B------:R-:W-:-:S03]  /*3da0*/  FFMA.FTZ R88, R15, R83, R88 ;  /* 0x000000530f587223 */ /* 0x000fc60000010058 */
[----:B------:R-:W2:Y:S01]  /*3db0*/  LDS R15, [R77+0xc0] ;  /* 0x0000c0004d0f7984 */ /* 0x000ea20000000800 */
[-C--:B----4-:R-:W-:Y:S01]  /*3dc0*/  FFMA.FTZ R91, R48, R24.reuse, R91 ;  /* 0x00000018305b7223 */ /* 0x090fe2000001005b */
[-C--:B------:R-:W-:Y:S01]  /*3dd0*/  FFMA.FTZ R86, R49, R24.reuse, R86 ;  /* 0x0000001831567223 */ /* 0x080fe20000010056 */
[-C--:B------:R-:W-:Y:S01]  /*3de0*/  FFMA.FTZ R87, R50, R24.reuse, R87 ;  /* 0x0000001832577223 */ /* 0x080fe20000010057 */
[----:B------:R-:W-:Y:S02]  /*3df0*/  FFMA.FTZ R88, R51, R24, R88 ;  /* 0x0000001833587223 */ /* 0x000fe40000010058 */
[----:B------:R-:W4:Y:S01]  /*3e00*/  LDS R24, [R77+0x120] ;  /* 0x000120004d187984 */ /* 0x000f220000000800 */
[----:B0-----:R-:W-:-:S03]  /*3e10*/  FFMA.FTZ R91, R40, R25, R91 ;  /* 0x00000019285b7223 */ /* 0x001fc6000001005b */
[----:B------:R-:W0:Y:S01]  /*3e20*/  LDS R40, [R77+0x140] ;  /* 0x000140004d287984 */ /* 0x000e220000000800 */
[----:B------:R-:W-:-:S03]  /*3e30*/  FFMA.FTZ R86, R41, R25, R86 ;  /* 0x0000001929567223 */ /* 0x000fc60000010056 */
[----:B------:R-:W0:Y:S01]  /*3e40*/  LDS R41, [R77+0x160] ;  /* 0x000160004d297984 */ /* 0x000e220000000800 */
[-C--:B------:R-:W-:Y:S01]  /*3e50*/  FFMA.FTZ R87, R42, R25.reuse, R87 ;  /* 0x000000192a577223 */ /* 0x080fe20000010057 */
[----:B------:R-:W-:Y:S02]  /*3e60*/  FFMA.FTZ R88, R43, R25, R88 ;  /* 0x000000192b587223 */ /* 0x000fe40000010058 */
[----:B------:R-:W3:Y:S01]  /*3e70*/  LDS R25, [R77+0x180] ;  /* 0x000180004d197984 */ /* 0x000ee20000000800 */
[-C--:B-1----:R-:W-:Y:S01]  /*3e80*/  FFMA.FTZ R91, R8, R12.reuse, R91 ;  /* 0x0000000c085b7223 */ /* 0x082fe2000001005b */
[-C--:B------:R-:W-:Y:S01]  /*3e90*/  FFMA.FTZ R86, R9, R12.reuse, R86 ;  /* 0x0000000c09567223 */ /* 0x080fe20000010056 */
[-C--:B------:R-:W-:Y:S01]  /*3ea0*/  FFMA.FTZ R87, R10, R12.reuse, R87 ;  /* 0x0000000c0a577223 */ /* 0x080fe20000010057 */
[----:B------:R1:W3:Y:S01]  /*3eb0*/  LDS R8, [R77+0x1a0] ;  /* 0x0001a0004d087984 */ /* 0x0002e20000000800 */
[----:B------:R-:W-:Y:S01]  /*3ec0*/  FFMA.FTZ R88, R11, R12, R88 ;  /* 0x0000000c0b587223 */ /* 0x000fe20000010058 */
[-C--:B--2---:R-:W-:Y:S01]  /*3ed0*/  FFMA.FTZ R91, R64, R13.reuse, R91 ;  /* 0x0000000d405b7223 */ /* 0x084fe2000001005b */
        /* <DEDUP_REMOVED lines=15> */
[----:B------:R-:W-:Y:S01]  /*3fd0*/  IADD3 R84, P3, R84, 0x6000, RZ ;  /* 0x0000600054547810 */ /* 0x000fe20007f7e0ff */
[-C--:B------:R-:W-:Y:S01]  /*3fe0*/  FFMA.FTZ R91, R44, R27.reuse, R91 ;  /* 0x0000001b2c5b7223 */ /* 0x080fe2000001005b */
[-C--:B------:R-:W-:Y:S01]  /*3ff0*/  FFMA.FTZ R86, R45, R27.reuse, R86 ;  /* 0x0000001b2d567223 */ /* 0x080fe20000010056 */
[-C--:B------:R-:W-:Y:S01]  /*4000*/  FFMA.FTZ R87, R46, R27.reuse, R87 ;  /* 0x0000001b2e577223 */ /* 0x080fe20000010057 */
[----:B------:R-:W-:Y:S01]  /*4010*/  FFMA.FTZ R88, R47, R27, R88 ;  /* 0x0000001b2f587223 */ /* 0x000fe20000010058 */
[----:B------:R-:W-:Y:S01]  /*4020*/  VIADD R78, R78, 0x80 ;  /* 0x000000804e4e7836 */ /* 0x000fe20000000000 */
[----:B------:R-:W-:Y:S01]  /*4030*/  IADD3.X R85, RZ, R85, RZ, P3, !PT ;  /* 0x00000055ff557210 */ /* 0x000fe20001ffe4ff */
[-C--:B----4-:R-:W-:Y:S01]  /*4040*/  FFMA.FTZ R91, R36, R24.reuse, R91 ;  /* 0x00000018245b7223 */ /* 0x090fe2000001005b */
[-C--:B------:R-:W-:Y:S01]  /*4050*/  FFMA.FTZ R86, R37, R24.reuse, R86 ;  /* 0x0000001825567223 */ /* 0x080fe20000010056 */
[-C--:B------:R-:W-:Y:S01]  /*4060*/  FFMA.FTZ R87, R38, R24.reuse, R87 ;  /* 0x0000001826577223 */ /* 0x080fe20000010057 */
[----:B------:R-:W-:Y:S01]  /*4070*/  FFMA.FTZ R88, R39, R24, R88 ;  /* 0x0000001827587223 */ /* 0x000fe20000010058 */
[----:B------:R-:W-:Y:S01]  /*4080*/  ISETP.GE.AND P3, PT, R78, R81, PT ;  /* 0x000000514e00720c */ /* 0x000fe20003f66270 */
        /* <DEDUP_REMOVED lines=8> */
[----:B-1----:R-:W-:-:S02]  /*4110*/  VIADD R77, R77, 0x200 ;  /* 0x000002004d4d7836 */ /* 0x002fc40000000000 */
        /* <DEDUP_REMOVED lines=8> */
[----:B------:R-:W-:Y:S06]  /*41a0*/  @!P3 BRA `(.L_x_2719) ;  /* 0xfffffff80068b947 */ /* 0x000fec000383ffff */
.L_x_2718:
[----:B------:R-:W-:Y:S05]  /*41b0*/  BSYNC B2 ;  /* 0x0000000000027941 */ /* 0x000fea0003800000 */
.L_x_2717:
[----:B------:R-:W-:Y:S01]  /*41c0*/  IADD3 R8, R21, -R78, RZ ;  /* 0x8000004e15087210 */ /* 0x000fe20007ffe0ff */
[----:B------:R-:W-:Y:S03]  /*41d0*/  BSSY B2, `(.L_x_2720) ;  /* 0x0000039000027945 */ /* 0x000fe60003800000 */
[----:B------:R-:W-:-:S13]  /*41e0*/  ISETP.GT.AND P3, PT, R8, 0x20, PT ;  /* 0x000000200800780c */ /* 0x000fda0003f64270 */
[----:B------:R-:W-:Y:S05]  /*41f0*/  @!P3 BRA `(.L_x_2721) ;  /* 0x0000000000d8b947 */ /* 0x000fea0003800000 */
[----:B------:R-:W3:Y:S04]  /*4200*/  LDG.E.128 R8, desc[UR36][R84.64] ;  /* 0x0000002454087981 */ /* 0x000ee8000c1e1d00 */
[----:B------:R-:W4:Y:S04]  /*4210*/  LDG.E.128 R12, desc[UR36][R84.64+0x600] ;  /* 0x00060024540c7981 */ /* 0x000f28000c1e1d00 */
[----:B-----5:R-:W4:Y:S04]  /*4220*/  LDG.E.128 R24, desc[UR36][R84.64+0xc00] ;  /* 0x000c002454187981 */ /* 0x020f28000c1e1d00 */
[----:B--2---:R-:W2:Y:S04]  /*4230*/  LDG.E.128 R28, desc[UR36][R84.64+0x1200] ;  /* 0x00120024541c7981 */ /* 0x004ea8000c1e1d00 */
[----:B------:R-:W2:Y:S04]  /*4240*/  LDG.E.128 R32, desc[UR36][R84.64+0x1800] ;  /* 0x0018002454207981 */ /* 0x000ea8000c1e1d00 */
[----:B------:R-:W2:Y:S04]  /*4250*/  LDG.E.128 R36, desc[UR36][R84.64+0x1e00] ;  /* 0x001e002454247981 */ /* 0x000ea8000c1e1d00 */
[----:B------:R-:W2:Y:S04]  /*4260*/  LDG.E.128 R40, desc[UR36][R84.64+0x2400] ;  /* 0x0024002454287981 */ /* 0x000ea8000c1e1d00 */
[----:B------:R0:W2:Y:S01]  /*4270*/  LDG.E.128 R44, desc[UR36][R84.64+0x2a00] ;  /* 0x002a0024542c7981 */ /* 0x0000a2000c1e1d00 */
[----:B------:R-:W-:Y:S01]  /*4280*/  IADD3 R48, P0, R84, 0x3000, RZ ;  /* 0x0000300054307810 */ /* 0x000fe20007f1e0ff */
[----:B------:R-:W-:-:S02]  /*4290*/  VIADD R78, R78, 0x40 ;  /* 0x000000404e4e7836 */ /* 0x000fc40000000000 */
[----:B------:R-:W3:Y:S04]  /*42a0*/  LDS R51, [R77+-0x40] ;  /* 0xffffc0004d337984 */ /* 0x000ee80000000800 */
[----:B------:R-:W4:Y:S01]  /*42b0*/  LDS R52, [R77+-0x20] ;  /* 0xffffe0004d347984 */ /* 0x000f220000000800 */
[----:B0-----:R-:W-:Y:S01]  /*42c0*/  IMAD.X R85, RZ, RZ, R85, P0 ;  /* 0x000000ffff557224 */ /* 0x001fe200000e0655 */
[----:B------:R-:W-:Y:S02]  /*42d0*/  PLOP3.LUT P0, PT, PT, PT, PT, 0x8, 0x0 ;  /* 0x000000000000781c */ /* 0x000fe40003f0e170 */
[----:B------:R-:W0:Y:S01]  /*42e0*/  LDS R54, [R77] ;  /* 0x000000004d367984 */ /* 0x000e220000000800 */
[----:B------:R-:W-:-:S03]  /*42f0*/  IMAD.MOV.U32 R84, RZ, RZ, R48 ;  /* 0x000000ffff547224 */ /* 0x000fc600078e0030 */
[----:B------:R-:W2:Y:S04]  /*4300*/  LDS R55, [R77+0x20] ;  /* 0x000020004d377984 */ /* 0x000ea80000000800 */
[----:B------:R-:W1:Y:S04]  /*4310*/  LDS R56, [R77+0x40] ;  /* 0x000040004d387984 */ /* 0x000e680000000800 */
[----:B------:R-:W1:Y:S04]  /*4320*/  LDS R57, [R77+0x60] ;  /* 0x000060004d397984 */ /* 0x000e680000000800 */
[----:B------:R-:W1:Y:S04]  /*4330*/  LDS R50, [R77+0x80] ;  /* 0x000080004d327984 */ /* 0x000e680000000800 */
[----:B------:R0:W1:Y:S02]  /*4340*/  LDS R49, [R77+0xa0] ;  /* 0x0000a0004d317984 */ /* 0x0000640000000800 */
[----:B0-----:R-:W-:Y:S01]  /*4350*/  IADD3 R77, R77, 0x100, RZ ;  /* 0x000001004d4d7810 */ /* 0x001fe20007ffe0ff */
        /* <DEDUP_REMOVED lines=8> */
[-C--:B------:R-:W-:Y:S01]  /*43e0*/  FFMA.FTZ R53, R24, R54.reuse, R53 ;  /* 0x0000003618357223 */ /* 0x080fe20000010035 */
[-C--:B------:R-:W-:Y:S01]  /*43f0*/  FFMA.FTZ R8, R25, R54.reuse, R8 ;  /* 0x0000003619087223 */ /* 0x080fe20000010008 */
[-C--:B------:R-:W-:Y:S01]  /*4400*/  FFMA.FTZ R9, R26, R54.reuse, R9 ;  /* 0x000000361a097223 */ /* 0x080fe20000010009 */
[----:B------:R-:W-:Y:S01]  /*4410*/  FFMA.FTZ R10, R27, R54, R10 ;  /* 0x000000361b0a7223 */ /* 0x000fe2000001000a */
        /* <DEDUP_REMOVED lines=19> */
[----:B------:R-:W-:-:S07]  /*4550*/  FFMA.FTZ R71, R47, R49, R10 ;  /* 0x000000312f477223 */ /* 0x000fce000001000a */
.L_x_2721:
[----:B------:R-:W-:Y:S05]  /*4560*/  BSYNC B2 ;  /* 0x0000000000027941 */ /* 0x000fea0003800000 */
.L_x_2720:
[----:B------:R-:W-:-:S13]  /*4570*/  ISETP.LT.OR P0, PT, R78, R21, P0 ;  /* 0x000000154e00720c */ /* 0x000fda0000701670 */
[----:B------:R-:W-:Y:S05]  /*4580*/  @!P0 BRA `(.L_x_2713) ;  /* 0x0000000000608947 */ /* 0x000fea0003800000 */
[----:B-----5:R-:W3:Y:S04]  /*4590*/  LDG.E.128 R24, desc[UR36][R84.64] ;  /* 0x0000002454187981 */ /* 0x020ee8000c1e1d00 */
[----:B------:R-:W4:Y:S04]  /*45a0*/  LDG.E.128 R12, desc[UR36][R84.64+0x600] ;  /* 0x00060024540c7981 */ /* 0x000f28000c1e1d00 */
[----:B------:R-:W4:Y:S04]  /*45b0*/  LDG.E.128 R8, desc[UR36][R84.64+0xc00] ;  /* 0x000c002454087981 */ /* 0x000f28000c1e1d00 */
[----:B--2---:R-:W2:Y:S04]  /*45c0*/  LDG.E.128 R28, desc[UR36][R84.64+0x1200] ;  /* 0x00120024541c7981 */ /* 0x004ea8000c1e1d00 */
[----:B------:R-:W3:Y:S04]  /*45d0*/  LDS R21, [R77+-0x40] ;  /* 0xffffc0004d157984 */ /* 0x000ee80000000800 */
[----:B------:R-:W4:Y:S04]  /*45e0*/  LDS R32, [R77+-0x20] ;  /* 0xffffe0004d207984 */ /* 0x000f280000000800 */
[----:B------:R-:W0:Y:S04]  /*45f0*/  LDS R34, [R77] ;  /* 0x000000004d227984 */ /* 0x000e280000000800 */
[----:B------:R-:W2:Y:S01]  /*4600*/  LDS R35, [R77+0x20] ;  /* 0x000020004d237984 */ /* 0x000ea20000000800 */
        /* <DEDUP_REMOVED lines=8> */
[-C--:B0-----:R-:W-:Y:S01]  /*4690*/  FFMA.FTZ R33, R8, R34.reuse, R33 ;  /* 0x0000002208217223 */ /* 0x081fe20000010021 */
[-C--:B------:R-:W-:Y:S01]  /*46a0*/  FFMA.FTZ R24, R9, R34.reuse, R24 ;  /* 0x0000002209187223 */ /* 0x080fe20000010018 */
[-C--:B------:R-:W-:Y:S01]  /*46b0*/  FFMA.FTZ R25, R10, R34.reuse, R25 ;  /* 0x000000220a197223 */ /* 0x080fe20000010019 */
[----:B------:R-:W-:Y:S01]  /*46c0*/  FFMA.FTZ R26, R11, R34, R26 ;  /* 0x000000220b1a7223 */ /* 0x000fe2000001001a */
[-C--:B--2---:R-:W-:Y:S01]  /*46d0*/  FFMA.FTZ R68, R28, R35.reuse, R33 ;  /* 0x000000231c447223 */ /* 0x084fe20000010021 */
[-C--:B------:R-:W-:Y:S01]  /*46e0*/  FFMA.FTZ R69, R29, R35.reuse, R24 ;  /* 0x000000231d457223 */ /* 0x080fe20000010018 */
[-C--:B------:R-:W-:Y:S01]  /*46f0*/  FFMA.FTZ R70, R30, R35.reuse, R25 ;  /* 0x000000231e467223 */ /* 0x080fe20000010019 */
[----:B------:R-:W-:-:S07]  /*4700*/  FFMA.FTZ R71, R31, R35, R26 ;  /* 0x000000231f477223 */ /* 0x000fce000001001a */
.L_x_2713:
[----:B------:R-:W-:Y:S05]  /*4710*/  BSYNC B0 ;  /* 0x0000000000007941 */ /* 0x000fea0003800000 */
.L_x_2712:
[----:B------:R-:W-:-:S13]  /*4720*/  ISETP.GE.AND P0, PT, R80, R16, PT ;  /* 0x000000105000720c */ /* 0x000fda0003f06270 */
[----:B------:R-:W-:Y:S05]  /*4730*/  @P0 BRA `(.L_x_2711) ;  /* 0x0000000c00540947 */ /* 0x000fea0003800000 */
[----:B0-----:R-:W-:Y:S01]  /*4740*/  LOP3.LUT R8, RZ, R79, RZ, 0x33, !PT ;  /* 0x0000004fff087212 */ /* 0x001fe200078e33ff */
[----:B------:R-:W-:Y:S03]  /*4750*/  BSSY B0, `(.L_x_2722) ;  /* 0x0000032000007945 */ /* 0x000fe60003800000 */
[----:B------:R-:W-:-:S04]  /*4760*/  IADD3 R24, -R23, R16, R8 ;  /* 0x0000001017187210 */ /* 0x000fc80007ffe108 */
[----:B------:R-:W-:-:S04]  /*4770*/  LEA.HI R8, R24, 0x1, RZ, 0x1d ;  /* 0x0000000118087811 */ /* 0x000fc800078fe8ff */
[----:B------:R-:W-:-:S13]  /*4780*/  LOP3.LUT P0, R8, R8, 0x3, RZ, 0xc0, !PT ;  /* 0x0000000308087812 */ /* 0x000fda000780c0ff */
[----:B------:R-:W-:Y:S05]  /*4790*/  @!P0 BRA `(.L_x_2723) ;  /* 0x0000000000b48947 */ /* 0x000fea0003800000 */
[----:B------:R-:W0:Y:S01]  /*47a0*/  LDC R3, c[0x0][0x284] ;  /* 0x0000a100ff037b82 */ /* 0x000e220000000800 */
[----:B------:R-:W-:Y:S01]  /*47b0*/  IMAD.MOV.U32 R10, RZ, RZ, R8 ;  /* 0x000000ffff0a7224 */ /* 0x000fe200078e0008 */
[----:B------:R-:W-:-:S07]  /*47c0*/  LEA R11, R79, R0, 0x2 ;  /* 0x000000004f0b7211 */ /* 0x000fce00078e10ff */
.L_x_2726:
[----:B0-----:R-:W-:Y:S01]  /*47d0*/  ISETP.GE.AND P3, PT, R80, R3, PT ;  /* 0x000000035000720c */ /* 0x001fe20003f66270 */
[----:B------:R-:W-:Y:S01]  /*47e0*/  VIADD R10, R10, 0xffffffff ;  /* 0xffffffff0a0a7836 */ /* 0x000fe20000000000 */
[----:B------:R-:W-:Y:S04]  /*47f0*/  BSSY B2, `(.L_x_2724) ;  /* 0x0000024000027945 */ /* 0x000fe80003800000 */
[----:B------:R-:W-:-:S07]  /*4800*/  ISETP.NE.AND P0, PT, R10, RZ, PT ;  /* 0x000000ff0a00720c */ /* 0x000fce0003f05270 */
[----:B------:R-:W-:Y:S06]  /*4810*/  @!P3 BRA `(.L_x_2725) ;  /* 0x000000000084b947 */ /* 0x000fec0003800000 */
[----:B------:R-:W-:Y:S02]  /*4820*/  IABS R13, R3 ;  /* 0x00000003000d7213 */ /* 0x000fe40000000000 */
        /* <DEDUP_REMOVED lines=11> */
[----:B------:R-:W-:Y:S02]  /*48e0*/  IMAD.MOV.U32 R9, RZ, RZ, R21 ;  /* 0x000000ffff097224 */ /* 0x000fe400078e0015 */
[----:B------:R-:W0:Y:S02]  /*48f0*/  LDS R21, [R11] ;  /* 0x000000000b157984 */ /* 0x000e240000000800 */
[----:B------:R-:W-:-:S05]  /*4900*/  IMAD.HI.U32 R8, R8, R9, RZ ;  /* 0x0000000908087227 */ /* 0x000fca00078e00ff */
[----:B------:R-:W-:-:S05]  /*4910*/  IADD3 R8, -R8, RZ, RZ ;  /* 0x000000ff08087210 */ /* 0x000fca0007ffe1ff */
        /* <DEDUP_REMOVED lines=17> */
.L_x_2725:
[----:B------:R-:W-:Y:S05]  /*4a30*/  BSYNC B2 ;  /* 0x0000000000027941 */ /* 0x000fea0003800000 */
.L_x_2724:
[----:B------:R-:W-:Y:S02]  /*4a40*/  VIADD R80, R80, 0x8 ;  /* 0x0000000850507836 */ /* 0x000fe40000000000 */
[----:B------:R-:W-:Y:S01]  /*4a50*/  VIADD R11, R11, 0x20 ;  /* 0x000000200b0b7836 */ /* 0x000fe20000000000 */
[----:B------:R-:W-:Y:S06]  /*4a60*/  @P0 BRA `(.L_x_2726) ;  /* 0xfffffffc00580947 */ /* 0x000fec000383ffff */
.L_x_2723:
[----:B------:R-:W-:Y:S05]  /*4a70*/  BSYNC B0 ;  /* 0x0000000000007941 */ /* 0x000fea0003800000 */
.L_x_2722:
[----:B------:R-:W-:-:S13]  /*4a80*/  ISETP.GE.U32.AND P0, PT, R24, 0x18, PT ;  /* 0x000000181800780c */ /* 0x000fda0003f06070 */
[----:B------:R-:W-:Y:S05]  /*4a90*/  @!P0 BRA `(.L_x_2711) ;  /* 0x00000008007c8947 */ /* 0x000fea0003800000 */
[----:B------:R-:W0:Y:S01]  /*4aa0*/  LDC R3, c[0x0][0x284] ;  /* 0x0000a100ff037b82 */ /* 0x000e220000000800 */
[----:B------:R-:W-:-:S05]  /*4ab0*/  LEA R8, R80, 0x40, 0x2 ;  /* 0x0000004050087811 */ /* 0x000fca00078e10ff */
[----:B------:R-:W-:-:S05]  /*4ac0*/  IMAD R9, R23, -0x4, R8 ;  /* 0xfffffffc17097824 */ /* 0x000fca00078e0208 */
[----:B------:R-:W-:-:S07]  /*4ad0*/  IADD3 R8, R0, R9, RZ ;  /* 0x0000000900087210 */ /* 0x000fce0007ffe0ff */
.L_x_2735:
[CC--:B0-----:R-:W-:Y:S01]  /*4ae0*/  ISETP.GE.AND P4, PT, R80.reuse, R3.reuse, PT ;  /* 0x000000035000720c */ /* 0x0c1fe20003f86270 */
[C---:B------:R-:W-:Y:S01]  /*4af0*/  VIADD R26, R80.reuse, 0x8 ;  /* 0x00000008501a7836 */ /* 0x040fe20000000000 */
[----:B------:R-:W-:Y:S01]  /*4b00*/  BSSY B0, `(.L_x_2727) ;  /* 0x0000027000007945 */ /* 0x000fe20003800000 */
[C---:B------:R-:W-:Y:S01]  /*4b10*/  VIADD R24, R80.reuse, 0x10 ;  /* 0x0000001050187836 */ /* 0x040fe20000000000 */
[----:B------:R-:W-:Y:S02]  /*4b20*/  IADD3 R10, R80, 0x18, RZ ;  /* 0x00000018500a7810 */ /* 0x000fe40007ffe0ff */
[-C--:B------:R-:W-:Y:S02]  /*4b30*/  ISETP.GE.AND P0, PT, R26, R3.reuse, PT ;  /* 0x000000031a00720c */ /* 0x080fe40003f06270 */
[----:B------:R-:W-:-:S05]  /*4b40*/  ISETP.GE.AND P3, PT, R24, R3, PT ;  /* 0x000000031800720c */ /* 0x000fca0003f66270 */
[----:B------:R-:W-:Y:S08]  /*4b50*/  @!P4 BRA `(.L_x_2728) ;  /* 0x000000000084c947 */ /* 0x000ff00003800000 */
[----:B------:R-:W-:Y:S01]  /*4b60*/  IABS R14, R3 ;  /* 0x00000003000e7213 */ /* 0x000fe20000000000 */
[----:B------:R-:W-:Y:S01]  /*4b70*/  HFMA2.MMA R12, -RZ, RZ, 0, 0 ;  /* 0x00000000ff0c7435 */ /* 0x000fe200000001ff */
[----:B------:R-:W-:Y:S01]  /*4b80*/  IABS R11, R80 ;  /* 0x00000050000b7213 */ /* 0x000fe20000000000 */
[----:B------:R-:W-:Y:S01]  /*4b90*/  ULDC.64 UR4, c[0x0][0x250] ;  /* 0x0000940000047ab9 */ /* 0x000fe20000000a00 */
[----:B------:R-:W0:Y:S01]  /*4ba0*/  I2F.RP R15, R14 ;  /* 0x0000000e000f7306 */ /* 0x000e220000209400 */
[----:B------:R-:W-:Y:S02]  /*4bb0*/  ISETP.GE.AND P5, PT, R80, RZ, PT ;  /* 0x000000ff5000720c */ /* 0x000fe40003fa6270 */
[----:B------:R-:W-:-:S05]  /*4bc0*/  ISETP.NE.AND P6, PT, R3, RZ, PT ;  /* 0x000000ff0300720c */ /* 0x000fca0003fc5270 */
[----:B0-----:R-:W0:Y:S02]  /*4bd0*/  MUFU.RCP R15, R15 ;  /* 0x0000000f000f7308 */ /* 0x001e240000001000 */
[----:B0-----:R-:W-:-:S06]  /*4be0*/  VIADD R13, R15, 0xffffffe ;  /* 0x0ffffffe0f0d7836 */ /* 0x001fcc0000000000 */
[----:B------:R-:W0:Y:S02]  /*4bf0*/  F2I.FTZ.U32.TRUNC.NTZ R13, R13 ;  /* 0x0000000d000d7305 */ /* 0x000e24000021f000 */
[----:B0-----:R-:W-:-:S04]  /*4c00*/  IMAD.MOV R9, RZ, RZ, -R13 ;  /* 0x000000ffff097224 */ /* 0x001fc800078e0a0d */
[----:B------:R-:W-:-:S04]  /*4c10*/  IMAD R9, R9, R14, RZ ;  /* 0x0000000e09097224 */ /* 0x000fc800078e02ff */
[----:B------:R-:W-:-:S06]  /*4c20*/  IMAD.HI.U32 R12, R13, R9, R12 ;  /* 0x000000090d0c7227 */ /* 0x000fcc00078e000c */
        /* <DEDUP_REMOVED lines=12> */
[C---:B------:R-:W-:Y:S01]  /*4cf0*/  LEA R12, P4, R11.reuse, UR4, 0x2 ;  /* 0x000000040b0c7c11 */ /* 0x040fe2000f8810ff */
[----:B------:R-:W0:Y:S03]  /*4d00*/  LDS R9, [R8+-0x40] ;  /* 0xffffc00008097984 */ /* 0x000e260000000800 */
[----:B------:R-:W-:-:S06]  /*4d10*/  LEA.HI.X R13, R11, UR5, R14, 0x2, P4 ;  /* 0x000000050b0d7c11 */ /* 0x000fcc000a0f140e */
[----:B------:R-:W0:Y:S02]  /*4d20*/  LDG.E.128 R12, desc[UR36][R12.64] ;  /* 0x000000240c0c7981 */ /* 0x000e24000c1e1d00 */
[-C--:B0-----:R-:W-:Y:S01]  /*4d30*/  FFMA.FTZ R68, R12, R9.reuse, R68 ;  /* 0x000000090c447223 */ /* 0x081fe20000010044 */
[-C--:B------:R-:W-:Y:S01]  /*4d40*/  FFMA.FTZ R69, R13, R9.reuse, R69 ;  /* 0x000000090d457223 */ /* 0x080fe20000010045 */
[-C--:B------:R-:W-:Y:S01]  /*4d50*/  FFMA.FTZ R70, R14, R9.reuse, R70 ;  /* 0x000000090e467223 */ /* 0x080fe20000010046 */
[----:B------:R-:W-:-:S07]  /*4d60*/  FFMA.FTZ R71, R15, R9, R71 ;  /* 0x000000090f477223 */ /* 0x000fce0000010047 */
.L_x_2728:
[----:B------:R-:W-:Y:S05]  /*4d70*/  BSYNC B0 ;  /* 0x0000000000007941 */ /* 0x000fea0003800000 */
.L_x_2727:
[----:B------:R-:W-:Y:S01]  /*4d80*/  BSSY B0, `(.L_x_2729) ;  /* 0x0000024000007945 */ /* 0x000fe20003800000 */
[----:B------:R-:W-:-:S03]  /*4d90*/  ISETP.GE.AND P4, PT, R10, R3, PT ;  /* 0x000000030a00720c */ /* 0x000fc60003f86270 */
[----:B------:R-:W-:Y:S10]  /*4da0*/  @!P0 BRA `(.L_x_2730) ;  /* 0x0000000000848947 */ /* 0x000ff40003800000 */
[----:B------:R-:W-:Y:S01]  /*4db0*/  IABS R14, R3 ;  /* 0x00000003000e7213 */ /* 0x000fe20000000000 */
[----:B------:R-:W-:Y:S01]  /*4dc0*/  IMAD.MOV.U32 R12, RZ, RZ, RZ ;  /* 0x000000ffff0c7224 */ /* 0x000fe200078e00ff */
        /* <DEDUP_REMOVED lines=8> */
[----:B0-----:R-:W-:-:S05]  /*4e50*/  IADD3 R9, RZ, -R13, RZ ;  /* 0x8000000dff097210 */ /* 0x001fca0007ffe0ff */
        /* <DEDUP_REMOVED lines=22> */
.L_x_2730:
[----:B------:R-:W-:Y:S05]  /*4fc0*/  BSYNC B0 ;  /* 0x0000000000007941 */ /* 0x000fea0003800000 */
.L_x_2729:
[----:B------:R-:W-:Y:S04]  /*4fd0*/  BSSY B0, `(.L_x_2731) ;  /* 0x0000023000007945 */ /* 0x000fe80003800000 */
[----:B------:R-:W-:Y:S05]  /*4fe0*/  @!P3 BRA `(.L_x_2732) ;  /* 0x000000000084b947 */ /* 0x000fea0003800000 */
        /* <DEDUP_REMOVED lines=8> */
[----:B0-----:R-:W-:-:S06]  /*5070*/  IADD3 R13, R15, 0xffffffe, RZ ;  /* 0x0ffffffe0f0d7810 */ /* 0x001fcc0007ffe0ff */
[----:B------:R-:W0:Y:S02]  /*5080*/  F2I.FTZ.U32.TRUNC.NTZ R13, R13 ;  /* 0x0000000d000d7305 */ /* 0x000e24000021f000 */
[----:B0-----:R-:W-:-:S04]  /*5090*/  IMAD.MOV R9, RZ, RZ, -R13 ;  /* 0x000000ffff097224 */ /* 0x001fc800078e0a0d */
[----:B------:R-:W-:-:S04]  /*50a0*/  IMAD R9, R9, R14, RZ ;  /* 0x0000000e09097224 */ /* 0x000fc800078e02ff */
[----:B------:R-:W-:-:S06]  /*50b0*/  IMAD.HI.U32 R12, R13, R9, R12 ;  /* 0x000000090d0c7227 */ /* 0x000fcc00078e000c */
        /* <DEDUP_REMOVED lines=12> */
[C---:B------:R-:W-:Y:S01]  /*5180*/  LEA R12, P0, R11.reuse, UR4, 0x2 ;  /* 0x000000040b0c7c11 */ /* 0x040fe2000f8010ff */
[----:B------:R-:W0:Y:S03]  /*5190*/  LDS R9, [R8] ;  /* 0x0000000008097984 */ /* 0x000e260000000800 */
[----:B------:R-:W-:-:S06]  /*51a0*/  LEA.HI.X R13, R11, UR5, R14, 0x2, P0 ;  /* 0x000000050b0d7c11 */ /* 0x000fcc00080f140e */
[----:B------:R-:W0:Y:S02]  /*51b0*/  LDG.E.128 R12, desc[UR36][R12.64] ;  /* 0x000000240c0c7981 */ /* 0x000e24000c1e1d00 */
[-C--:B0-----:R-:W-:Y:S01]  /*51c0*/  FFMA.FTZ R68, R12, R9.reuse, R68 ;  /* 0x000000090c447223 */ /* 0x081fe20000010044 */
[-C--:B------:R-:W-:Y:S01]  /*51d0*/  FFMA.FTZ R69, R13, R9.reuse, R69 ;  /* 0x000000090d457223 */ /* 0x080fe20000010045 */
[-C--:B------:R-:W-:Y:S01]  /*51e0*/  FFMA.FTZ R70, R14, R9.reuse, R70 ;  /* 0x000000090e467223 */ /* 0x080fe20000010046 */
[----:B------:R-:W-:-:S07]  /*51f0*/  FFMA.FTZ R71, R15, R9, R71 ;  /* 0x000000090f477223 */ /* 0x000fce0000010047 */
.L_x_2732:
[----:B------:R-:W-:Y:S05]  /*5200*/  BSYNC B0 ;  /* 0x0000000000007941 */ /* 0x000fea0003800000 */
.L_x_2731:
[----:B------:R-:W-:Y:S04]  /*5210*/  BSSY B0, `(.L_x_2733) ;  /* 0x0000023000007945 */ /* 0x000fe80003800000 */
[----:B------:R-:W-:Y:S05]  /*5220*/  @!P4 BRA `(.L_x_2734) ;  /* 0x000000000084c947 */ /* 0x000fea0003800000 */
[----:B------:R-:W-:Y:S01]  /*5230*/  IABS R14, R3 ;  /* 0x00000003000e7213 */ /* 0x000fe20000000000 */
[----:B------:R-:W-:Y:S01]  /*5240*/  ULDC.64 UR4, c[0x0][0x250] ;  /* 0x0000940000047ab9 */ /* 0x000fe20000000a00 */
[----:B------:R-:W-:Y:S02]  /*5250*/  MOV R12, RZ ;  /* 0x000000ff000c7202 */ /* 0x000fe40000000f00 */
[----:B------:R-:W0:Y:S01]  /*5260*/  I2F.RP R15, R14 ;  /* 0x0000000e000f7306 */ /* 0x000e220000209400 */
[----:B------:R-:W-:Y:S02]  /*5270*/  IABS R11, R10 ;  /* 0x0000000a000b7213 */ /* 0x000fe40000000000 */
[----:B------:R-:W-:Y:S02]  /*5280*/  ISETP.GE.AND P3, PT, R10, RZ, PT ;  /* 0x000000ff0a00720c */ /* 0x000fe40003f66270 */
[----:B------:R-:W-:-:S03]  /*5290*/  ISETP.NE.AND P4, PT, R3, RZ, PT ;  /* 0x000000ff0300720c */ /* 0x000fc60003f85270 */
        /* <DEDUP_REMOVED lines=19> */
[----:B------:R-:W0:Y:S03]  /*53d0*/  LDS R9, [R8+0x20] ;  /* 0x0000200008097984 */ /* 0x000e260000000800 */
[----:B------:R-:W-:-:S05]  /*53e0*/  LEA.HI.X R11, R11, UR5, R12, 0x2, P0 ;  /* 0x000000050b0b7c11 */ /* 0x000fca00080f140c */
[----:B------:R-:W0:Y:S02]  /*53f0*/  LDG.E.128 R12, desc[UR36][R10.64] ;  /* 0x000000240a0c7981 */ /* 0x000e24000c1e1d00 */
[-C--:B0-----:R-:W-:Y:S01]  /*5400*/  FFMA.FTZ R68, R12, R9.reuse, R68 ;  /* 0x000000090c447223 */ /* 0x081fe20000010044 */
[-C--:B------:R-:W-:Y:S01]  /*5410*/  FFMA.FTZ R69, R13, R9.reuse, R69 ;  /* 0x000000090d457223 */ /* 0x080fe20000010045 */
[-C--:B------:R-:W-:Y:S01]  /*5420*/  FFMA.FTZ R70, R14, R9.reuse, R70 ;  /* 0x000000090e467223 */ /* 0x080fe20000010046 */
[----:B------:R-:W-:-:S07]  /*5430*/  FFMA.FTZ R71, R15, R9, R71 ;  /* 0x000000090f477223 */ /* 0x000fce0000010047 */
.L_x_2734:
[----:B------:R-:W-:Y:S05]  /*5440*/  BSYNC B0 ;  /* 0x0000000000007941 */ /* 0x000fea0003800000 */
.L_x_2733:
[----:B------:R-:W-:Y:S01]  /*5450*/  VIADD R80, R80, 0x20 ;  /* 0x0000002050507836 */ /* 0x000fe20000000000 */
[----:B------:R-:W-:-:S04]  /*5460*/  IADD3 R8, R8, 0x80, RZ ;  /* 0x0000008008087810 */ /* 0x000fc80007ffe0ff */
[----:B------:R-:W-:-:S13]  /*5470*/  ISETP.GE.AND P0, PT, R80, R16, PT ;  /* 0x000000105000720c */ /* 0x000fda0003f06270 */
[----:B------:R-:W-:Y:S05]  /*5480*/  @!P0 BRA `(.L_x_2735) ;  /* 0xfffffff400948947 */ /* 0x000fea000383ffff */
.L_x_2711:
[----:B------:R-:W-:Y:S05]  /*5490*/  BSYNC B1 ;  /* 0x0000000000017941 */ /* 0x000fea0003800000 */
.L_x_2710:
[----:B0-----:R-:W-:Y:S01]  /*54a0*/  VIADD R8, R20, 0xf ;  /* 0x0000000f14087836 */ /* 0x001fe20000000000 */
[----:B------:R-:W-:Y:S04]  /*54b0*/  BSSY B0, `(.L_x_2736) ;  /* 0x0000043000007945 */ /* 0x000fe80003800000 */
[----:B------:R-:W-:Y:S01]  /*54c0*/  ISETP.GT.U32.OR P3, PT, R8, 0x1e, P1 ;  /* 0x0000001e0800780c */ /* 0x000fe20000f64470 */
[----:B------:R-:W-:-:S12]  /*54d0*/  @P2 BRA `(.L_x_2737) ;  /* 0x0000000400002947 */ /* 0x000fd80003800000 */
[----:B------:R-:W0:Y:S01]  /*54e0*/  LDC R0, c[0x0][0x308] ;  /* 0x0000c200ff007b82 */ /* 0x000e220000000800 */
[----:B------:R-:W-:Y:S01]  /*54f0*/  ULDC.64 UR4, c[0x0][0x2f0] ;  /* 0x0000bc0000047ab9 */ /* 0x000fe20000000a00 */
[----:B------:R-:W-:Y:S01]  /*5500*/  IMAD.IADD R19, R19, 0x1, R82 ;  /* 0x0000000113137824 */ /* 0x000fe200078e0252 */
[----:B------:R-:W-:-:S04]  /*5510*/  ISETP.NE.U32.AND P0, PT, RZ, UR4, PT ;  /* 0x00000004ff007c0c */ /* 0x000fc8000bf05070 */
[----:B------:R-:W-:-:S13]  /*5520*/  ISETP.NE.AND.EX P0, PT, RZ, UR5, PT, P0 ;  /* 0x00000005ff007c0c */ /* 0x000fda000bf05300 */
[----:B------:R-:W1:Y:S01]  /*5530*/  @P0 S2R R11, SR_CTAID.X ;  /* 0x00000000000b0919 */ /* 0x000e620000002500 */
[----:B------:R-:W1:Y:S01]  /*5540*/  @P0 LDC R10, c[0x0][0x288] ;  /* 0x0000a200ff0a0b82 */ /* 0x000e620000000800 */
[----:B0-----:R-:W-:-:S07]  /*5550*/  ISETP.NE.AND P2, PT, R0, 0x2, PT ;  /* 0x000000020000780c */ /* 0x001fce0003f45270 */
[----:B------:R-:W0:Y:S08]  /*5560*/  @P0 LDC.64 R12, c[0x0][0x2e8] ;  /* 0x0000ba00ff0c0b82 */ /* 0x000e300000000a00 */
[----:B------:R-:W3:Y:S08]  /*5570*/  @!P2 LDC.64 R14, c[0x0][0x238] ;  /* 0x00008e00ff0eab82 */ /* 0x000ef00000000a00 */
[----:B------:R-:W4:Y:S01]  /*5580*/  @P2 LDC.64 R8, c[0x0][0x238] ;  /* 0x00008e00ff082b82 */ /* 0x000f220000000a00 */
[----:B---3--:R-:W-:-:S04]  /*5590*/  @!P2 IADD3 R14, P4, R19, R14, RZ ;  /* 0x0000000e130ea210 */ /* 0x008fc80007f9e0ff */
[----:B------:R-:W-:-:S05]  /*55a0*/  @!P2 LEA.HI.X.SX32 R15, R19, R15, 0x1, P4 ;  /* 0x0000000f130fa211 */ /* 0x000fca00020f0eff */
[----:B------:R-:W3:Y:S01]  /*55b0*/  @!P2 LDG.E R0, desc[UR36][R14.64] ;  /* 0x000000240e00a981 */ /* 0x000ee2000c1e1900 */
[----:B-----5:R-:W2:Y:S01]  /*55c0*/  @!P2 LDC.64 R24, c[0x0][0x2f8] ;  /* 0x0000be00ff18ab82 */ /* 0x020ea20000000a00 */
[----:B----4-:R-:W-:-:S04]  /*55d0*/  @P2 IMAD.WIDE R8, R19, 0x4, R8 ;  /* 0x0000000413082825 */ /* 0x010fc800078e0208 */
[----:B-1----:R-:W-:-:S04]  /*55e0*/  @P0 IMAD R11, R2, R10, R11 ;  /* 0x0000000a020b0224 */ /* 0x002fc800078e020b */
[----:B------:R-:W-:Y:S02]  /*55f0*/  @P0 IMAD R19, R11, 0x30, R82 ;  /* 0x000000300b130824 */ /* 0x000fe400078e0252 */
[----:B------:R-:W4:Y:S02]  /*5600*/  @P2 LDG.E.128 R8, desc[UR36][R8.64] ;  /* 0x0000002408082981 */ /* 0x000f24000c1e1d00 */
[----:B0-----:R-:W-:-:S06]  /*5610*/  @P0 IMAD.WIDE R12, R19, 0x4, R12 ;  /* 0x00000004130c0825 */ /* 0x001fcc00078e020c */
[----:B------:R-:W4:Y:S04]  /*5620*/  @P0 LDG.E.128 R12, desc[UR36][R12.64] ;  /* 0x000000240c0c0981 */ /* 0x000f28000c1e1d00 */
[----:B--2---:R3:W2:Y:S01]  /*5630*/  @!P2 LDG.E R24, desc[UR36][R24.64+0x8] ;  /* 0x000008241818a981 */ /* 0x0046a2000c1e1900 */
[----:B------:R-:W0:Y:S01]  /*5640*/  S2UR UR5, SR_CgaCtaId ;  /* 0x00000000000579c3 */ /* 0x000e220000008800 */
[----:B------:R-:W-:Y:S01]  /*5650*/  UMOV UR4, 0x400 ;  /* 0x0000040000047882 */ /* 0x000fe20000000000 */
[----:B------:R-:W-:Y:S01]  /*5660*/  IADD3 R23, -R23, R16, RZ ;  /* 0x0000001017177210 */ /* 0x000fe20007ffe1ff */
[----:B------:R-:W-:Y:S01]  /*5670*/  UIADD3 UR4, UR4, 0x120, URZ ;  /* 0x0000012004047890 */ /* 0x000fe2000fffe03f */
[----:B------:R-:W-:Y:S02]  /*5680*/  IMAD R26, R17, R3, R82 ;  /* 0x00000003111a7224 */ /* 0x000fe400078e0252 */
[----:B------:R-:W-:Y:S01]  /*5690*/  IMAD R3, R18, 0x30, RZ ;  /* 0x0000003012037824 */ /* 0x000fe200078e02ff */
[----:B0-----:R-:W-:Y:S01]  /*56a0*/  ULEA UR4, UR5, UR4, 0x18 ;  /* 0x0000000405047291 */ /* 0x001fe2000f8ec03f */
[----:B---3--:R-:W-:-:S05]  /*56b0*/  @!P2 PRMT R25, R0, 0x9910, RZ ;  /* 0x000099100019a816 */ /* 0x008fca00000000ff */
[----:B------:R-:W-:Y:S01]  /*56c0*/  @!P2 IMAD.MOV.U32 R16, RZ, RZ, R25 ;  /* 0x000000ffff10a224 */ /* 0x000fe200078e0019 */
[--C-:B------:R-:W-:Y:S01]  /*56d0*/  @!P2 SHF.R.U32.HI R19, RZ, 0x18, R0.reuse ;  /* 0x00000018ff13a819 */ /* 0x100fe20000011600 */
[----:B------:R0:W2:Y:S01]  /*56e0*/  @!P2 I2F.S8 R21, R0 ;  /* 0x000000000015a306 */ /* 0x0000a20000001400 */
[----:B------:R-:W-:Y:S02]  /*56f0*/  @!P2 SHF.R.U32.HI R2, RZ, 0x10, R0 ;  /* 0x00000010ff02a819 */ /* 0x000fe40000011600 */
[----:B------:R-:W-:Y:S01]  /*5700*/  @!P2 SHF.R.S32.HI R16, RZ, 0x8, R16 ;  /* 0x00000008ff10a819 */ /* 0x000fe20000011410 */
[----:B0-----:R-:W-:-:S04]  /*5710*/  IMAD.U32 R0, RZ, RZ, UR4 ;  /* 0x00000004ff007e24 */ /* 0x001fc8000f8e00ff */
[----:B------:R0:W1:Y:S01]  /*5720*/  @!P2 I2F.S8 R22, R2 ;  /* 0x000000020016a306 */ /* 0x0000620000001400 */
[----:B------:R-:W-:Y:S01]  /*5730*/  ULDC.64 UR4, c[0x0][0x250] ;  /* 0x0000940000047ab9 */ /* 0x000fe20000000a00 */
[----:B------:R-:W-:-:S06]  /*5740*/  LEA R18, R23, R0, 0x2 ;  /* 0x0000000017127211 */ /* 0x000fcc00078e10ff */
[----:B------:R-:W3:Y:S01]  /*5750*/  @!P2 I2F.S8 R19, R19 ;  /* 0x000000130013a306 */ /* 0x000ee20000001400 */
[----:B------:R-:W4:Y:S07]  /*5760*/  LDS R23, [R18] ;  /* 0x0000000012177984 */ /* 0x000f2e0000000800 */
[----:B------:R-:W4:Y:S01]  /*5770*/  @!P2 I2F.S16 R16, R16 ;  /* 0x000000100010a306 */ /* 0x000f220000101400 */
[----:B0-----:R-:W-:Y:S01]  /*5780*/  SHF.R.S32.HI R2, RZ, 0x1f, R26 ;  /* 0x0000001fff027819 */ /* 0x001fe2000001141a */
[----:B--2---:R-:W-:Y:S01]  /*5790*/  @!P2 FMUL.FTZ R8, R21, R24 ;  /* 0x000000181508a220 */ /* 0x004fe20000410000 */
[----:B------:R-:W-:Y:S01]  /*57a0*/  IADD3 R26, P4, R3, R26, RZ ;  /* 0x0000001a031a7210 */ /* 0x000fe20007f9e0ff */
[-C--:B-1----:R-:W-:Y:S01]  /*57b0*/  @!P2 FMUL.FTZ R10, R22, R24.reuse ;  /* 0x00000018160aa220 */ /* 0x082fe20000410000 */
[----:B---3--:R-:W-:-:S02]  /*57c0*/  @!P2 FMUL.FTZ R11, R19, R24 ;  /* 0x00000018130ba220 */ /* 0x008fc40000410000 */
[----:B------:R-:W-:Y:S01]  /*57d0*/  LEA.HI.X.SX32 R3, R3, R2, 0x1, P4 ;  /* 0x0000000203037211 */ /* 0x000fe200020f0eff */
[----:B----4-:R-:W-:Y:S01]  /*57e0*/  FADD.FTZ R4, R8, R4 ;  /* 0x0000000408047221 */ /* 0x010fe20000010000 */
        /* <DEDUP_REMOVED lines=15> */
.L_x_2737:
[----:B------:R-:W-:Y:S05]  /*58e0*/  BSYNC B0 ;  /* 0x0000000000007941 */ /* 0x000fea0003800000 */
.L_x_2736:
[----:B------:R-:W-:Y:S06]  /*58f0*/  BAR.SYNC.DEFER_BLOCKING 0x0 ;  /* 0x0000000000007b1d */ /* 0x000fec0000010000 */
[----:B------:R-:W-:Y:S05]  /*5900*/  @P1 BRA `(.L_x_2738) ;  /* 0x0000000000901947 */ /* 0x000fea0003800000 */
[----:B0-----:R-:W-:Y:S01]  /*5910*/  LOP3.LUT R2, R20, 0xffffffc0, RZ, 0xc0, !PT ;  /* 0xffffffc014027812 */ /* 0x001fe200078ec0ff */
        /* <DEDUP_REMOVED lines=11> */
[----:B-----5:R-:W0:Y:S02]  /*59d0*/  @!P1 LDS.128 R4, [R79] ;  /* 0x000000004f049984 */ /* 0x020e240000000c00 */
        /* <DEDUP_REMOVED lines=23> */
.L_x_2738:
[----:B------:R-:W-:Y:S05]  /*5b50*/  @P3 EXIT ;  /* 0x000000000000394d */ /* 0x000fea0003800000 */
[----:B------:R-:W1:Y:S02]  /*5b60*/  LDC R0, c[0x0][0x308] ;  /* 0x0000c200ff007b82 */ /* 0x000e640000000800 */
[----:B-1----:R-:W-:-:S13]  /*5b70*/  ISETP.NE.AND P0, PT, R0, 0x2, PT ;  /* 0x000000020000780c */ /* 0x002fda0003f05270 */
[----:B0-----:R-:W0:Y:S01]  /*5b80*/  @P0 LDC.64 R2, c[0x0][0x210] ;  /* 0x00008400ff020b82 */ /* 0x001e220000000a00 */
[----:B-----5:R-:W-:-:S04]  /*5b90*/  @P0 IMAD.IADD R5, R17, 0x1, R82 ;  /* 0x0000000111050824 */ /* 0x020fc800078e0252 */
[----:B0-----:R-:W-:-:S05]  /*5ba0*/  @P0 IMAD.WIDE R2, R5, 0x4, R2 ;  /* 0x0000000405020825 */ /* 0x001fca00078e0202 */
[----:B------:R0:W-:Y:S01]  /*5bb0*/  @P0 STG.E.128 desc[UR36][R2.64], R68 ;  /* 0x0000004402000986 */ /* 0x0001e2000c101d24 */
[----:B------:R-:W-:Y:S05]  /*5bc0*/  @P0 EXIT ;  /* 0x000000000000094d */ /* 0x000fea0003800000 */
[----:B0-----:R-:W0:Y:S01]  /*5bd0*/  LDC.64 R2, c[0x0][0x300] ;  /* 0x0000c000ff027b82 */ /* 0x001e220000000a00 */
[----:B------:R-:W-:Y:S01]  /*5be0*/  IADD3 R17, R17, R82, RZ ;  /* 0x0000005211117210 */ /* 0x000fe20007ffe0ff */
        /* <DEDUP_REMOVED lines=26> */
.L_x_2689:
[----:B------:R-:W-:Y:S01]  /*5d90*/  IMAD.MOV.U32 R12, RZ, RZ, 0x10 ;  /* 0x00000010ff0c7424 */ /* 0x000fe200078e00ff */
[----:B------:R-:W-:Y:S01]  /*5da0*/  MOV R15, 0xffffffff ;  /* 0xffffffff000f7802 */ /* 0x000fe20000000f00 */
[----:B------:R-:W-:-:S07]  /*5db0*/  IMAD.MOV.U32 R11, RZ, RZ, 0x1f ;  /* 0x0000001fff0b7424 */ /* 0x000fce00078e00ff */
[----:B012--5:R-:W-:Y:S05]  /*5dc0*/  WARPSYNC.COLLECTIVE R15, `(.L_x_2739) ;  /* 0x000000000f087348 */ /* 0x027fea0003c00000 */
[----:B------:R3:W4:Y:S02]  /*5dd0*/  SHFL.BFLY P6, R14, R13, R12, R11 ;  /* 0x0c00000c0d0e7389 */ /* 0x00072400000c000b */
[----:B012345:R-:W-:Y:S01]  /*5de0*/  ENDCOLLECTIVE ;  /* 0x000000000000791b */ /* 0x03ffe20003800000 */
.L_x_2739:
[----:B------:R-:W-:Y:S02]  /*5df0*/  IMAD.MOV.U32 R12, RZ, RZ, 0x8 ;  /* 0x00000008ff0c7424 */ /* 0x000fe400078e00ff */
[----:B------:R-:W-:-:S04]  /*5e00*/  FADD.FTZ R0, R13, R14 ;  /* 0x0000000e0d007221 */ /* 0x000fc80000010000 */
[----:B------:R-:W-:-:S07]  /*5e10*/  IMAD.MOV.U32 R13, RZ, RZ, R0 ;  /* 0x000000ffff0d7224 */ /* 0x000fce00078e0000 */
[----:B------:R-:W-:Y:S05]  /*5e20*/  WARPSYNC.COLLECTIVE R15, `(.L_x_2740) ;  /* 0x000000000f087348 */ /* 0x000fea0003c00000 */
[----:B------:R0:W1:Y:S02]  /*5e30*/  SHFL.BFLY P6, R14, R13, R12, R11 ;  /* 0x0c00000c0d0e7389 */ /* 0x00006400000c000b */
[----:B01----:R-:W-:Y:S01]  /*5e40*/  ENDCOLLECTIVE ;  /* 0x000000000000791b */ /* 0x003fe20003800000 */
.L_x_2740:
[----:B------:R-:W-:Y:S02]  /*5e50*/  IMAD.MOV.U32 R12, RZ, RZ, 0x4 ;  /* 0x00000004ff0c7424 */ /* 0x000fe400078e00ff */
[----:B------:R-:W-:-:S05]  /*5e60*/  FADD.FTZ R3, R0, R14 ;  /* 0x0000000e00037221 */ /* 0x000fca0000010000 */
[----:B------:R-:W-:-:S07]  /*5e70*/  MOV R13, R3 ;  /* 0x00000003000d7202 */ /* 0x000fce0000000f00 */
[----:B------:R-:W-:Y:S05]  /*5e80*/  WARPSYNC.COLLECTIVE R15, `(.L_x_2741) ;  /* 0x000000000f087348 */ /* 0x000fea0003c00000 */
[----:B------:R0:W1:Y:S02]  /*5e90*/  SHFL.BFLY P6, R14, R13, R12, R11 ;  /* 0x0c00000c0d0e7389 */ /* 0x00006400000c000b */
[----:B01----:R-:W-:Y:S01]  /*5ea0*/  ENDCOLLECTIVE ;  /* 0x000000000000791b */ /* 0x003fe20003800000 */
.L_x_2741:
[----:B------:R-:W-:Y:S01]  /*5eb0*/  HFMA2.MMA R12, -RZ, RZ, 0, 1.1920928955078125e-07 ;  /* 0x00000002ff0c7435 */ /* 0x000fe200000001ff */
[----:B------:R-:W-:-:S04]  /*5ec0*/  FADD.FTZ R4, R3, R14 ;  /* 0x0000000e03047221 */ /* 0x000fc80000010000 */
[----:B------:R-:W-:-:S07]  /*5ed0*/  IMAD.MOV.U32 R13, RZ, RZ, R4 ;  /* 0x000000ffff0d7224 */ /* 0x000fce00078e0004 */
[----:B------:R-:W-:Y:S05]  /*5ee0*/  WARPSYNC.COLLECTIVE R15, `(.L_x_2742) ;  /* 0x000000000f087348 */ /* 0x000fea0003c00000 */
[----:B------:R0:W1:Y:S02]  /*5ef0*/  SHFL.BFLY P6, R14, R13, R12, R11 ;  /* 0x0c00000c0d0e7389 */ /* 0x00006400000c000b */
[----:B01----:R-:W-:Y:S01]  /*5f00*/  ENDCOLLECTIVE ;  /* 0x000000000000791b */ /* 0x003fe20003800000 */
.L_x_2742:
[----:B------:R-:W-:Y:S02]  /*5f10*/  IMAD.MOV.U32 R12, RZ, RZ, 0x1 ;  /* 0x00000001ff0c7424 */ /* 0x000fe400078e00ff */
[----:B------:R-:W-:-:S04]  /*5f20*/  FADD.FTZ R5, R4, R14 ;  /* 0x0000000e04057221 */ /* 0x000fc80000010000 */
[----:B------:R-:W-:-:S07]  /*5f30*/  IMAD.MOV.U32 R13, RZ, RZ, R5 ;  /* 0x000000ffff0d7224 */ /* 0x000fce00078e0005 */
[----:B------:R-:W-:Y:S05]  /*5f40*/  WARPSYNC.COLLECTIVE R15, `(.L_x_2743) ;  /* 0x000000000f087348 */ /* 0x000fea0003c00000 */
[----:B------:R0:W1:Y:S02]  /*5f50*/  SHFL.BFLY P6, R14, R13, R12, R11 ;  /* 0x0c00000c0d0e7389 */ /* 0x00006400000c000b */
[----:B01----:R-:W-:Y:S01]  /*5f60*/  ENDCOLLECTIVE ;  /* 0x000000000000791b */ /* 0x003fe20003800000 */
.L_x_2743:
[----:B------:R-:W-:Y:S05]  /*5f70*/  BRA `(.L_x_2744) ;  /* 0xffffffb400c87947 */ /* 0x000fea000383ffff */
.L_x_2694:
[----:B------:R-:W-:Y:S01]  /*5f80*/  BSSY B1, `(.L_x_2745) ;  /* 0x0000007000017945 */ /* 0x000fe20003800000 */
[----:B------:R-:W-:Y:S01]  /*5f90*/  MOV R12, 0x1 ;  /* 0x00000001000c7802 */ /* 0x000fe20000000f00 */
[----:B------:R-:W-:Y:S02]  /*5fa0*/  IMAD.MOV.U32 R11, RZ, RZ, 0x1f ;  /* 0x0000001fff0b7424 */ /* 0x000fe400078e00ff */
[----:B------:R-:W-:-:S07]  /*5fb0*/  IMAD.MOV.U32 R15, RZ, RZ, -0x1 ;  /* 0xffffffffff0f7424 */ /* 0x000fce00078e00ff */
[----:B-----5:R-:W-:Y:S05]  /*5fc0*/  WARPSYNC.COLLECTIVE R15, `(.L_x_2746) ;  /* 0x000000000f087348 */ /* 0x020fea0003c00000 */
[----:B------:R0:W1:Y:S02]  /*5fd0*/  SHFL.BFLY P6, R14, R13, R12, R11 ;  /* 0x0c00000c0d0e7389 */ /* 0x00006400000c000b */
[----:B01---5:R-:W-:Y:S01]  /*5fe0*/  ENDCOLLECTIVE ;  /* 0x000000000000791b */ /* 0x023fe20003800000 */
.L_x_2746:
[----:B------:R-:W-:Y:S05]  /*5ff0*/  BSYNC B1 ;  /* 0x0000000000017941 */ /* 0x000fea0003800000 */
.L_x_2745:
[----:B------:R-:W-:Y:S05]  /*6000*/  BRA `(.L_x_2747) ;  /* 0xffffffc800b07947 */ /* 0x000fea000383ffff */
.L_x_2698:
[----:B------:R-:W-:Y:S01]  /*6010*/  BSSY B0, `(.L_x_2748) ;  /* 0x0000008000007945 */ /* 0x000fe20003800000 */
[----:B0-----:R-:W-:Y:S01]  /*6020*/  MOV R13, R3 ;  /* 0x00000003000d7202 */ /* 0x001fe20000000f00 */
[----:B------:R-:W-:Y:S01]  /*6030*/  IMAD.MOV.U32 R12, RZ, RZ, 0x10 ;  /* 0x00000010ff0c7424 */ /* 0x000fe200078e00ff */
[----:B------:R-:W-:Y:S01]  /*6040*/  MOV R15, 0xffffffff ;  /* 0xffffffff000f7802 */ /* 0x000fe20000000f00 */
[----:B------:R-:W-:-:S07]  /*6050*/  IMAD.MOV.U32 R11, RZ, RZ, 0x1f ;  /* 0x0000001fff0b7424 */ /* 0x000fce00078e00ff */
[----:B-123-5:R-:W-:Y:S05]  /*6060*/  WARPSYNC.COLLECTIVE R15, `(.L_x_2749) ;  /* 0x000000000f087348 */ /* 0x02efea0003c00000 */
[----:B------:R0:W4:Y:S02]  /*6070*/  SHFL.BFLY P6, R14, R13, R12, R11 ;  /* 0x0c00000c0d0e7389 */ /* 0x00012400000c000b */
[----:B012345:R-:W-:Y:S01]  /*6080*/  ENDCOLLECTIVE ;  /* 0x000000000000791b */ /* 0x03ffe20003800000 */
.L_x_2749:
[----:B------:R-:W-:Y:S05]  /*6090*/  BSYNC B0 ;  /* 0x0000000000007941 */ /* 0x000fea0003800000 */
.L_x_2748:
[----:B------:R-:W-:Y:S01]  /*60a0*/  FMNMX.FTZ R13, R14, R3, !PT ;  /* 0x000000030e0d7209 */ /* 0x000fe20007810000 */
[----:B------:R-:W-:Y:S01]  /*60b0*/  IMAD.MOV.U32 R12, RZ, RZ, 0x8 ;  /* 0x00000008ff0c7424 */ /* 0x000fe200078e00ff */
[----:B------:R-:W-:Y:S01]  /*60c0*/  MOV R15, 0xffffffff ;  /* 0xffffffff000f7802 */ /* 0x000fe20000000f00 */
[----:B------:R-:W-:-:S07]  /*60d0*/  IMAD.MOV.U32 R11, RZ, RZ, 0x1f ;  /* 0x0000001fff0b7424 */ /* 0x000fce00078e00ff */
[----:B------:R-:W-:Y:S05]  /*60e0*/  WARPSYNC.COLLECTIVE R15, `(.L_x_2750) ;  /* 0x000000000f087348 */ /* 0x000fea0003c00000 */
[----:B------:R0:W1:Y:S02]  /*60f0*/  SHFL.BFLY P6, R14, R13, R12, R11 ;  /* 0x0c00000c0d0e7389 */ /* 0x00006400000c000b */
[----:B01----:R-:W-:Y:S01]  /*6100*/  ENDCOLLECTIVE ;  /* 0x000000000000791b */ /* 0x003fe20003800000 */
.L_x_2750:
[----:B------:R-:W-:Y:S01]  /*6110*/  IMAD.MOV.U32 R12, RZ, RZ, 0x4 ;  /* 0x00000004ff0c7424 */ /* 0x000fe200078e00ff */
[----:B------:R-:W-:-:S05]  /*6120*/  FMNMX.FTZ R4, R13, R14, !PT ;  /* 0x0000000e0d047209 */ /* 0x000fca0007810000 */
[----:B------:R-:W-:-:S07]  /*6130*/  IMAD.MOV.U32 R13, RZ, RZ, R4 ;  /* 0x000000ffff0d7224 */ /* 0x000fce00078e0004 */
[----:B------:R-:W-:Y:S05]  /*6140*/  WARPSYNC.COLLECTIVE R15, `(.L_x_2751) ;  /* 0x000000000f087348 */ /* 0x000fea0003c00000 */
[----:B------:R0:W1:Y:S02]  /*6150*/  SHFL.BFLY P6, R14, R13, R12, R11 ;  /* 0x0c00000c0d0e7389 */ /* 0x00006400000c000b */
[----:B01----:R-:W-:Y:S01]  /*6160*/  ENDCOLLECTIVE ;  /* 0x000000000000791b */ /* 0x003fe20003800000 */
.L_x_2751:
[----:B------:R-:W-:Y:S01]  /*6170*/  IMAD.MOV.U32 R12, RZ, RZ, 0x2 ;  /* 0x00000002ff0c7424 */ /* 0x000fe200078e00ff */
[----:B------:R-:W-:-:S04]  /*6180*/  FMNMX.FTZ R5, R4, R14, !PT ;  /* 0x0000000e04057209 */ /* 0x000fc80007810000 */
[----:B------:R-:W-:-:S07]  /*6190*/  MOV R13, R5 ;  /* 0x00000005000d7202 */ /* 0x000fce0000000f00 */
[----:B------:R-:W-:Y:S05]  /*61a0*/  WARPSYNC.COLLECTIVE R15, `(.L_x_2752) ;  /* 0x000000000f087348 */ /* 0x000fea0003c00000 */
[----:B------:R0:W1:Y:S02]  /*61b0*/  SHFL.BFLY P6, R14, R13, R12, R11 ;  /* 0x0c00000c0d0e7389 */ /* 0x00006400000c000b */
[----:B01----:R-:W-:Y:S01]  /*61c0*/  ENDCOLLECTIVE ;  /* 0x000000000000791b */ /* 0x003fe20003800000 */
.L_x_2752:
[----:B------:R-:W-:Y:S05]  /*61d0*/  BRA `(.L_x_2753) ;  /* 0xffffffc800f87947 */ /* 0x000fea000383ffff */
.L_x_2754:
        /* <DEDUP_REMOVED lines=10> */
.L_x_2861:


//--------------------- .text._ZN4mmha33masked_multihead_attention_kernelIfLi48ELi64ELi4ELi16ELi64ELb0ELb0EEEv26Multihead_attention_paramsIT_XT5_EE --------------------------
	.section	.text._ZN4mmha33masked_multihead_attention_kernelIfLi48ELi64ELi4ELi16ELi64ELb0ELb0EEEv26Multihead_attention_paramsIT_XT5_EE,"ax",@progbits
	.align	128
        .global         _ZN4mmha33masked_multihead_attention_kernelIfLi48ELi64ELi4ELi16ELi64ELb0ELb0EEEv26Multihead_attention_paramsIT_XT5_EE
        .type           _ZN4mmha33masked_multihead_attention_kernelIfLi48ELi64ELi4ELi16ELi64ELb0ELb0EEEv26Multihead_attention_paramsIT_XT5_EE,@function
        .size           _ZN4mmha33masked_multihead_attention_kernelIfLi48ELi64ELi4ELi16ELi64ELb0ELb0EEEv26Multihead_attention_paramsIT_XT5_EE,(.L_x_2862 - _ZN4mmha33masked_multihead_attention_kernelIfLi48ELi64ELi4ELi16ELi64ELb0ELb0EEEv26Multihead_attention_paramsIT_XT5_EE)
        .other          _ZN4mmha33masked_multihead_attention_kernelIfLi48ELi64ELi4ELi16ELi64ELb0ELb0EEEv26Multihead_attention_paramsIT_XT5_EE,@"STO_CUDA_ENTRY STV_DEFAULT"
_ZN4mmha33masked_multihead_attention_kernelIfLi48ELi64ELi4ELi16ELi64ELb0ELb0EEEv26Multihead_attention_paramsIT_XT5_EE:
.text._ZN4mmha33masked_multihead_attention_kernelIfLi48ELi64ELi4ELi16ELi64ELb0ELb0EEEv26Multihead_attention_paramsIT_XT5_EE:
        /* <DEDUP_REMOVED lines=14> */
.L_x_2755:
[----:B------:R-:W2:Y:S01]  /*00e0*/  LDC R11, c[0x0][0x280] ;  /* 0x0000a000ff0b7b82 */ /* 0x000ea20000000800 */
[----:B------:R-:W3:Y:S01]  /*00f0*/  S2R R6, SR_CTAID.Y ;  /* 0x0000000000067919 */ /* 0x000ee20000002600 */
[----:B------:R-:W-:Y:S01]  /*0100*/  ULDC.64 UR4, c[0x0][0x330] ;  /* 0x0000cc0000047ab9 */ /* 0x000fe20000000a00 */
[----:B------:R-:W-:Y:S01]  /*0110*/  ULDC UR7, c[0x0][0x288] ;  /* 0x0000a20000077ab9 */ /* 0x000fe20000000800 */
[----:B------:R-:W-:Y:S01]  /*0120*/  UISETP.NE.U32.AND UP0, UPT, UR4, URZ, UPT ;  /* 0x0000003f0400728c */ /* 0x000fe2000bf05070 */
[----:B------:R-:W4:Y:S01]  /*0130*/  S2R R16, SR_TID.X ;  /* 0x0000000000107919 */ /* 0x000f220000002100 */
[----:B------:R-:W-:Y:S02]  /*0140*/  ULDC UR42, c[0x0][0x278] ;  /* 0x00009e00002a7ab9 */ /* 0x000fe40000000800 */
[----:B------:R-:W-:-:S06]  /*0150*/  UISETP.NE.AND.EX UP0, UPT, UR5, URZ, UPT, UP0 ;  /* 0x0000003f0500728c */ /* 0x000fcc000bf05300 */
[----:B------:R-:W-:-:S05]  /*0160*/  PLOP3.LUT P4, PT, PT, PT, UP0, 0x80, 0x0 ;  /* 0x000000000000781c */ /* 0x000fca0003f8f008 */
[----:B------:R-:W-:Y:S02]  /*0170*/  @UP0 ULDC.64 UR4, c[0x0][0x330] ;  /* 0x0000cc0000040ab9 */ /* 0x000fe40000000a00 */
[----:B-1----:R-:W-:Y:S01]  /*0180*/  @UP0 UIMAD.WIDE UR4, UR6, 0x4, UR4 ;  /* 0x00000004060408a5 */ /* 0x002fe2000f8e0204 */
[----:B--2---:R-:W-:-:S05]  /*0190*/  IABS R7, R11 ;  /* 0x0000000b00077213 */ /* 0x004fca0000000000 */
[----:B------:R-:W-:Y:S01]  /*01a0*/  MOV R2, UR4 ;  /* 0x0000000400027c02 */ /* 0x000fe20008000f00 */
[----:B------:R-:W1:Y:S01]  /*01b0*/  I2F.RP R0, R7 ;  /* 0x0000000700007306 */ /* 0x000e620000209400 */
[----:B------:R-:W-:Y:S01]  /*01c0*/  IMAD.U32 R3, RZ, RZ, UR5 ;  /* 0x00000005ff037e24 */ /* 0x000fe2000f8e00ff */
[----:B------:R-:W-:Y:S01]  /*01d0*/  ULDC UR5, c[0x0][0x284] ;  /* 0x0000a10000057ab9 */ /* 0x000fe20000000800 */
[----:B------:R-:W-:Y:S01]  /*01e0*/  @UP0 ULDC UR4, c[0x0][0x2c0] ;  /* 0x0000b00000040ab9 */ /* 0x000fe20000000800 */
[----:B---3--:R-:W-:Y:S02]  /*01f0*/  IABS R6, R6 ;  /* 0x0000000600067213 */ /* 0x008fe40000000000 */
[----:B------:R2:W3:Y:S02]  /*0200*/  @P4 LDG.E R10, desc[UR36][R2.64] ;  /* 0x00000024020a4981 */ /* 0x0004e4000c1e1900 */
[----:B-1----:R-:W1:Y:S02]  /*0210*/  MUFU.RCP R0, R0 ;  /* 0x0000000000007308 */ /* 0x002e640000001000 */
[----:B-1----:R-:W-:-:S06]  /*0220*/  VIADD R4, R0, 0xffffffe ;  /* 0x0ffffffe00047836 */ /* 0x002fcc0000000000 */
[----:B------:R1:W5:Y:S02]  /*0230*/  F2I.FTZ.U32.TRUNC.NTZ R5, R4 ;  /* 0x0000000400057305 */ /* 0x000364000021f000 */
[----:B-1----:R-:W-:Y:S02]  /*0240*/  IMAD.MOV.U32 R4, RZ, RZ, RZ ;  /* 0x000000ffff047224 */ /* 0x002fe400078e00ff */
[----:B-----5:R-:W-:-:S04]  /*0250*/  IMAD.MOV R0, RZ, RZ, -R5 ;  /* 0x000000ffff007224 */ /* 0x020fc800078e0a05 */
[----:B------:R-:W-:-:S04]  /*0260*/  IMAD R9, R0, R7, RZ ;  /* 0x0000000700097224 */ /* 0x000fc800078e02ff */
[----:B------:R-:W-:Y:S02]  /*0270*/  IMAD.HI.U32 R0, R5, R9, R4 ;  /* 0x0000000905007227 */ /* 0x000fe400078e0004 */
[----:B------:R-:W1:Y:S04]  /*0280*/  LDC.64 R4, c[0x0][0x2f0] ;  /* 0x0000bc00ff047b82 */ /* 0x000e680000000a00 */
[----:B------:R-:W-:-:S05]  /*0290*/  IMAD.HI.U32 R0, R0, R6, RZ ;  /* 0x0000000600007227 */ /* 0x000fca00078e00ff */
[----:B------:R-:W-:-:S05]  /*02a0*/  IADD3 R8, -R0, RZ, RZ ;  /* 0x000000ff00087210 */ /* 0x000fca0007ffe1ff */
        /* <DEDUP_REMOVED lines=19> */
[----:B------:R-:W5:Y:S08]  /*03e0*/  I2F.RP R0, R9 ;  /* 0x0000000900007306 */ /* 0x000f700000209400 */
[----:B-----5:R-:W5:Y:S02]  /*03f0*/  MUFU.RCP R0, R0 ;  /* 0x0000000000007308 */ /* 0x020f640000001000 */
[----:B-----5:R-:W-:-:S06]  /*0400*/  VIADD R6, R0, 0xffffffe ;  /* 0x0ffffffe00067836 */ /* 0x020fcc0000000000 */
[----:B------:R5:W1:Y:S02]  /*0410*/  F2I.FTZ.U32.TRUNC.NTZ R7, R6 ;  /* 0x0000000600077305 */ /* 0x000a64000021f000 */
[----:B-----5:R-:W-:Y:S01]  /*0420*/  IMAD.MOV.U32 R6, RZ, RZ, RZ ;  /* 0x000000ffff067224 */ /* 0x020fe200078e00ff */
[----:B-1----:R-:W-:-:S05]  /*0430*/  IADD3 R2, RZ, -R7, RZ ;  /* 0x80000007ff027210 */ /* 0x002fca0007ffe0ff */
[----:B------:R-:W-:-:S04]  /*0440*/  IMAD R11, R2, R9, RZ ;  /* 0x00000009020b7224 */ /* 0x000fc800078e02ff */
[----:B------:R-:W-:Y:S01]  /*0450*/  IMAD.HI.U32 R7, R7, R11, R6 ;  /* 0x0000000b07077227 */ /* 0x000fe200078e0006 */
[----:B------:R-:W1:Y:S01]  /*0460*/  S2UR UR45, SR_CTAID.X ;  /* 0x00000000002d79c3 */ /* 0x000e620000002500 */
[----:B------:R-:W-:-:S07]  /*0470*/  UMOV UR38, URZ ;  /* 0x0000003f00267c82 */ /* 0x000fce0008000000 */
[----:B------:R-:W5:Y:S01]  /*0480*/  LDC R6, c[0x0][0x308] ;  /* 0x0000c200ff067b82 */ /* 0x000f620000000800 */
[C---:B----4-:R-:W-:Y:S01]  /*0490*/  ISETP.GE.AND P2, PT, R16.reuse, 0x18, PT ;  /* 0x000000181000780c */ /* 0x050fe20003f46270 */
[----:B------:R-:W-:Y:S01]  /*04a0*/  UIMAD UR44, UR6, UR5, URZ ;  /* 0x00000005062c72a4 */ /* 0x000fe2000f8e023f */
[----:B------:R-:W-:Y:S01]  /*04b0*/  IMAD.SHL.U32 R0, R16, 0x2, RZ ;  /* 0x0000000210007824 */ /* 0x000fe200078e00ff */
[----:B-1----:R-:W-:Y:S01]  /*04c0*/  UIMAD UR41, UR6, UR7, UR45 ;  /* 0x00000007062972a4 */ /* 0x002fe2000f8e022d */
[----:B---3--:R-:W-:-:S13]  /*04d0*/  @P4 R2UR UR40, R10 ;  /* 0x000000000a2842ca */ /* 0x008fda00000e0000 */
        /* <DEDUP_REMOVED lines=9> */
[----:B------:R-:W-:Y:S02]  /*0570*/  UIMAD UR4, UR45, 0x30, URZ ;  /* 0x000000302d0478a4 */ /* 0x000fe4000f8e023f */
[----:B------:R-:W-:Y:S02]  /*0580*/  UISETP.NE.AND UP0, UPT, UR42, URZ, UPT ;  /* 0x0000003f2a00728c */ /* 0x000fe4000bf05270 */
[----:B------:R-:W-:Y:S02]  /*0590*/  UIMAD UR41, UR41, 0x30, URZ ;  /* 0x00000030292978a4 */ /* 0x000fe4000f8e023f */
[----:B------:R-:W-:-:S06]  /*05a0*/  UIMAD UR42, UR6, UR42, UR4 ;  /* 0x0000002a062a72a4 */ /* 0x000fcc000f8e0204 */
[----:B------:R-:W-:Y:S02]  /*05b0*/  @!P1 IADD3 R2, R2, -R9, RZ ;  /* 0x8000000902029210 */ /* 0x000fe40007ffe0ff */
[----:B------:R-:W-:Y:S01]  /*05c0*/  ISETP.LE.AND P1, PT, RZ, UR40, PT ;  /* 0x00000028ff007c0c */ /* 0x000fe2000bf23270 */
[----:B------:R-:W-:Y:S02]  /*05d0*/  UIADD3 UR43, UR40, 0x1, -UR5 ;  /* 0x00000001282b7890 */ /* 0x000fe4000fffe805 */
[----:B------:R-:W-:Y:S02]  /*05e0*/  USEL UR42, UR41, UR42, !UP0 ;  /* 0x0000002a292a7287 */ /* 0x000fe4000c000000 */
[----:B------:R-:W-:Y:S01]  /*05f0*/  UISETP.LT.AND UP0, UPT, URZ, UR43, UPT ;  /* 0x0000002b3f00728c */ /* 0x000fe2000bf01270 */
[----:B------:R-:W-:Y:S01]  /*0600*/  VIADD R15, R0, UR4 ;  /* 0x00000004000f7c36 */ /* 0x000fe20008000000 */
[----:B------:R-:W-:Y:S01]  /*0610*/  USHF.R.S32.HI UR46, URZ, 0x1f, UR44 ;  /* 0x0000001f3f2e7899 */ /* 0x000fe2000801142c */
[----:B------:R-:W-:Y:S01]  /*0620*/  BSSY B0, `(.L_x_2756) ;  /* 0x0000019000007945 */ /* 0x000fe20003800000 */
        /* <DEDUP_REMOVED lines=24> */
.L_x_2757:
[----:B------:R-:W-:Y:S05]  /*07b0*/  BSYNC B0 ;  /* 0x0000000000007941 */ /* 0x000fea0003800000 */
.L_x_2756:
        /* <DEDUP_REMOVED lines=10> */
.L_x_2759:
        /* <DEDUP_REMOVED lines=10> */
.L_x_2760:
[----:B------:R-:W-:Y:S05]  /*0900*/  BSYNC B0 ;  /* 0x0000000000007941 */ /* 0x000fea0003800000 */
.L_x_2758:
        /* <DEDUP_REMOVED lines=59> */
[----:B-1----:R-:W-:Y:S01]  /*0cc0*/  IADD3 R4, R3, 0xffffffe, RZ ;  /* 0x0ffffffe03047810 */ /* 0x002fe20007ffe0ff */
[----:B------:R-:W-:-:S05]  /*0cd0*/  IMAD.MOV R3, RZ, RZ, -R9 ;  /* 0x000000ffff037224 */ /* 0x000fca00078e0a09 */
[----:B------:R1:W2:Y:S02]  /*0ce0*/  F2I.FTZ.U32.TRUNC.NTZ R5, R4 ;  /* 0x0000000400057305 */ /* 0x0002a4000021f000 */
[----:B-1----:R-:W-:Y:S02]  /*0cf0*/  IMAD.MOV.U32 R4, RZ, RZ, RZ ;  /* 0x000000ffff047224 */ /* 0x002fe400078e00ff */
[----:B--2---:R-:W-:-:S04]  /*0d00*/  IMAD.MOV R7, RZ, RZ, -R5 ;  /* 0x000000ffff077224 */ /* 0x004fc800078e0a05 */
        /* <DEDUP_REMOVED lines=35> */
[----:B-1----:R-:W-:-:S07]  /*0f40*/  IMAD.MOV.U32 R13, RZ, RZ, RZ ;  /* 0x000000ffff0d7224 */ /* 0x002fce00078e00ff */
[----:B------:R-:W-:-:S07]  /*0f50*/  LEPC R20, `(.L_x_2763) ;  /* 0x000000001014794e */ /* 0x000fce0000000000 */
[----:B0-2---:R-:W-:Y:S05]  /*0f60*/  CALL.ABS.NOINC R14 ;  /* 0x000000000e007343 */ /* 0x005fea0003c00000 */
.L_x_2763:
        /* <DEDUP_REMOVED lines=26> */
[----:B-1----:R1:W2:Y:S01]  /*1110*/  LDS R22, [R11] ;  /* 0x000000000b167984 */ /* 0x0022a20000000800 */
[C---:B------:R-:W-:Y:S01]  /*1120*/  IMAD R13, R7.reuse, 0x4, R11 ;  /* 0x00000004070d7824 */ /* 0x040fe200078e020b */
[----:B------:R-:W-:Y:S01]  /*1130*/  ISETP.GE.AND P0, PT, R0, R7, PT ;  /* 0x000000070000720c */ /* 0x000fe20003f06270 */
[----:B------:R-:W-:Y:S01]  /*1140*/  IMAD R14, R7, 0x4, R12 ;  /* 0x00000004070e7824 */ /* 0x000fe200078e020c */
[----:B------:R1:W3:Y:S04]  /*1150*/  LDS R23, [R12] ;  /* 0x000000000c177984 */ /* 0x0002e80000000800 */
[----:B------:R1:W4:Y:S04]  /*1160*/  LDS R18, [R13] ;  /* 0x000000000d127984 */ /* 0x0003280000000800 */
[----:B------:R1:W0:Y:S03]  /*1170*/  LDS R19, [R14] ;  /* 0x000000000e137984 */ /* 0x0002260000000800 */
        /* <DEDUP_REMOVED lines=22> */
.L_x_2767:
[----:B------:R-:W-:Y:S05]  /*12e0*/  BSYNC B1 ;  /* 0x0000000000017941 */ /* 0x000fea0003800000 */
.L_x_2766:
[----:B----4-:R4:W-:Y:S04]  /*12f0*/  STS [R13], R18 ;  /* 0x000000120d007388 */ /* 0x0109e80000000800 */
[----:B0-----:R4:W-:Y:S04]  /*1300*/  STS [R14], R19 ;  /* 0x000000130e007388 */ /* 0x0019e80000000800 */
[----:B--2---:R4:W-:Y:S04]  /*1310*/  STS [R11], R22 ;  /* 0x000000160b007388 */ /* 0x0049e80000000800 */
[----:B---3--:R4:W-:Y:S02]  /*1320*/  STS [R12], R23 ;  /* 0x000000170c007388 */ /* 0x0089e40000000800 */
.L_x_2765:
[----:B------:R-:W-:Y:S05]  /*1330*/  BSYNC B0 ;  /* 0x0000000000007941 */ /* 0x000fea0003800000 */
.L_x_2764:
[----:B------:R-:W-:Y:S06]  /*1340*/  BAR.SYNC.DEFER_BLOCKING 0x0 ;  /* 0x0000000000007b1d */ /* 0x000fec0000010000 */
[----:B-1--4-:R1:W2:Y:S04]  /*1350*/  @P6 LDS.64 R22, [R9] ;  /* 0x0000000009166984 */ /* 0x0122a80000000a00 */
[----:B------:R1:W3:Y:S01]  /*1360*/  @P6 LDS.64 R18, [R10] ;  /* 0x000000000a126984 */ /* 0x0002e20000000a00 */
[----:B------:R-:W-:Y:S06]  /*1370*/  BAR.SYNC.DEFER_BLOCKING 0x0 ;  /* 0x0000000000007b1d */ /* 0x000fec0000010000 */
[----:B------:R-:W-:Y:S05]  /*1380*/  BRA `(.L_x_2762) ;  /* 0x0000000000647947 */ /* 0x000fea0003800000 */
.L_x_2761:
        /* <DEDUP_REMOVED lines=24> */
.L_x_2768:
[----:B------:R-:W-:Y:S05]  /*1510*/  BSYNC B0 ;  /* 0x0000000000007941 */ /* 0x000fea0003800000 */
.L_x_2762:
        /* <DEDUP_REMOVED lines=17> */
[C---:B------:R-:W-:Y:S02]  /*1630*/  LOP3.LUT R3, R0.reuse, 0x7ffffffe, RZ, 0xc0, !PT ;  /* 0x7ffffffe00037812 */ /* 0x040fe400078ec0ff */
[----:B------:R-:W-:-:S03]  /*1640*/  SHF.L.U32 R0, R0, 0x1, RZ ;  /* 0x0000000100007819 */ /* 0x000fc600000006ff */
        /* <DEDUP_REMOVED lines=8> */
.L_x_2772:
[----:B------:R-:W-:Y:S05]  /*16d0*/  BSYNC B1 ;  /* 0x0000000000017941 */ /* 0x000fea0003800000 */
.L_x_2771:
        /* <DEDUP_REMOVED lines=12> */
.L_x_2828:
[----:B--23--:R-:W-:-:S07]  /*17a0*/  FADD.FTZ R5, R5, R14 ;  /* 0x0000000e05057221 */ /* 0x00cfce0000010000 */
.L_x_2770:
[----:B------:R-:W-:Y:S05]  /*17b0*/  BSYNC B0 ;  /* 0x0000000000007941 */ /* 0x000fea0003800000 */
.L_x_2769:
        /* <DEDUP_REMOVED lines=22> */
[----:B------:R-:W-:Y:S02]  /*1920*/  IMAD.U32 R4, RZ, RZ, UR4 ;  /* 0x00000004ff047e24 */ /* 0x000fe4000f8e00ff */
[----:B------:R-:W-:-:S05]  /*1930*/  IMAD.U32 R5, RZ, RZ, UR5 ;  /* 0x00000005ff057e24 */ /* 0x000fca000f8e00ff */
[----:B------:R-:W4:Y:S02]  /*1940*/  LDG.E R4, desc[UR36][R4.64] ;  /* 0x0000002404047981 */ /* 0x000f24000c1e1900 */
[----:B----4-:R-:W-:-:S07]  /*1950*/  FADD.FTZ R51, R51, R4 ;  /* 0x0000000433337221 */ /* 0x010fce0000010000 */
.L_x_2775:
[----:B------:R1:W-:Y:S02]  /*1960*/  STS [R6], R51 ;  /* 0x0000003306007388 */ /* 0x0003e40000000800 */
.L_x_2774:
[----:B------:R-:W-:Y:S05]  /*1970*/  WARPSYNC.ALL ;  /* 0x0000000000007948 */ /* 0x000fea0003800000 */
[----:B------:R-:W-:Y:S01]  /*1980*/  IADD3 R4, R3, 0x7, RZ ;  /* 0x0000000703047810 */ /* 0x000fe20007ffe0ff */
[----:B------:R-:W4:Y:S01]  /*1990*/  LDC.64 R10, c[0x0][0x280] ;  /* 0x0000a000ff0a7b82 */ /* 0x000f220000000a00 */
[----:B------:R-:W-:Y:S01]  /*19a0*/  SHF.R.S32.HI R3, RZ, 0x1f, R16 ;  /* 0x0000001fff037819 */ /* 0x000fe20000011410 */
[----:B------:R-:W-:Y:S01]  /*19b0*/  ULDC UR5, c[0x0][0x284] ;  /* 0x0000a10000057ab9 */ /* 0x000fe20000000800 */
[----:B------:R-:W-:Y:S01]  /*19c0*/  SHF.R.S32.HI R5, RZ, 0x1f, R4 ;  /* 0x0000001fff057819 */ /* 0x000fe20000011404 */
[----:B------:R-:W-:Y:S01]  /*19d0*/  ULDC UR10, c[0x0][0x2a0] ;  /* 0x0000a800000a7ab9 */ /* 0x000fe20000000800 */
[----:B------:R-:W-:Y:S01]  /*19e0*/  LEA.HI R3, R3, R16, RZ, 0x2 ;  /* 0x0000001003037211 */ /* 0x000fe200078f10ff */
        /* <DEDUP_REMOVED lines=13> */
[----:B-1----:R-:W-:Y:S01]  /*1ac0*/  IABS R6, R11 ;  /* 0x0000000b00067213 */ /* 0x002fe20000000000 */
[----:B------:R-:W-:Y:S01]  /*1ad0*/  VIADD R8, R7, 0x10 ;  /* 0x0000001007087836 */ /* 0x000fe20000000000 */
[----:B------:R-:W1:Y:S01]  /*1ae0*/  S2R R14, SR_CTAID.X ;  /* 0x00000000000e7919 */ /* 0x000e620000002500 */
[----:B------:R-:W1:Y:S01]  /*1af0*/  LDC.64 R56, c[0x0][0x2d8] ;  /* 0x0000b600ff387b82 */ /* 0x000e620000000a00 */
[----:B------:R-:W4:Y:S01]  /*1b00*/  I2F.RP R12, R6 ;  /* 0x00000006000c7306 */ /* 0x000f220000209400 */
[----:B------:R-:W-:Y:S01]  /*1b10*/  LOP3.LUT R3, R3, 0xfffffffc, RZ, 0xc0, !PT ;  /* 0xfffffffc03037812 */ /* 0x000fe200078ec0ff */
[----:B------:R-:W-:Y:S01]  /*1b20*/  ULDC UR4, c[0x0][0x2d0] ;  /* 0x0000b40000047ab9 */ /* 0x000fe20000000800 */
[----:B------:R-:W-:Y:S01]  /*1b30*/  LEA R8, R9, R8, 0x18 ;  /* 0x0000000809087211 */ /* 0x000fe200078ec0ff */
[----:B------:R-:W-:Y:S01]  /*1b40*/  IMAD.U32 R13, RZ, RZ, UR4 ;  /* 0x00000004ff0d7e24 */ /* 0x000fe2000f8e00ff */
[----:B------:R-:W-:Y:S01]  /*1b50*/  IADD3 R3, -R3, R16, RZ ;  /* 0x0000001003037210 */ /* 0x000fe20007ffe1ff */
[----:B------:R-:W-:Y:S01]  /*1b60*/  ULDC UR4, c[0x0][0x298] ;  /* 0x0000a60000047ab9 */ /* 0x000fe20000000800 */
[----:B------:R-:W5:Y:S03]  /*1b70*/  LDC R17, c[0x0][0x2c0] ;  /* 0x0000b000ff117b82 */ /* 0x000f660000000800 */
[----:B------:R-:W-:-:S02]  /*1b80*/  IMAD R10, R3, 0x4, R8 ;  /* 0x00000004030a7824 */ /* 0x000fc400078e0208 */
[----:B------:R-:W-:Y:S01]  /*1b90*/  IMAD.MOV.U32 R8, RZ, RZ, RZ ;  /* 0x000000ffff087224 */ /* 0x000fe200078e00ff */
[----:B----4-:R-:W4:Y:S02]  /*1ba0*/  MUFU.RCP R12, R12 ;  /* 0x0000000c000c7308 */ /* 0x010f240000001000 */
[----:B------:R-:W0:Y:S04]  /*1bb0*/  LDS R52, [R10] ;  /* 0x000000000a347984 */ /* 0x000e280000000800 */
[----:B------:R-:W0:Y:S04]  /*1bc0*/  LDS R49, [R10+0x10] ;  /* 0x000010000a317984 */ /* 0x000e280000000800 */
[----:B------:R-:W0:Y:S04]  /*1bd0*/  LDS R50, [R10+0x20] ;  /* 0x000020000a327984 */ /* 0x000e280000000800 */
[----:B------:R-:W0:Y:S01]  /*1be0*/  LDS R47, [R10+0x30] ;  /* 0x000030000a2f7984 */ /* 0x000e220000000800 */
[----:B-1----:R-:W-:Y:S01]  /*1bf0*/  IMAD.WIDE R56, R14, 0x4, R56 ;  /* 0x000000040e387825 */ /* 0x002fe200078e0238 */
[----:B-----5:R-:W-:-:S02]  /*1c00*/  IADD3 R17, R17, UR4, RZ ;  /* 0x0000000411117c10 */ /* 0x020fc4000fffe0ff */
[----:B------:R-:W1:Y:S01]  /*1c10*/  LDS R48, [R10+0x40] ;  /* 0x000040000a307984 */ /* 0x000e620000000800 */
[----:B----4-:R-:W-:-:S03]  /*1c20*/  VIADD R12, R12, 0xffffffe ;  /* 0x0ffffffe0c0c7836 */ /* 0x010fc60000000000 */
[----:B------:R-:W4:Y:S01]  /*1c30*/  LDS R45, [R10+0x50] ;  /* 0x000050000a2d7984 */ /* 0x000f220000000800 */
[----:B------:R-:W5:Y:S03]  /*1c40*/  F2I.FTZ.U32.TRUNC.NTZ R9, R12 ;  /* 0x0000000c00097305 */ /* 0x000f66000021f000 */
[----:B------:R-:W0:Y:S04]  /*1c50*/  LDS R46, [R10+0x60] ;  /* 0x000060000a2e7984 */ /* 0x000e280000000800 */
[----:B------:R-:W0:Y:S04]  /*1c60*/  LDS R43, [R10+0x70] ;  /* 0x000070000a2b7984 */ /* 0x000e280000000800 */
[----:B------:R-:W0:Y:S04]  /*1c70*/  LDS R44, [R10+0x80] ;  /* 0x000080000a2c7984 */ /* 0x000e280000000800 */
[----:B------:R-:W0:Y:S01]  /*1c80*/  LDS R41, [R10+0x90] ;  /* 0x000090000a297984 */ /* 0x000e220000000800 */
[----:B-----5:R-:W-:-:S03]  /*1c90*/  IADD3 R7, RZ, -R9, RZ ;  /* 0x80000009ff077210 */ /* 0x020fc60007ffe0ff */
[----:B------:R-:W0:Y:S02]  /*1ca0*/  LDS R42, [R10+0xa0] ;  /* 0x0000a0000a2a7984 */ /* 0x000e240000000800 */
[----:B------:R-:W-:Y:S02]  /*1cb0*/  IMAD R7, R7, R6, RZ ;  /* 0x0000000607077224 */ /* 0x000fe400078e02ff */
[----:B------:R-:W0:Y:S02]  /*1cc0*/  LDS R40, [R10+0xb0] ;  /* 0x0000b0000a287984 */ /* 0x000e240000000800 */
[----:B------:R-:W-:Y:S02]  /*1cd0*/  IMAD.HI.U32 R7, R9, R7, R8 ;  /* 0x0000000709077227 */ /* 0x000fe400078e0008 */
[----:B------:R-:W0:Y:S02]  /*1ce0*/  LDS R39, [R10+0xc0] ;  /* 0x0000c0000a277984 */ /* 0x000e240000000800 */
[----:B------:R-:W-:-:S02]  /*1cf0*/  IMAD R9, R4, R11, R3 ;  /* 0x0000000b04097224 */ /* 0x000fc400078e0203 */
[----:B------:R-:W0:Y:S01]  /*1d00*/  LDS R37, [R10+0xd0] ;  /* 0x0000d0000a257984 */ /* 0x000e220000000800 */
[----:B------:R-:W-:Y:S02]  /*1d10*/  IMAD R8, R14, R13, UR40 ;  /* 0x000000280e087e24 */ /* 0x000fe4000f8e020d */
[----:B---3--:R-:W-:Y:S01]  /*1d20*/  SHF.R.S32.HI R18, RZ, 0x1f, R9 ;  /* 0x0000001fff127819 */ /* 0x008fe20000011409 */
[----:B------:R-:W3:Y:S04]  /*1d30*/  LDS R38, [R10+0xe0] ;  /* 0x0000e0000a267984 */ /* 0x000ee80000000800 */
[----:B------:R5:W0:Y:S02]  /*1d40*/  LDS R36, [R10+0xf0] ;  /* 0x0000f0000a247984 */ /* 0x000a240000000800 */
[----:B-1--45:R-:W-:-:S07]  /*1d50*/  IMAD R10, R11, 0x30, RZ ;  /* 0x000000300b0a7824 */ /* 0x032fce00078e02ff */
.L_x_2781:
        /* <DEDUP_REMOVED lines=12> */
[----:B------:R-:W-:Y:S01]  /*1e20*/  @!P1 IMAD.MOV R11, RZ, RZ, -R11 ;  /* 0x000000ffff0b9224 */ /* 0x000fe200078e0a0b */
[----:B------:R-:W-:-:S05]  /*1e30*/  @!P2 LOP3.LUT R11, RZ, UR5, RZ, 0x33, !PT ;  /* 0x00000005ff0bac12 */ /* 0x000fca000f8e33ff */
[C---:B0-----:R-:W-:Y:S01]  /*1e40*/  IMAD.SHL.U32 R13, R11.reuse, 0x4, RZ ;  /* 0x000000040b0d7824 */ /* 0x041fe200078e00ff */
[----:B------:R-:W-:-:S04]  /*1e50*/  IADD3 R11, R11, UR5, RZ ;  /* 0x000000050b0b7c10 */ /* 0x000fc8000fffe0ff */
[----:B------:R-:W-:Y:S01]  /*1e60*/  ISETP.GE.OR P3, PT, R13, R10, P0 ;  /* 0x0000000a0d00720c */ /* 0x000fe20000766670 */
[C---:B------:R-:W-:Y:S02]  /*1e70*/  IMAD.SHL.U32 R53, R11.reuse, 0x4, RZ ;  /* 0x000000040b357824 */ /* 0x040fe400078e00ff */
[----:B------:R-:W-:-:S03]  /*1e80*/  VIADD R11, R11, UR5 ;  /* 0x000000050b0b7c36 */ /* 0x000fc60008000000 */
[----:B------:R-:W-:Y:S02]  /*1e90*/  ISETP.GE.OR P1, PT, R53, R10, P0 ;  /* 0x0000000a3500720c */ /* 0x000fe40000726670 */
[----:B------:R-:W-:-:S04]  /*1ea0*/  SHF.L.U32 R55, R11, 0x2, RZ ;  /* 0x000000020b377819 */ /* 0x000fc800000006ff */
[----:B------:R-:W-:Y:S01]  /*1eb0*/  ISETP.GE.OR P4, PT, R55, R10, P0 ;  /* 0x0000000a3700720c */ /* 0x000fe20000786670 */
[----:B------:R-:W1:Y:S01]  /*1ec0*/  @!P3 LDC.64 R14, c[0x0][0x248] ;  /* 0x00009200ff0ebb82 */ /* 0x000e620000000a00 */
[----:B------:R-:W-:-:S04]  /*1ed0*/  @!P3 IADD3 R12, P2, R9, R13, RZ ;  /* 0x0000000d090cb210 */ /* 0x000fc80007f5e0ff */
[----:B------:R-:W-:-:S03]  /*1ee0*/  @!P3 LEA.HI.X.SX32 R13, R13, R18, 0x1, P2 ;  /* 0x000000120d0db211 */ /* 0x000fc600010f0eff */
[----:B------:R-:W4:Y:S01]  /*1ef0*/  @!P1 LDC.64 R34, c[0x0][0x248] ;  /* 0x00009200ff229b82 */ /* 0x000f220000000a00 */
[----:B-1----:R-:W-:-:S04]  /*1f00*/  @!P3 LEA R14, P2, R12, R14, 0x2 ;  /* 0x0000000e0c0eb211 */ /* 0x002fc800078410ff */
[----:B------:R-:W-:Y:S02]  /*1f10*/  @!P3 LEA.HI.X R15, R12, R15, R13, 0x2, P2 ;  /* 0x0000000f0c0fb211 */ /* 0x000fe400010f140d */
[----:B------:R-:W-:-:S04]  /*1f20*/  @!P1 IADD3 R12, P2, R9, R53, RZ ;  /* 0x00000035090c9210 */ /* 0x000fc80007f5e0ff */
[----:B------:R-:W-:Y:S02]  /*1f30*/  @!P1 LEA.HI.X.SX32 R13, R53, R18, 0x1, P2 ;  /* 0x00000012350d9211 */ /* 0x000fe400010f0eff */
[----:B----4-:R-:W-:Y:S01]  /*1f40*/  @!P1 LEA R60, P2, R12, R34, 0x2 ;  /* 0x000000220c3c9211 */ /* 0x010fe200078410ff */
[----:B------:R-:W-:-:S03]  /*1f50*/  VIADD R11, R11, UR5 ;  /* 0x000000050b0b7c36 */ /* 0x000fc60008000000 */
[----:B------:R-:W-:Y:S02]  /*1f60*/  @!P1 LEA.HI.X R61, R12, R35, R13, 0x2, P2 ;  /* 0x000000230c3d9211 */ /* 0x000fe400010f140d */
[----:B------:R-:W-:Y:S01]  /*1f70*/  ISETP.GE.AND P2, PT, R54, UR40, PT ;  /* 0x0000002836007c0c */ /* 0x000fe2000bf46270 */
[----:B------:R-:W1:Y:S01]  /*1f80*/  @!P4 LDC.64 R34, c[0x0][0x248] ;  /* 0x00009200ff22cb82 */ /* 0x000e620000000a00 */
[----:B------:R-:W-:Y:S02]  /*1f90*/  IMAD.SHL.U32 R13, R11, 0x4, RZ ;  /* 0x000000040b0d7824 */ /* 0x000fe400078e00ff */
[----:B------:R-:W-:Y:S02]  /*1fa0*/  FSEL R19, R19, RZ, P2 ;  /* 0x000000ff13137208 */ /* 0x000fe40001000000 */
[----:B------:R-:W-:-:S04]  /*1fb0*/  FSEL R20, R20, RZ, P2 ;  /* 0x000000ff14147208 */ /* 0x000fc80001000000 */
[----:B------:R4:W5:Y:S01]  /*1fc0*/  @!P3 LDG.E R19, desc[UR36][R14.64] ;  /* 0x000000240e13b981 */ /* 0x000962000c1e1900 */
[----:B------:R-:W-:Y:S02]  /*1fd0*/  ISETP.GE.OR P3, PT, R13, R10, P0 ;  /* 0x0000000a0d00720c */ /* 0x000fe40000766670 */
[----:B------:R-:W-:Y:S01]  /*1fe0*/  IADD3 R53, R11, UR5, RZ ;  /* 0x000000050b357c10 */ /* 0x000fe2000fffe0ff */
[----:B------:R2:W0:Y:S01]  /*1ff0*/  @!P1 LDG.E R20, desc[UR36][R60.64] ;  /* 0x000000243c149981 */ /* 0x000422000c1e1900 */
[----:B------:R-:W-:Y:S02]  /*2000*/  @!P4 IADD3 R12, P1, R9, R55, RZ ;  /* 0x00000037090cc210 */ /* 0x000fe40007f3e0ff */
[----:B------:R-:W-:Y:S01]  /*2010*/  FSEL R21, R21, RZ, P2 ;  /* 0x000000ff15157208 */ /* 0x000fe20001000000 */
[----:B------:R-:W-:Y:S01]  /*2020*/  IMAD.SHL.U32 R11, R53, 0x4, RZ ;  /* 0x00000004350b7824 */ /* 0x000fe200078e00ff */
[----:B------:R-:W-:-:S04]  /*2030*/  @!P4 LEA.HI.X.SX32 R55, R55, R18, 0x1, P1 ;  /* 0x000000123737c211 */ /* 0x000fc800008f0eff */
[----:B------:R-:W-:Y:S01]  /*2040*/  ISETP.GE.OR P1, PT, R11, R10, P0 ;  /* 0x0000000a0b00720c */ /* 0x000fe20000726670 */
[----:B----4-:R-:W4:Y:S01]  /*2050*/  @!P3 LDC.64 R14, c[0x0][0x248] ;  /* 0x00009200ff0ebb82 */ /* 0x010f220000000a00 */
[----:B-1----:R-:W-:Y:S01]  /*2060*/  @!P4 LEA R58, P5, R12, R34, 0x2 ;  /* 0x000000220c3ac211 */ /* 0x002fe200078a10ff */
[----:B------:R-:W-:-:S03]  /*2070*/  VIADD R53, R53, UR5 ;  /* 0x0000000535357c36 */ /* 0x000fc60008000000 */
[----:B------:R-:W-:Y:S02]  /*2080*/  @!P4 LEA.HI.X R59, R12, R35, R55, 0x2, P5 ;  /* 0x000000230c3bc211 */ /* 0x000fe400028f1437 */
[----:B------:R-:W-:-:S03]  /*2090*/  SHF.L.U32 R55, R53, 0x2, RZ ;  /* 0x0000000235377819 */ /* 0x000fc600000006ff */
[----:B------:R1:W3:Y:S01]  /*20a0*/  @!P4 LDG.E R21, desc[UR36][R58.64] ;  /* 0x000000243a15c981 */ /* 0x0002e2000c1e1900 */
[----:B--2---:R-:W-:Y:S01]  /*20b0*/  @!P3 IADD3 R60, P4, R9, R13, RZ ;  /* 0x0000000d093cb210 */ /* 0x004fe20007f9e0ff */
[----:B------:R-:W2:Y:S01]  /*20c0*/  @!P1 LDC.64 R34, c[0x0][0x248] ;  /* 0x00009200ff229b82 */ /* 0x000ea20000000a00 */
[----:B------:R-:W-:Y:S02]  /*20d0*/  FSEL R22, R22, RZ, P2 ;  /* 0x000000ff16167208 */ /* 0x000fe40001000000 */
[----:B------:R-:W-:Y:S02]  /*20e0*/  @!P3 LEA.HI.X.SX32 R13, R13, R18, 0x1, P4 ;  /* 0x000000120d0db211 */ /* 0x000fe400020f0eff */
[----:B------:R-:W-:Y:S02]  /*20f0*/  ISETP.GE.OR P4, PT, R55, R10, P0 ;  /* 0x0000000a3700720c */ /* 0x000fe40000786670 */
[----:B----4-:R-:W-:-:S04]  /*2100*/  @!P3 LEA R12, P5, R60, R14, 0x2 ;  /* 0x0000000e3c0cb211 */ /* 0x010fc800078a10ff */
[----:B------:R-:W-:-:S07]  /*2110*/  @!P3 LEA.HI.X R13, R60, R15, R13, 0x2, P5 ;  /* 0x0000000f3c0db211 */ /* 0x000fce00028f140d */
[----:B------:R-:W4:Y:S01]  /*2120*/  @!P4 LDC.64 R14, c[0x0][0x248] ;  /* 0x00009200ff0ecb82 */ /* 0x000f220000000a00 */
[----:B------:R2:W3:Y:S01]  /*2130*/  @!P3 LDG.E R22, desc[UR36][R12.64] ;  /* 0x000000240c16b981 */ /* 0x0004e2000c1e1900 */
[----:B-1----:R-:W-:Y:S02]  /*2140*/  @!P1 IADD3 R59, P3, R9, R11, RZ ;  /* 0x0000000b093b9210 */ /* 0x002fe40007f7e0ff */
[----:B------:R-:W-:Y:S02]  /*2150*/  FSEL R23, R23, RZ, P2 ;  /* 0x000000ff17177208 */ /* 0x000fe40001000000 */
[----:B------:R-:W-:Y:S02]  /*2160*/  @!P1 LEA.HI.X.SX32 R60, R11, R18, 0x1, P3 ;  /* 0x000000120b3c9211 */ /* 0x000fe400018f0eff */
[----:B--2---:R-:W-:Y:S01]  /*2170*/  @!P1 LEA R58, P3, R59, R34, 0x2 ;  /* 0x000000223b3a9211 */ /* 0x004fe200078610ff */
[----:B------:R-:W-:-:S03]  /*2180*/  VIADD R34, R53, UR5 ;  /* 0x0000000535227c36 */ /* 0x000fc60008000000 */
[----:B------:R-:W-:Y:S01]  /*2190*/  @!P1 LEA.HI.X R59, R59, R35, R60, 0x2, P3 ;  /* 0x000000233b3b9211 */ /* 0x000fe200018f143c */
[----:B------:R-:W-:Y:S01]  /*21a0*/  IMAD.SHL.U32 R53, R34, 0x4, RZ ;  /* 0x0000000422357824 */ /* 0x000fe200078e00ff */
[----:B------:R-:W-:-:S03]  /*21b0*/  @!P4 IADD3 R11, P3, R9, R55, RZ ;  /* 0x00000037090bc210 */ /* 0x000fc60007f7e0ff */
[----:B------:R1:W2:Y:S01]  /*21c0*/  @!P1 LDG.E R23, desc[UR36][R58.64] ;  /* 0x000000243a179981 */ /* 0x0002a2000c1e1900 */
[----:B------:R-:W-:Y:S02]  /*21d0*/  ISETP.GE.OR P1, PT, R53, R10, P0 ;  /* 0x0000000a3500720c */ /* 0x000fe40000726670 */
[----:B------:R-:W-:Y:S02]  /*21e0*/  @!P4 LEA.HI.X.SX32 R12, R55, R18, 0x1, P3 ;  /* 0x00000012370cc211 */ /* 0x000fe400018f0eff */
[C---:B----4-:R-:W-:Y:S02]  /*21f0*/  @!P4 LEA R60, P3, R11.reuse, R14, 0x2 ;  /* 0x0000000e0b3cc211 */ /* 0x050fe400078610ff */
[----:B------:R-:W-:Y:S02]  /*2200*/  FSEL R24, R24, RZ, P2 ;  /* 0x000000ff18187208 */ /* 0x000fe40001000000 */
[----:B------:R-:W-:Y:S02]  /*2210*/  @!P4 LEA.HI.X R61, R11, R15, R12, 0x2, P3 ;  /* 0x0000000f0b3dc211 */ /* 0x000fe400018f140c */
[----:B------:R-:W-:-:S03]  /*2220*/  IADD3 R12, R34, UR5, RZ ;  /* 0x00000005220c7c10 */ /* 0x000fc6000fffe0ff */
[----:B------:R-:W1:Y:S01]  /*2230*/  @!P1 LDC.64 R34, c[0x0][0x248] ;  /* 0x00009200ff229b82 */ /* 0x000e620000000a00 */
[----:B------:R4:W2:Y:S01]  /*2240*/  @!P4 LDG.E R24, desc[UR36][R60.64] ;  /* 0x000000243c18c981 */ /* 0x0008a2000c1e1900 */
[C---:B------:R-:W-:Y:S02]  /*2250*/  IMAD.SHL.U32 R13, R12.reuse, 0x4, RZ ;  /* 0x000000040c0d7824 */ /* 0x040fe400078e00ff */
[----:B------:R-:W-:-:S03]  /*2260*/  VIADD R12, R12, UR5 ;  /* 0x000000050c0c7c36 */ /* 0x000fc60008000000 */
[----:B------:R-:W-:Y:S02]  /*2270*/  ISETP.GE.OR P3, PT, R13, R10, P0 ;  /* 0x0000000a0d00720c */ /* 0x000fe40000766670 */
[----:B------:R-:W-:Y:S02]  /*2280*/  @!P1 IADD3 R55, P4, R9, R53, RZ ;  /* 0x0000003509379210 */ /* 0x000fe40007f9e0ff */
[----:B------:R-:W-:Y:S02]  /*2290*/  SHF.L.U32 R11, R12, 0x2, RZ ;  /* 0x000000020c0b7819 */ /* 0x000fe400000006ff */
[----:B------:R-:W-:Y:S02]  /*22a0*/  @!P1 LEA.HI.X.SX32 R53, R53, R18, 0x1, P4 ;  /* 0x0000001235359211 */ /* 0x000fe400020f0eff */
[----:B------:R-:W-:-:S05]  /*22b0*/  ISETP.GE.OR P4, PT, R11, R10, P0 ;  /* 0x0000000a0b00720c */ /* 0x000fca0000786670 */
[----:B------:R-:W4:Y:S01]  /*22c0*/  @!P3 LDC.64 R14, c[0x0][0x248] ;  /* 0x00009200ff0ebb82 */ /* 0x000f220000000a00 */
[----:B------:R-:W-:Y:S02]  /*22d0*/  FSEL R25, R25, RZ, P2 ;  /* 0x000000ff19197208 */ /* 0x000fe40001000000 */
[----:B-1----:R-:W-:-:S04]  /*22e0*/  @!P1 LEA R58, P5, R55, R34, 0x2 ;  /* 0x00000022373a9211 */ /* 0x002fc800078a10ff */
[----:B------:R-:W-:Y:S01]  /*22f0*/  @!P1 LEA.HI.X R59, R55, R35, R53, 0x2, P5 ;  /* 0x00000023373b9211 */ /* 0x000fe200028f1435 */
[----:B------:R-:W-:Y:S01]  /*2300*/  VIADD R53, R12, UR5 ;  /* 0x000000050c357c36 */ /* 0x000fe20008000000 */
[----:B------:R-:W1:Y:S03]  /*2310*/  @!P4 LDC.64 R34, c[0x0][0x248] ;  /* 0x00009200ff22cb82 */ /* 0x000e660000000a00 */
[----:B------:R4:W2:Y:S02]  /*2320*/  @!P1 LDG.E R25, desc[UR36][R58.64] ;  /* 0x000000243a199981 */ /* 0x0008a4000c1e1900 */
[----:B----4-:R-:W-:Y:S01]  /*2330*/  @!P3 IADD3 R60, P1, R9, R13, RZ ;  /* 0x0000000d093cb210 */ /* 0x010fe20007f3e0ff */
[----:B------:R-:W-:-:S03]  /*2340*/  IMAD.SHL.U32 R55, R53, 0x4, RZ ;  /* 0x0000000435377824 */ /* 0x000fc600078e00ff */
[----:B------:R-:W-:Y:S02]  /*2350*/  @!P3 LEA.HI.X.SX32 R13, R13, R18, 0x1, P1 ;  /* 0x000000120d0db211 */ /* 0x000fe400008f0eff */
[----:B------:R-:W-:Y:S02]  /*2360*/  ISETP.GE.OR P1, PT, R55, R10, P0 ;  /* 0x0000000a3700720c */ /* 0x000fe40000726670 */
[----:B------:R-:W-:Y:S02]  /*2370*/  @!P3 LEA R12, P5, R60, R14, 0x2 ;  /* 0x0000000e3c0cb211 */ /* 0x000fe400078a10ff */
[----:B------:R-:W-:Y:S02]  /*2380*/  FSEL R26, R26, RZ, P2 ;  /* 0x000000ff1a1a7208 */ /* 0x000fe40001000000 */
[----:B------:R-:W-:-:S05]  /*2390*/  @!P3 LEA.HI.X R13, R60, R15, R13, 0x2, P5 ;  /* 0x0000000f3c0db211 */ /* 0x000fca00028f140d */
[----:B------:R4:W2:Y:S02]  /*23a0*/  @!P3 LDG.E R26, desc[UR36][R12.64] ;  /* 0x000000240c1ab981 */ /* 0x0008a4000c1e1900 */
[----:B------:R-:W4:Y:S01]  /*23b0*/  @!P1 LDC.64 R14, c[0x0][0x248] ;  /* 0x00009200ff0e9b82 */ /* 0x000f220000000a00 */
[----:B------:R-:W-:Y:S02]  /*23c0*/  @!P4 IADD3 R58, P3, R9, R11, RZ ;  /* 0x0000000b093ac210 */ /* 0x000fe40007f7e0ff */
[----:B------:R-:W-:Y:S02]  /*23d0*/  IADD3 R53, R53, UR5, RZ ;  /* 0x0000000535357c10 */ /* 0x000fe4000fffe0ff */
[----:B------:R-:W-:Y:S02]  /*23e0*/  @!P4 LEA.HI.X.SX32 R11, R11, R18, 0x1, P3 ;  /* 0x000000120b0bc211 */ /* 0x000fe400018f0eff */
[----:B-1----:R-:W-:Y:S02]  /*23f0*/  @!P4 LEA R34, P3, R58, R34, 0x2 ;  /* 0x000000223a22c211 */ /* 0x002fe400078610ff */
[----:B------:R-:W-:-:S02]  /*2400*/  FSEL R27, R27, RZ, P2 ;  /* 0x000000ff1b1b7208 */ /* 0x000fc40001000000 */
[----:B------:R-:W-:Y:S01]  /*2410*/  @!P4 LEA.HI.X R35, R58, R35, R11, 0x2, P3 ;  /* 0x000000233a23c211 */ /* 0x000fe200018f140b */
[----:B------:R-:W-:-:S04]  /*2420*/  IMAD.SHL.U32 R11, R53, 0x4, RZ ;  /* 0x00000004350b7824 */ /* 0x000fc800078e00ff */
[----:B------:R1:W2:Y:S01]  /*2430*/  @!P4 LDG.E R27, desc[UR36][R34.64] ;  /* 0x00000024221bc981 */ /* 0x0002a2000c1e1900 */
[----:B------:R-:W-:Y:S02]  /*2440*/  ISETP.GE.OR P3, PT, R11, R10, P0 ;  /* 0x0000000a0b00720c */ /* 0x000fe40000766670 */
[----:B----4-:R-:W-:Y:S01]  /*2450*/  @!P1 IADD3 R13, P4, R9, R55, RZ ;  /* 0x00000037090d9210 */ /* 0x010fe20007f9e0ff */
[----:B------:R-:W-:-:S03]  /*2460*/  VIADD R59, R53, UR5 ;  /* 0x00000005353b7c36 */ /* 0x000fc60008000000 */
[----:B------:R-:W-:Y:S02]  /*2470*/  @!P1 LEA.HI.X.SX32 R58, R55, R18, 0x1, P4 ;  /* 0x00000012373a9211 */ /* 0x000fe400020f0eff */
[----:B------:R-:W-:Y:S02]  /*2480*/  @!P1 LEA R12, P4, R13, R14, 0x2 ;  /* 0x0000000e0d0c9211 */ /* 0x000fe400078810ff */
[----:B------:R-:W-:Y:S02]  /*2490*/  SHF.L.U32 R53, R59, 0x2, RZ ;  /* 0x000000023b357819 */ /* 0x000fe400000006ff */
[----:B------:R-:W-:Y:S02]  /*24a0*/  @!P1 LEA.HI.X R13, R13, R15, R58, 0x2, P4 ;  /* 0x0000000f0d0d9211 */ /* 0x000fe400020f143a */
[----:B------:R-:W4:Y:S01]  /*24b0*/  @!P3 LDC.64 R14, c[0x0][0x248] ;  /* 0x00009200ff0ebb82 */ /* 0x000f220000000a00 */
[----:B------:R-:W-:Y:S02]  /*24c0*/  ISETP.GE.OR P4, PT, R53, R10, P0 ;  /* 0x0000000a3500720c */ /* 0x000fe40000786670 */
[----:B------:R-:W-:-:S06]  /*24d0*/  FSEL R28, R28, RZ, P2 ;  /* 0x000000ff1c1c7208 */ /* 0x000fcc0001000000 */
[----:B------:R4:W2:Y:S01]  /*24e0*/  @!P1 LDG.E R28, desc[UR36][R12.64] ;  /* 0x000000240c1c9981 */ /* 0x0008a2000c1e1900 */
[----:B------:R-:W-:-:S04]  /*24f0*/  @!P3 IADD3 R55, P1, R9, R11, RZ ;  /* 0x0000000b0937b210 */ /* 0x000fc80007f3e0ff */
[----:B-1----:R-:W1:Y:S01]  /*2500*/  @!P4 LDC.64 R34, c[0x0][0x248] ;  /* 0x00009200ff22cb82 */ /* 0x002e620000000a00 */
[----:B------:R-:W-:Y:S01]  /*2510*/  @!P3 LEA.HI.X.SX32 R58, R11, R18, 0x1, P1 ;  /* 0x000000120b3ab211 */ /* 0x000fe200008f0eff */
[----:B------:R-:W-:Y:S01]  /*2520*/  VIADD R59, R59, UR5 ;  /* 0x000000053b3b7c36 */ /* 0x000fe20008000000 */
[----:B------:R-:W-:-:S03]  /*2530*/  FSEL R29, R29, RZ, P2 ;  /* 0x000000ff1d1d7208 */ /* 0x000fc60001000000 */
[----:B------:R-:W-:Y:S01]  /*2540*/  IMAD.SHL.U32 R11, R59, 0x4, RZ ;  /* 0x000000043b0b7824 */ /* 0x000fe200078e00ff */
[----:B----4-:R-:W-:-:S04]  /*2550*/  @!P3 LEA R14, P1, R55, R14, 0x2 ;  /* 0x0000000e370eb211 */ /* 0x010fc800078210ff */
[----:B------:R-:W-:Y:S02]  /*2560*/  @!P3 LEA.HI.X R15, R55, R15, R58, 0x2, P1 ;  /* 0x0000000f370fb211 */ /* 0x000fe400008f143a */
[----:B------:R-:W-:-:S03]  /*2570*/  ISETP.GE.OR P1, PT, R11, R10, P0 ;  /* 0x0000000a0b00720c */ /* 0x000fc60000726670 */
[----:B------:R4:W2:Y:S01]  /*2580*/  @!P3 LDG.E R29, desc[UR36][R14.64] ;  /* 0x000000240e1db981 */ /* 0x0008a2000c1e1900 */
[----:B------:R-:W-:Y:S02]  /*2590*/  @!P4 IADD3 R12, P3, R9, R53, RZ ;  /* 0x00000035090cc210 */ /* 0x000fe40007f7e0ff */
[----:B------:R-:W-:Y:S02]  /*25a0*/  IADD3 R13, R59, UR5, RZ ;  /* 0x000000053b0d7c10 */ /* 0x000fe4000fffe0ff */
[----:B------:R-:W-:Y:S02]  /*25b0*/  @!P4 LEA.HI.X.SX32 R53, R53, R18, 0x1, P3 ;  /* 0x000000123535c211 */ /* 0x000fe400018f0eff */
[----:B-1----:R-:W-:-:S04]  /*25c0*/  @!P4 LEA R58, P3, R12, R34, 0x2 ;  /* 0x000000220c3ac211 */ /* 0x002fc800078610ff */
[----:B------:R-:W-:Y:S01]  /*25d0*/  @!P4 LEA.HI.X R59, R12, R35, R53, 0x2, P3 ;  /* 0x000000230c3bc211 */ /* 0x000fe200018f1435 */
[----:B------:R-:W-:Y:S01]  /*25e0*/  IMAD.SHL.U32 R53, R13, 0x4, RZ ;  /* 0x000000040d357824 */ /* 0x000fe200078e00ff */
[----:B------:R-:W1:Y:S04]  /*25f0*/  @!P1 LDC.64 R34, c[0x0][0x248] ;  /* 0x00009200ff229b82 */ /* 0x000e680000000a00 */
[----:B------:R-:W-:Y:S01]  /*2600*/  ISETP.GE.OR P3, PT, R53, R10, P0 ;  /* 0x0000000a3500720c */ /* 0x000fe20000766670 */
[----:B------:R-:W-:Y:S01]  /*2610*/  VIADD R12, R13, UR5 ;  /* 0x000000050d0c7c36 */ /* 0x000fe20008000000 */
[----:B------:R-:W-:-:S04]  /*2620*/  FSEL R3, R3, RZ, P2 ;  /* 0x000000ff03037208 */ /* 0x000fc80001000000 */
[----:B------:R-:W-:Y:S02]  /*2630*/  SHF.L.U32 R13, R12, 0x2, RZ ;  /* 0x000000020c0d7819 */ /* 0x000fe400000006ff */
[----:B------:R5:W2:Y:S01]  /*2640*/  @!P4 LDG.E R3, desc[UR36][R58.64] ;  /* 0x000000243a03c981 */ /* 0x000aa2000c1e1900 */
[----:B------:R-:W-:Y:S02]  /*2650*/  @!P1 IADD3 R55, P5, R9, R11, RZ ;  /* 0x0000000b09379210 */ /* 0x000fe40007fbe0ff */
[----:B------:R-:W-:Y:S02]  /*2660*/  ISETP.GE.OR P4, PT, R13, R10, P0 ;  /* 0x0000000a0d00720c */ /* 0x000fe40000786670 */
[----:B----4-:R-:W5:Y:S01]  /*2670*/  @!P3 LDC.64 R14, c[0x0][0x248] ;  /* 0x00009200ff0ebb82 */ /* 0x010f620000000a00 */
[----:B------:R-:W-:Y:S02]  /*2680*/  @!P1 LEA.HI.X.SX32 R11, R11, R18, 0x1, P5 ;  /* 0x000000120b0b9211 */ /* 0x000fe400028f0eff */
[----:B------:R-:W-:-:S02]  /*2690*/  FSEL R32, R32, RZ, P2 ;  /* 0x000000ff20207208 */ /* 0x000fc40001000000 */
[----:B-1----:R-:W-:-:S04]  /*26a0*/  @!P1 LEA R60, P5, R55, R34, 0x2 ;  /* 0x00000022373c9211 */ /* 0x002fc800078a10ff */
[----:B------:R-:W-:Y:S01]  /*26b0*/  @!P1 LEA.HI.X R61, R55, R35, R11, 0x2, P5 ;  /* 0x00000023373d9211 */ /* 0x000fe200028f140b */
[----:B------:R-:W-:Y:S01]  /*26c0*/  VIADD R11, R12, UR5 ;  /* 0x000000050c0b7c36 */ /* 0x000fe20008000000 */
[----:B------:R-:W1:Y:S03]  /*26d0*/  @!P4 LDC.64 R34, c[0x0][0x248] ;  /* 0x00009200ff22cb82 */ /* 0x000e660000000a00 */
[----:B------:R-:W-:Y:S01]  /*26e0*/  IMAD.SHL.U32 R11, R11, 0x4, RZ ;  /* 0x000000040b0b7824 */ /* 0x000fe200078e00ff */
[----:B------:R4:W2:Y:S01]  /*26f0*/  @!P1 LDG.E R32, desc[UR36][R60.64] ;  /* 0x000000243c209981 */ /* 0x0008a2000c1e1900 */
[----:B------:R-:W-:-:S03]  /*2700*/  @!P3 IADD3 R12, P1, R9, R53, RZ ;  /* 0x00000035090cb210 */ /* 0x000fc60007f3e0ff */
[----:B------:R-:W-:Y:S02]  /*2710*/  ISETP.GE.OR P0, PT, R11, R10, P0 ;  /* 0x0000000a0b00720c */ /* 0x000fe40000706670 */
[----:B------:R-:W-:Y:S02]  /*2720*/  @!P3 LEA.HI.X.SX32 R53, R53, R18, 0x1, P1 ;  /* 0x000000123535b211 */ /* 0x000fe400008f0eff */
[----:B-----5:R-:W-:Y:S02]  /*2730*/  @!P3 LEA R58, P1, R12, R14, 0x2 ;  /* 0x0000000e0c3ab211 */ /* 0x020fe400078210ff */
[----:B------:R-:W-:Y:S02]  /*2740*/  FSEL R30, R30, RZ, P2 ;  /* 0x000000ff1e1e7208 */ /* 0x000fe40001000000 */
[----:B------:R-:W-:Y:S02]  /*2750*/  @!P3 LEA.HI.X R59, R12, R15, R53, 0x2, P1 ;  /* 0x0000000f0c3bb211 */ /* 0x000fe400008f1435 */
[----:B------:R-:W-:-:S03]  /*2760*/  ISETP.NE.U32.AND P1, PT, RZ, UR6, PT ;  /* 0x00000006ff007c0c */ /* 0x000fc6000bf25070 */
[----:B------:R5:W2:Y:S01]  /*2770*/  @!P3 LDG.E R30, desc[UR36][R58.64] ;  /* 0x000000243a1eb981 */ /* 0x000aa2000c1e1900 */
[----:B------:R-:W-:Y:S01]  /*2780*/  @!P4 IADD3 R12, P3, R9, R13, RZ ;  /* 0x0000000d090cc210 */ /* 0x000fe20007f7e0ff */
[----:B------:R-:W0:Y:S01]  /*2790*/  @!P0 LDC.64 R14, c[0x0][0x248] ;  /* 0x00009200ff0e8b82 */ /* 0x000e220000000a00 */
[----:B------:R-:W-:Y:S02]  /*27a0*/  ISETP.NE.AND.EX P1, PT, RZ, UR7, PT, P1 ;  /* 0x00000007ff007c0c */ /* 0x000fe4000bf25310 */
[----:B------:R-:W-:Y:S02]  /*27b0*/  @!P4 LEA.HI.X.SX32 R13, R13, R18, 0x1, P3 ;  /* 0x000000120d0dc211 */ /* 0x000fe400018f0eff */
[----:B-1----:R-:W-:-:S04]  /*27c0*/  @!P4 LEA R34, P3, R12, R34, 0x2 ;  /* 0x000000220c22c211 */ /* 0x002fc800078610ff */
[----:B------:R-:W-:Y:S02]  /*27d0*/  @!P4 LEA.HI.X R35, R12, R35, R13, 0x2, P3 ;  /* 0x000000230c23c211 */ /* 0x000fe400018f140d */
[----:B------:R-:W-:Y:S01]  /*27e0*/  MOV R13, UR6 ;  /* 0x00000006000d7c02 */ /* 0x000fe20008000f00 */
[----:B----4-:R-:W-:-:S03]  /*27f0*/  IMAD.U32 R60, RZ, RZ, UR7 ;  /* 0x00000007ff3c7e24 */ /* 0x010fc6000f8e00ff */
[----:B------:R-:W-:Y:S02]  /*2800*/  @P1 IADD3 R12, P3, P5, R54, UR44, R13 ;  /* 0x0000002c360c1c10 */ /* 0x000fe4000fd7e00d */
[----:B------:R-:W-:-:S04]  /*2810*/  @P1 SHF.R.S32.HI R13, RZ, 0x1f, R54 ;  /* 0x0000001fff0d1819 */ /* 0x000fc80000011436 */
[----:B------:R-:W-:Y:S02]  /*2820*/  @P1 IADD3.X R13, R13, UR46, R60, P3, P5 ;  /* 0x0000002e0d0d1c10 */ /* 0x000fe40009fea43c */
[----:B------:R-:W-:Y:S02]  /*2830*/  @!P0 IADD3 R53, P3, R9, R11, RZ ;  /* 0x0000000b09358210 */ /* 0x000fe40007f7e0ff */
[----:B------:R-:W-:Y:S01]  /*2840*/  FSEL R33, R33, RZ, P2 ;  /* 0x000000ff21217208 */ /* 0x000fe20001000000 */
[----:B------:R-:W4:Y:S01]  /*2850*/  @P1 LDG.E.U8 R12, desc[UR36][R12.64] ;  /* 0x000000240c0c1981 */ /* 0x000f22000c1e1100 */
[----:B-----5:R-:W-:Y:S02]  /*2860*/  @!P0 LEA.HI.X.SX32 R58, R11, R18, 0x1, P3 ;  /* 0x000000120b3a8211 */ /* 0x020fe400018f0eff */
[----:B0-----:R-:W-:Y:S02]  /*2870*/  @!P0 LEA R14, P3, R53, R14, 0x2 ;  /* 0x0000000e350e8211 */ /* 0x001fe400078610ff */
[----:B------:R-:W-:Y:S01]  /*2880*/  FSEL R31, R31, RZ, P2 ;  /* 0x000000ff1f1f7208 */ /* 0x000fe20001000000 */
[----:B------:R-:W5:Y:S01]  /*2890*/  @!P4 LDG.E R33, desc[UR36][R34.64] ;  /* 0x000000242221c981 */ /* 0x000f62000c1e1900 */
[----:B------:R-:W-:-:S05]  /*28a0*/  @!P0 LEA.HI.X R15, R53, R15, R58, 0x2, P3 ;  /* 0x0000000f350f8211 */ /* 0x000fca00018f143a */
[----:B------:R0:W5:Y:S01]  /*28b0*/  @!P0 LDG.E R31, desc[UR36][R14.64] ;  /* 0x000000240e1f8981 */ /* 0x000162000c1e1900 */
[----:B------:R-:W-:-:S04]  /*28c0*/  FMUL.FTZ R11, R49, R20 ;  /* 0x00000014310b7220 */ /* 0x000fc80000410000 */
[----:B------:R-:W-:-:S04]  /*28d0*/  FFMA.FTZ R11, R52, R19, R11 ;  /* 0x00000013340b7223 */ /* 0x000fc8000001000b */
[----:B---3--:R-:W-:-:S04]  /*28e0*/  FFMA.FTZ R58, R50, R21, R11 ;  /* 0x00000015323a7223 */ /* 0x008fc8000001000b */
[----:B------:R-:W-:-:S04]  /*28f0*/  FFMA.FTZ R11, R47, R22, R58 ;  /* 0x000000162f0b7223 */ /* 0x000fc8000001003a */
[----:B--2---:R-:W-:-:S04]  /*2900*/  FFMA.FTZ R58, R48, R23, R11 ;  /* 0x00000017303a7223 */ /* 0x004fc8000001000b */
[----:B------:R-:W-:Y:S01]  /*2910*/  FFMA.FTZ R11, R45, R24, R58 ;  /* 0x000000182d0b7223 */ /* 0x000fe2000001003a */
[----:B------:R-:W-:-:S03]  /*2920*/  UMOV UR4, 0xffffffff ;  /* 0xffffffff00047882 */ /* 0x000fc60000000000 */
[----:B------:R-:W-:-:S04]  /*2930*/  FFMA.FTZ R58, R46, R25, R11 ;  /* 0x000000192e3a7223 */ /* 0x000fc8000001000b */
[----:B------:R-:W-:-:S04]  /*2940*/  FFMA.FTZ R11, R43, R26, R58 ;  /* 0x0000001a2b0b7223 */ /* 0x000fc8000001003a */
[----:B------:R-:W-:-:S04]  /*2950*/  FFMA.FTZ R58, R44, R27, R11 ;  /* 0x0000001b2c3a7223 */ /* 0x000fc8000001000b */
[----:B------:R-:W-:-:S04]  /*2960*/  FFMA.FTZ R11, R41, R28, R58 ;  /* 0x0000001c290b7223 */ /* 0x000fc8000001003a */
[----:B------:R-:W-:-:S04]  /*2970*/  FFMA.FTZ R11, R42, R29, R11 ;  /* 0x0000001d2a0b7223 */ /* 0x000fc8000001000b */
[----:B0-----:R-:W-:-:S04]  /*2980*/  FFMA.FTZ R14, R40, R3, R11 ;  /* 0x00000003280e7223 */ /* 0x001fc8000001000b */
[----:B------:R-:W-:-:S04]  /*2990*/  FFMA.FTZ R14, R39, R32, R14 ;  /* 0x00000020270e7223 */ /* 0x000fc8000001000e */
[----:B------:R-:W-:Y:S01]  /*29a0*/  FFMA.FTZ R11, R37, R30, R14 ;  /* 0x0000001e250b7223 */ /* 0x000fe2000001000e */
[----:B----4-:R-:W-:-:S03]  /*29b0*/  ISETP.NE.AND P0, PT, R12, RZ, P1 ;  /* 0x000000ff0c00720c */ /* 0x010fc60000f05270 */
[----:B-----5:R-:W-:-:S04]  /*29c0*/  FFMA.FTZ R11, R38, R33, R11 ;  /* 0x00000021260b7223 */ /* 0x020fc8000001000b */
[----:B------:R-:W-:Y:S01]  /*29d0*/  FFMA.FTZ R13, R36, R31, R11 ;  /* 0x0000001f240d7223 */ /* 0x000fe2000001000b */
[----:B------:R-:W-:Y:S06]  /*29e0*/  BRA.DIV UR4, `(.L_x_2778) ;  /* 0x0000003604087947 */ /* 0x000fec000b800000 */
[----:B------:R-:W0:Y:S02]  /*29f0*/  SHFL.BFLY PT, R14, R13, 0x2, 0x1f ;  /* 0x0c401f000d0e7f89 */ /* 0x000e2400000e0000 */
[----:B0-----:R-:W-:-:S05]  /*2a00*/  FADD.FTZ R13, R13, R14 ;  /* 0x0000000e0d0d7221 */ /* 0x001fca0000010000 */
[----:B------:R0:W1:Y:S02]  /*2a10*/  SHFL.BFLY PT, R14, R13, 0x1, 0x1f ;  /* 0x0c201f000d0e7f89 */ /* 0x00006400000e0000 */
.L_x_2832:
        /* <DEDUP_REMOVED lines=20> */
[----:B------:R-:W-:Y:S02]  /*2b60*/  @P1 I2FP.F32.S32 R11, R11 ;  /* 0x0000000b000b1245 */ /* 0x000fe40000201400 */
[----:B------:R-:W-:Y:S01]  /*2b70*/  LEA R35, R35, R0, 0x2 ;  /* 0x0000000023237211 */ /* 0x000fe200078e10ff */
[----:B---3--:R-:W-:-:S04]  /*2b80*/  @P2 FADD.FTZ R14, R14, R13 ;  /* 0x0000000d0e0e2221 */ /* 0x008fc80000010000 */
[----:B--2---:R-:W-:-:S05]  /*2b90*/  @P1 FFMA.FTZ R14, R11, R15, R14 ;  /* 0x0000000f0b0e1223 */ /* 0x004fca000001000e */
[----:B------:R1:W-:Y:S01]  /*2ba0*/  STS [R35], R14 ;  /* 0x0000000e23007388 */ /* 0x0003e20000000800 */
[----:B------:R-:W-:-:S07]  /*2bb0*/  @!P0 FMNMX.FTZ R51, R51, R14, !PT ;  /* 0x0000000e33338209 */ /* 0x000fce0007810000 */
.L_x_2780:
[----:B------:R-:W-:Y:S05]  /*2bc0*/  BSYNC B1 ;  /* 0x0000000000017941 */ /* 0x000fea0003800000 */
.L_x_2779:
[----:B------:R-:W-:-:S05]  /*2bd0*/  VIADD R54, R54, 0x10 ;  /* 0x0000001036367836 */ /* 0x000fca0000000000 */
[----:B------:R-:W-:-:S13]  /*2be0*/  ISETP.GE.AND P0, PT, R54, R5, PT ;  /* 0x000000053600720c */ /* 0x000fda0003f06270 */
[----:B------:R-:W-:Y:S05]  /*2bf0*/  @!P0 BRA `(.L_x_2781) ;  /* 0xfffffff000588947 */ /* 0x000fea000383ffff */
.L_x_2777:
[----:B------:R-:W-:Y:S05]  /*2c00*/  BSYNC B0 ;  /* 0x0000000000007941 */ /* 0x000fea0003800000 */
.L_x_2776:
[----:B------:R-:W1:Y:S01]  /*2c10*/  S2R R7, SR_TID.X ;  /* 0x0000000000077919 */ /* 0x000e620000002100 */
[----:B------:R-:W-:Y:S01]  /*2c20*/  UMOV UR4, 0xffffffff ;  /* 0xffffffff00047882 */ /* 0x000fe20000000000 */
[----:B-1----:R-:W-:Y:S02]  /*2c30*/  SHF.R.S32.HI R6, RZ, 0x1f, R7 ;  /* 0x0000001fff067819 */ /* 0x002fe40000011407 */
[----:B------:R-:W-:Y:S05]  /*2c40*/  BRA.DIV UR4, `(.L_x_2782) ;  /* 0x0000003204b07947 */ /* 0x000fea000b800000 */
[----:B------:R-:W0:Y:S02]  /*2c50*/  SHFL.BFLY PT, R14, R51, 0x10, 0x1f ;  /* 0x0e001f00330e7f89 */ /* 0x000e2400000e0000 */
[----:B0-----:R-:W-:-:S05]  /*2c60*/  FMNMX.FTZ R13, R14, R51, !PT ;  /* 0x000000330e0d7209 */ /* 0x001fca0007810000 */
[----:B------:R-:W0:Y:S02]  /*2c70*/  SHFL.BFLY PT, R14, R13, 0x8, 0x1f ;  /* 0x0d001f000d0e7f89 */ /* 0x000e2400000e0000 */
[----:B0-----:R-:W-:-:S05]  /*2c80*/  FMNMX.FTZ R3, R13, R14, !PT ;  /* 0x0000000e0d037209 */ /* 0x001fca0007810000 */
[----:B------:R0:W1:Y:S02]  /*2c90*/  SHFL.BFLY PT, R14, R3, 0x4, 0x1f ;  /* 0x0c801f00030e7f89 */ /* 0x00006400000e0000 */
.L_x_2837:
        /* <DEDUP_REMOVED lines=9> */
[----:B-1----:R-:W-:-:S04]  /*2d30*/  @!P0 LEA R8, R9, R8, 0x18 ;  /* 0x0000000809088211 */ /* 0x002fc800078ec0ff */
[----:B------:R-:W-:-:S05]  /*2d40*/  @!P0 LEA R5, R5, R8, 0x2 ;  /* 0x0000000805058211 */ /* 0x000fca00078e10ff */
[----:B------:R1:W-:Y:S01]  /*2d50*/  @!P0 STS [R5], R14 ;  /* 0x0000000e05008388 */ /* 0x0003e20000000800 */
[----:B------:R-:W-:Y:S01]  /*2d60*/  BAR.SYNC.DEFER_BLOCKING 0x0 ;  /* 0x0000000000007b1d */ /* 0x000fe20000010000 */
[----:B------:R-:W-:Y:S01]  /*2d70*/  ISETP.GT.AND P0, PT, R6, 0x1, PT ;  /* 0x000000010600780c */ /* 0x000fe20003f04270 */
[----:B------:R-:W-:-:S04]  /*2d80*/  IMAD.MOV.U32 R9, RZ, RZ, RZ ;  /* 0x000000ffff097224 */ /* 0x000fc800078e00ff */
[----:B------:R-:W-:Y:S01]  /*2d90*/  ULDC.64 UR6, c[0x0][0x2b0] ;  /* 0x0000ac0000067ab9 */ /* 0x000fe20000000a00 */
[----:B------:R-:W-:Y:S07]  /*2da0*/  BSSY B0, `(.L_x_2783) ;  /* 0x0000029000007945 */ /* 0x000fee0003800000 */
[----:B------:R-:W1:Y:S01]  /*2db0*/  @!P0 S2R R8, SR_CgaCtaId ;  /* 0x0000000000088919 */ /* 0x000e620000008800 */
[----:B0-----:R-:W-:-:S04]  /*2dc0*/  @!P0 MOV R3, 0x400 ;  /* 0x0000040000038802 */ /* 0x001fc80000000f00 */
[----:B-1----:R-:W-:Y:S01]  /*2dd0*/  @!P0 LEA R5, R8, R3, 0x18 ;  /* 0x0000000308058211 */ /* 0x002fe200078ec0ff */
[----:B------:R-:W-:-:S04]  /*2de0*/  IMAD.MOV.U32 R3, RZ, RZ, -0x800001 ;  /* 0xff7fffffff037424 */ /* 0x000fc800078e00ff */
[----:B------:R-:W-:Y:S01]  /*2df0*/  @!P0 IMAD R6, R6, 0x4, R5 ;  /* 0x0000000406068824 */ /* 0x000fe200078e0205 */
[----:B------:R-:W-:-:S04]  /*2e00*/  IADD3 R5, R7, UR43, RZ ;  /* 0x0000002b07057c10 */ /* 0x000fc8000fffe0ff */
[----:B------:R-:W0:Y:S01]  /*2e10*/  @!P0 LDS R3, [R6] ;  /* 0x0000000006038984 */ /* 0x000e220000000800 */
[----:B------:R-:W-:-:S03]  /*2e20*/  ISETP.GT.AND P1, PT, R5, UR40, PT ;  /* 0x0000002805007c0c */ /* 0x000fc6000bf24270 */
[----:B0-----:R-:W0:Y:S02]  /*2e30*/  SHFL.BFLY PT, R8, R3, 0x1, 0x1f ;  /* 0x0c201f0003087f89 */ /* 0x001e2400000e0000 */
[----:B0-----:R-:W-:-:S05]  /*2e40*/  FMNMX.FTZ R8, R8, R3, !PT ;  /* 0x0000000308087209 */ /* 0x001fca0007810000 */
[----:B------:R0:W1:Y:S03]  /*2e50*/  SHFL.IDX PT, R11, R8, RZ, 0x1f ;  /* 0x00001fff080b7589 */ /* 0x00006600000e0000 */
[----:B------:R-:W-:Y:S05]  /*2e60*/  @P1 BRA `(.L_x_2784) ;  /* 0x0000000000701947 */ /* 0x000fea0003800000 */
[----:B------:R-:W-:Y:S01]  /*2e70*/  ULDC.64 UR4, c[0x0][0x2b0] ;  /* 0x0000ac0000047ab9 */ /* 0x000fe20000000a00 */
[----:B------:R-:W-:Y:S01]  /*2e80*/  IMAD.MOV.U32 R9, RZ, RZ, RZ ;  /* 0x000000ffff097224 */ /* 0x000fe200078e00ff */
[----:B------:R-:W-:Y:S02]  /*2e90*/  ISETP.NE.U32.AND P0, PT, RZ, UR4, PT ;  /* 0x00000004ff007c0c */ /* 0x000fe4000bf05070 */
[----:B------:R-:W-:Y:S02]  /*2ea0*/  MOV R3, R5 ;  /* 0x0000000500037202 */ /* 0x000fe40000000f00 */
[----:B------:R-:W-:-:S13]  /*2eb0*/  ISETP.NE.AND.EX P0, PT, RZ, UR5, PT, P0 ;  /* 0x00000005ff007c0c */ /* 0x000fda000bf05300 */
.L_x_2788:
[----:B------:R-:W-:Y:S01]  /*2ec0*/  VIADD R7, R3, -UR43 ;  /* 0x8000002b03077c36 */ /* 0x000fe20008000000 */
[----:B------:R-:W-:Y:S03]  /*2ed0*/  BSSY B1, `(.L_x_2785) ;  /* 0x0000010000017945 */ /* 0x000fe60003800000 */
[----:B------:R-:W-:Y:S01]  /*2ee0*/  IMAD R13, R7, 0x4, R0 ;  /* 0x00000004070d7824 */ /* 0x000fe200078e0200 */
[----:B0-----:R-:W-:Y:S06]  /*2ef0*/  @!P0 BRA `(.L_x_2786) ;  /* 0x0000000000248947 */ /* 0x001fec0003800000 */
[----:B------:R-:W-:Y:S01]  /*2f00*/  MOV R6, UR6 ;  /* 0x0000000600067c02 */ /* 0x000fe20008000f00 */
[----:B0-----:R-:W-:Y:S01]  /*2f10*/  IMAD.U32 R8, RZ, RZ, UR7 ;  /* 0x00000007ff087e24 */ /* 0x001fe2000f8e00ff */
[----:B------:R-:W-:Y:S02]  /*2f20*/  SHF.R.S32.HI R7, RZ, 0x1f, R3 ;  /* 0x0000001fff077819 */ /* 0x000fe40000011403 */
[----:B------:R-:W-:-:S04]  /*2f30*/  IADD3 R6, P2, P3, R3, UR44, R6 ;  /* 0x0000002c03067c10 */ /* 0x000fc8000fb5e006 */
[----:B------:R-:W-:-:S05]  /*2f40*/  IADD3.X R7, R7, UR46, R8, P2, P3 ;  /* 0x0000002e07077c10 */ /* 0x000fca00097e6408 */
[----:B------:R-:W4:Y:S02]  /*2f50*/  LDG.E.U8 R6, desc[UR36][R6.64] ;  /* 0x0000002406067981 */ /* 0x000f24000c1e1100 */
[----:B----4-:R-:W-:-:S13]  /*2f60*/  ISETP.NE.AND P2, PT, R6, RZ, PT ;  /* 0x000000ff0600720c */ /* 0x010fda0003f45270 */
[----:B------:R-:W-:Y:S01]  /*2f70*/  @P2 IMAD.MOV.U32 R8, RZ, RZ, RZ ;  /* 0x000000ffff082224 */ /* 0x000fe200078e00ff */
[----:B------:R-:W-:Y:S06]  /*2f80*/  @P2 BRA `(.L_x_2787) ;  /* 0x0000000000102947 */ /* 0x000fec0003800000 */
.L_x_2786:
[----:B------:R-:W1:Y:S02]  /*2f90*/  LDS R6, [R13] ;  /* 0x000000000d067984 */ /* 0x000e640000000800 */
[----:B-1----:R-:W-:-:S04]  /*2fa0*/  FADD.FTZ R6, -R11, R6 ;  /* 0x000000060b067221 */ /* 0x002fc80000010100 */
[----:B------:R-:W-:-:S04]  /*2fb0*/  FMUL.FTZ R6, R6, 1.4426950216293334961 ;  /* 0x3fb8aa3b06067820 */ /* 0x000fc80000410000 */
[----:B0-----:R0:W4:Y:S03]  /*2fc0*/  MUFU.EX2 R8, R6 ;  /* 0x0000000600087308 */ /* 0x0011260000000800 */
.L_x_2787:
[----:B------:R-:W-:Y:S05]  /*2fd0*/  BSYNC B1 ;  /* 0x0000000000017941 */ /* 0x000fea0003800000 */
.L_x_2785:
[----:B----4-:R4:W-:Y:S01]  /*2fe0*/  STS [R13], R8 ;  /* 0x000000080d007388 */ /* 0x0109e20000000800 */
[----:B------:R-:W-:Y:S01]  /*2ff0*/  IADD3 R3, R3, 0x40, RZ ;  /* 0x0000004003037810 */ /* 0x000fe20007ffe0ff */
[----:B------:R-:W-:-:S03]  /*3000*/  FADD.FTZ R9, R8, R9 ;  /* 0x0000000908097221 */ /* 0x000fc60000010000 */
[----:B------:R-:W-:-:S13]  /*3010*/  ISETP.GT.AND P2, PT, R3, UR40, PT ;  /* 0x0000002803007c0c */ /* 0x000fda000bf44270 */
[----:B----4-:R-:W-:Y:S05]  /*3020*/  @!P2 BRA `(.L_x_2788) ;  /* 0xfffffffc00a4a947 */ /* 0x010fea000383ffff */
.L_x_2784:
[----:B------:R-:W-:Y:S05]  /*3030*/  BSYNC B0 ;  /* 0x0000000000007941 */ /* 0x000fea0003800000 */
.L_x_2783:
[----:B0-----:R-:W0:Y:S01]  /*3040*/  SHFL.BFLY PT, R6, R9, 0x10, 0x1f ;  /* 0x0e001f0009067f89 */ /* 0x001e2200000e0000 */
[----:B------:R-:W-:Y:S01]  /*3050*/  ULDC.U8 UR4, c[0x0][0x31c] ;  /* 0x0000c70000047ab9 */ /* 0x000fe20000000000 */
[----:B------:R-:W-:Y:S01]  /*3060*/  UMOV UR5, URZ ;  /* 0x0000003f00057c82 */ /* 0x000fe20008000000 */
[----:B-1----:R-:W1:Y:S01]  /*3070*/  S2R R11, SR_TID.X ;  /* 0x00000000000b7919 */ /* 0x002e620000002100 */
        /* <DEDUP_REMOVED lines=13> */
[----:B------:R-:W-:-:S03]  /*3150*/  @!P2 MOV R3, 0x400 ;  /* 0x000004000003a802 */ /* 0x000fc60000000f00 */
[----:B------:R-:W-:Y:S01]  /*3160*/  @!P0 IMAD.IADD R9, R12, 0x1, R9 ;  /* 0x000000010c098824 */ /* 0x000fe200078e0209 */
        /* <DEDUP_REMOVED lines=25> */
.L_x_2789:
[----:B------:R-:W-:Y:S01]  /*3300*/  ULDC.64 UR6, c[0x0][0x310] ;  /* 0x0000c40000067ab9 */ /* 0x000fe20000000a00 */
[----:B------:R-:W-:Y:S04]  /*3310*/  BSSY B0, `(.L_x_2790) ;  /* 0x0000012000007945 */ /* 0x000fe80003800000 */
[----:B------:R-:W-:Y:S05]  /*3320*/  @P1 BRA `(.L_x_2791) ;  /* 0x0000000000401947 */ /* 0x000fea0003800000 */
[----:B0-----:R-:W-:-:S04]  /*3330*/  FADD.FTZ R3, R3, 9.9999999747524270788e-07 ;  /* 0x358637bd03037421 */ /* 0x001fc80000010000 */
[----:B------:R0:W1:Y:S03]  /*3340*/  MUFU.RCP R10, R3 ;  /* 0x00000003000a7308 */ /* 0x0000660000001000 */
.L_x_2793:
[----:B0-----:R-:W-:-:S05]  /*3350*/  IADD3 R3, R5, -UR43, RZ ;  /* 0x8000002b05037c10 */ /* 0x001fca000fffe0ff */
        /* <DEDUP_REMOVED lines=10> */
.L_x_2792:
[----:B------:R-:W-:-:S05]  /*3400*/  VIADD R5, R5, 0x40 ;  /* 0x0000004005057836 */ /* 0x000fca0000000000 */
[----:B------:R-:W-:-:S13]  /*3410*/  ISETP.GT.AND P1, PT, R5, UR40, PT ;  /* 0x0000002805007c0c */ /* 0x000fda000bf24270 */
[----:B------:R-:W-:Y:S05]  /*3420*/  @!P1 BRA `(.L_x_2793) ;  /* 0xfffffffc00c89947 */ /* 0x000fea000383ffff */
.L_x_2791:
[----:B------:R-:W-:Y:S05]  /*3430*/  BSYNC B0 ;  /* 0x0000000000007941 */ /* 0x000fea0003800000 */
.L_x_2790:
[----:B01----:R-:W0:Y:S01]  /*3440*/  S2R R6, SR_TID.X ;  /* 0x0000000000067919 */ /* 0x003e220000002100 */
[----:B------:R-:W-:Y:S01]  /*3450*/  USHF.R.S32.HI UR4, URZ, 0x1f, UR40 ;  /* 0x0000001f3f047899 */ /* 0x000fe20008011428 */
[----:B------:R-:W-:Y:S01]  /*3460*/  CS2R R14, SRZ ;  /* 0x00000000000e7805 */ /* 0x000fe2000001ff00 */
[----:B------:R-:W-:Y:S01]  /*3470*/  ULDC.64 UR6, c[0x0][0x240] ;  /* 0x0000900000067ab9 */ /* 0x000fe20000000a00 */
[----:B------:R-:W-:Y:S01]  /*3480*/  CS2R R12, SRZ ;  /* 0x00000000000c7805 */ /* 0x000fe2000001ff00 */
[----:B------:R-:W-:Y:S01]  /*3490*/  ULEA.HI UR4, UR4, UR40, URZ, 0x2 ;  /* 0x0000002804047291 */ /* 0x000fe2000f8f103f */
[----:B------:R-:W-:-:S03]  /*34a0*/  ISETP.EQ.U32.AND P0, PT, RZ, UR6, PT ;  /* 0x00000006ff007c0c */ /* 0x000fc6000bf02070 */
[----:B------:R-:W-:-:S04]  /*34b0*/  ULOP3.LUT UR4, UR4, 0xfffffffc, URZ, 0xc0, !UPT ;  /* 0xfffffffc04047892 */ /* 0x000fc8000f8ec03f */
[----:B------:R-:W-:Y:S01]  /*34c0*/  UIADD3 UR4, -UR4, UR40, URZ ;  /* 0x0000002804047290 */ /* 0x000fe2000fffe13f */
[----:B0-----:R-:W-:-:S04]  /*34d0*/  SHF.R.S32.HI R7, RZ, 0x1f, R6 ;  /* 0x0000001fff077819 */ /* 0x001fc80000011406 */
[----:B------:R-:W-:-:S04]  /*34e0*/  LEA.HI R7, R7, R6, RZ, 0x4 ;  /* 0x0000000607077211 */ /* 0x000fc800078f20ff */
[----:B------:R-:W-:Y:S02]  /*34f0*/  LOP3.LUT R3, R7, 0xfffffff0, RZ, 0xc0, !PT ;  /* 0xfffffff007037812 */ /* 0x000fe400078ec0ff */
[----:B------:R-:W-:Y:S02]  /*3500*/  SHF.R.S32.HI R7, RZ, 0x4, R7 ;  /* 0x00000004ff077819 */ /* 0x000fe40000011407 */
[----:B------:R-:W-:-:S04]  /*3510*/  IADD3 R3, -R3, R6, RZ ;  /* 0x0000000603037210 */ /* 0x000fc80007ffe1ff */
[C---:B------:R-:W-:Y:S01]  /*3520*/  ISETP.GT.AND P1, PT, R3.reuse, 0xb, PT ;  /* 0x0000000b0300780c */ /* 0x040fe20003f24270 */
[----:B------:R-:W-:-:S03]  /*3530*/  IMAD.SHL.U32 R50, R3, 0x4, RZ ;  /* 0x0000000403327824 */ /* 0x000fc600078e00ff */
[----:B------:R-:W-:Y:S01]  /*3540*/  ISETP.NE.OR P2, PT, R7, UR4, P1 ;  /* 0x0000000407007c0c */ /* 0x000fe20008f45670 */
[----:B------:R-:W-:-:S03]  /*3550*/  ULDC UR4, c[0x0][0x284] ;  /* 0x0000a10000047ab9 */ /* 0x000fc60000000800 */
[----:B------:R-:W-:Y:S01]  /*3560*/  ISETP.EQ.OR.EX P0, PT, RZ, UR7, P2, P0 ;  /* 0x00000007ff007c0c */ /* 0x000fe20009702700 */
[----:B------:R-:W-:-:S12]  /*3570*/  ULDC.64 UR6, c[0x0][0x250] ;  /* 0x0000940000067ab9 */ /* 0x000fd80000000a00 */
        /* <DEDUP_REMOVED lines=11> */
[----:B------:R-:W-:Y:S01]  /*3630*/  VIMNMX R49, R3, UR40, PT ;  /* 0x0000002803317c48 */ /* 0x000fe2000bfe0100 */
[----:B------:R-:W-:Y:S01]  /*3640*/  IMAD R5, R4, R3, R50 ;  /* 0x0000000304057224 */ /* 0x000fe200078e0232 */
[----:B------:R-:W-:Y:S01]  /*3650*/  IADD3 R48, R7, UR43, RZ ;  /* 0x0000002b07307c10 */ /* 0x000fe2000fffe0ff */
[----:B------:R-:W-:Y:S01]  /*3660*/  BSSY B0, `(.L_x_2796) ;  /* 0x00000f8000007945 */ /* 0x000fe20003800000 */
[----:B------:R-:W-:Y:S02]  /*3670*/  CS2R R42, SRZ ;  /* 0x00000000002a7805 */ /* 0x000fe4000001ff00 */
[----:B------:R-:W-:Y:S02]  /*3680*/  CS2R R40, SRZ ;  /* 0x0000000000287805 */ /* 0x000fe4000001ff00 */
[----:B------:R-:W-:Y:S02]  /*3690*/  ISETP.GE.AND P0, PT, R48, R49, PT ;  /* 0x000000313000720c */ /* 0x000fe40003f06270 */
[----:B------:R-:W-:-:S11]  /*36a0*/  SHF.R.S32.HI R4, RZ, 0x1f, R5 ;  /* 0x0000001fff047819 */ /* 0x000fd60000011405 */
[----:B------:R-:W-:Y:S05]  /*36b0*/  @P0 BRA `(.L_x_2797) ;  /* 0x0000000c00c80947 */ /* 0x000fea0003800000 */
[----:B------:R-:W-:Y:S01]  /*36c0*/  IMAD.U32 R6, RZ, RZ, UR43 ;  /* 0x0000002bff067e24 */ /* 0x000fe2000f8e00ff */
[----:B0-----:R-:W-:Y:S01]  /*36d0*/  LOP3.LUT R9, RZ, R49, RZ, 0x33, !PT ;  /* 0x00000031ff097212 */ /* 0x001fe200078e33ff */
[----:B------:R-:W-:Y:S01]  /*36e0*/  BSSY B2, `(.L_x_2798) ;  /* 0x0000022000027945 */ /* 0x000fe20003800000 */
[----:B------:R-:W-:Y:S02]  /*36f0*/  MOV R52, R48 ;  /* 0x0000003000347202 */ /* 0x000fe40000000f00 */
        /* <DEDUP_REMOVED lines=8> */
[----:B------:R-:W-:Y:S01]  /*3780*/  IMAD R8, R48, 0x30, RZ ;  /* 0x0000003030087824 */ /* 0x000fe200078e02ff */
[----:B------:R-:W-:Y:S01]  /*3790*/  ULDC.64 UR4, c[0x0][0x250] ;  /* 0x0000940000047ab9 */ /* 0x000fe20000000a00 */
[----:B------:R-:W-:Y:S01]  /*37a0*/  HFMA2.MMA R40, -RZ, RZ, 0, 0 ;  /* 0x00000000ff287435 */ /* 0x000fe200000001ff */
[----:B------:R-:W-:Y:S02]  /*37b0*/  IMAD R16, R7, 0x4, R0 ;  /* 0x0000000407107824 */ /* 0x000fe400078e0200 */
[----:B---3--:R-:W-:Y:S01]  /*37c0*/  IADD3 R19, P3, R5, R8, RZ ;  /* 0x0000000805137210 */ /* 0x008fe20007f7e0ff */
[----:B------:R-:W-:-:S03]  /*37d0*/  IMAD.MOV.U32 R52, RZ, RZ, R48 ;  /* 0x000000ffff347224 */ /* 0x000fc600078e0030 */
[----:B------:R-:W-:Y:S02]  /*37e0*/  LEA.HI.X.SX32 R8, R8, R4, 0x1, P3 ;  /* 0x0000000408087211 */ /* 0x000fe400018f0eff */
[----:B------:R-:W-:-:S04]  /*37f0*/  LEA R18, P3, R19, UR4, 0x2 ;  /* 0x0000000413127c11 */ /* 0x000fc8000f8610ff */
[----:B------:R-:W-:-:S09]  /*3800*/  LEA.HI.X R19, R19, UR5, R8, 0x2, P3 ;  /* 0x0000000513137c11 */ /* 0x000fd200098f1408 */
.L_x_2800:
[----:B------:R-:W-:Y:S01]  /*3810*/  IMAD.MOV.U32 R8, RZ, RZ, R18 ;  /* 0x000000ffff087224 */ /* 0x000fe200078e0012 */
[----:B------:R0:W1:Y:S01]  /*3820*/  LDS R17, [R16] ;  /* 0x0000000010117984 */ /* 0x0000620000000800 */
[----:B------:R-:W-:-:S06]  /*3830*/  IMAD.MOV.U32 R9, RZ, RZ, R19 ;  /* 0x000000ffff097224 */ /* 0x000fcc00078e0013 */
[----:B------:R-:W1:Y:S01]  /*3840*/  LDG.E.128 R8, desc[UR36][R8.64] ;  /* 0x0000002408087981 */ /* 0x000e62000c1e1d00 */
[----:B------:R-:W-:Y:S01]  /*3850*/  IADD3 R6, R6, -0x1, RZ ;  /* 0xffffffff06067810 */ /* 0x000fe20007ffe0ff */
[----:B------:R-:W-:Y:S01]  /*3860*/  VIADD R52, R52, 0x4 ;  /* 0x0000000434347836 */ /* 0x000fe20000000000 */
[----:B------:R-:W-:Y:S01]  /*3870*/  IADD3 R18, P4, R18, 0x300, RZ ;  /* 0x0000030012127810 */ /* 0x000fe20007f9e0ff */
[----:B0-----:R-:W-:Y:S01]  /*3880*/  VIADD R16, R16, 0x10 ;  /* 0x0000001010107836 */ /* 0x001fe20000000000 */
[----:B------:R-:W-:Y:S02]  /*3890*/  ISETP.NE.AND P3, PT, R6, RZ, PT ;  /* 0x000000ff0600720c */ /* 0x000fe40003f65270 */
[----:B------:R-:W-:Y:S01]  /*38a0*/  IADD3.X R19, RZ, R19, RZ, P4, !PT ;  /* 0x00000013ff137210 */ /* 0x000fe200027fe4ff */
[-C--:B-1----:R-:W-:Y:S01]  /*38b0*/  FFMA.FTZ R40, R8, R17.reuse, R40 ;  /* 0x0000001108287223 */ /* 0x082fe20000010028 */
[-C--:B------:R-:W-:Y:S01]  /*38c0*/  FFMA.FTZ R41, R9, R17.reuse, R41 ;  /* 0x0000001109297223 */ /* 0x080fe20000010029 */
[-C--:B------:R-:W-:Y:S01]  /*38d0*/  FFMA.FTZ R42, R10, R17.reuse, R42 ;  /* 0x000000110a2a7223 */ /* 0x080fe2000001002a */
[----:B------:R-:W-:-:S07]  /*38e0*/  FFMA.FTZ R43, R11, R17, R43 ;  /* 0x000000110b2b7223 */ /* 0x000fce000001002b */
[----:B------:R-:W-:Y:S05]  /*38f0*/  @P3 BRA `(.L_x_2800) ;  /* 0xfffffffc00c43947 */ /* 0x000fea000383ffff */
.L_x_2799:
[----:B------:R-:W-:Y:S05]  /*3900*/  BSYNC B2 ;  /* 0x0000000000027941 */ /* 0x000fea0003800000 */
.L_x_2798:
[----:B------:R-:W-:Y:S05]  /*3910*/  @!P0 BRA `(.L_x_2797) ;  /* 0x0000000c00308947 */ /* 0x000fea0003800000 */
[----:B------:R-:W-:Y:S01]  /*3920*/  IMAD.IADD R16, R49, 0x1, -R52 ;  /* 0x0000000131107824 */ /* 0x000fe200078e0a34 */
[C---:B------:R-:W-:Y:S01]  /*3930*/  LEA R8, R52.reuse, 0x20, 0x2 ;  /* 0x0000002034087811 */ /* 0x040fe200078e10ff */
[----:B------:R-:W-:Y:S01]  /*3940*/  IMAD R6, R52, 0x30, RZ ;  /* 0x0000003034067824 */ /* 0x000fe200078e02ff */
[----:B------:R-:W-:Y:S01]  /*3950*/  ULDC.64 UR4, c[0x0][0x250] ;  /* 0x0000940000047ab9 */ /* 0x000fe20000000a00 */
[----:B------:R-:W-:Y:S01]  /*3960*/  IMAD.U32 R9, RZ, RZ, UR43 ;  /* 0x0000002bff097e24 */ /* 0x000fe2000f8e00ff */
[----:B------:R-:W-:Y:S01]  /*3970*/  ISETP.GT.AND P3, PT, R16, 0x30, PT ;  /* 0x000000301000780c */ /* 0x000fe20003f64270 */
[----:B------:R-:W-:Y:S01]  /*3980*/  BSSY B2, `(.L_x_2801) ;  /* 0x0000071000027945 */ /* 0x000fe20003800000 */
[----:B------:R-:W-:Y:S01]  /*3990*/  IADD3 R10, P0, R5, R6, RZ ;  /* 0x00000006050a7210 */ /* 0x000fe20007f1e0ff */
[----:B------:R-:W-:-:S03]  /*39a0*/  IMAD R9, R9, -0x4, R8 ;  /* 0xfffffffc09097824 */ /* 0x000fc600078e0208 */
[----:B------:R-:W-:Y:S02]  /*39b0*/  LEA.HI.X.SX32 R11, R6, R4, 0x1, P0 ;  /* 0x00000004060b7211 */ /* 0x000fe400000f0eff */
[----:B------:R-:W-:Y:S02]  /*39c0*/  LEA R54, P0, R10, UR4, 0x2 ;  /* 0x000000040a367c11 */ /* 0x000fe4000f8010ff */
[----:B------:R-:W-:Y:S02]  /*39d0*/  IADD3 R6, R0, R9, RZ ;  /* 0x0000000900067210 */ /* 0x000fe40007ffe0ff */
[----:B------:R-:W-:Y:S02]  /*39e0*/  LEA.HI.X R55, R10, UR5, R11, 0x2, P0 ;  /* 0x000000050a377c11 */ /* 0x000fe400080f140b */
[----:B------:R-:W-:Y:S01]  /*39f0*/  PLOP3.LUT P0, PT, PT, PT, PT, 0x80, 0x0 ;  /* 0x000000000000781c */ /* 0x000fe20003f0f070 */
[----:B------:R-:W-:-:S12]  /*3a00*/  @!P3 BRA `(.L_x_2802) ;  /* 0x0000000400a0b947 */ /* 0x000fd80003800000 */
[----:B------:R-:W-:Y:S01]  /*3a10*/  PLOP3.LUT P0, PT, PT, PT, PT, 0x8, 0x0 ;  /* 0x000000000000781c */ /* 0x000fe20003f0e170 */
[----:B------:R-:W-:-:S12]  /*3a20*/  VIADD R51, R49, 0xffffffd0 ;  /* 0xffffffd031337836 */ /* 0x000fd80000000000 */
.L_x_2803:
[----:B------:R-:W4:Y:S04]  /*3a30*/  LDG.E.128 R44, desc[UR36][R54.64] ;  /* 0x00000024362c7981 */ /* 0x000f28000c1e1d00 */
[----:B------:R-:W4:Y:S04]  /*3a40*/  LDG.E.128 R8, desc[UR36][R54.64+0x300] ;  /* 0x0003002436087981 */ /* 0x000f28000c1e1d00 */
[----:B---3--:R-:W3:Y:S04]  /*3a50*/  LDG.E.128 R16, desc[UR36][R54.64+0x600] ;  /* 0x0006002436107981 */ /* 0x008ee8000c1e1d00 */
[----:B------:R-:W3:Y:S04]  /*3a60*/  LDG.E.128 R24, desc[UR36][R54.64+0x900] ;  /* 0x0009002436187981 */ /* 0x000ee8000c1e1d00 */
[----:B------:R-:W3:Y:S04]  /*3a70*/  LDG.E.128 R36, desc[UR36][R54.64+0xc00] ;  /* 0x000c002436247981 */ /* 0x000ee8000c1e1d00 */
[----:B------:R-:W3:Y:S04]  /*3a80*/  LDG.E.128 R32, desc[UR36][R54.64+0xf00] ;  /* 0x000f002436207981 */ /* 0x000ee8000c1e1d00 */
[----:B------:R-:W3:Y:S04]  /*3a90*/  LDG.E.128 R28, desc[UR36][R54.64+0x1200] ;  /* 0x00120024361c7981 */ /* 0x000ee8000c1e1d00 */
[----:B------:R-:W4:Y:S04]  /*3aa0*/  LDS R58, [R6+-0x20] ;  /* 0xffffe000063a7984 */ /* 0x000f280000000800 */
[----:B--2---:R-:W2:Y:S04]  /*3ab0*/  LDG.E.128 R20, desc[UR36][R54.64+0x1500] ;  /* 0x0015002436147981 */ /* 0x004ea8000c1e1d00 */
[----:B------:R-:W0:Y:S04]  /*3ac0*/  LDS R53, [R6+-0x10] ;  /* 0xfffff00006357984 */ /* 0x000e280000000800 */
[----:B------:R-:W3:Y:S01]  /*3ad0*/  LDS R56, [R6] ;  /* 0x0000000006387984 */ /* 0x000ee20000000800 */
[-C--:B----4-:R-:W-:Y:S01]  /*3ae0*/  FFMA.FTZ R59, R44, R58.reuse, R40 ;  /* 0x0000003a2c3b7223 */ /* 0x090fe20000010028 */
[-C--:B------:R-:W-:Y:S01]  /*3af0*/  FFMA.FTZ R44, R45, R58.reuse, R41 ;  /* 0x0000003a2d2c7223 */ /* 0x080fe20000010029 */
[-C--:B------:R-:W-:Y:S01]  /*3b00*/  FFMA.FTZ R57, R46, R58.reuse, R42 ;  /* 0x0000003a2e397223 */ /* 0x080fe2000001002a */
[----:B------:R-:W-:Y:S01]  /*3b10*/  FFMA.FTZ R58, R47, R58, R43 ;  /* 0x0000003a2f3a7223 */ /* 0x000fe2000001002b */
[----:B------:R-:W-:Y:S01]  /*3b20*/  LDS R46, [R6+0x20] ;  /* 0x00002000062e7984 */ /* 0x000fe20000000800 */
[----:B0-----:R-:W-:-:S03]  /*3b30*/  FFMA.FTZ R59, R8, R53, R59 ;  /* 0x00000035083b7223 */ /* 0x001fc6000001003b */
[----:B------:R-:W0:Y:S04]  /*3b40*/  LDS R47, [R6+0x10] ;  /* 0x00001000062f7984 */ /* 0x000e280000000800 */
[----:B------:R-:W4:Y:S01]  /*3b50*/  LDG.E.128 R40, desc[UR36][R54.64+0x1800] ;  /* 0x0018002436287981 */ /* 0x000f22000c1e1d00 */
[-C--:B------:R-:W-:Y:S01]  /*3b60*/  FFMA.FTZ R8, R9, R53.reuse, R44 ;  /* 0x0000003509087223 */ /* 0x080fe2000001002c */
[-C--:B------:R-:W-:Y:S01]  /*3b70*/  FFMA.FTZ R57, R10, R53.reuse, R57 ;  /* 0x000000350a397223 */ /* 0x080fe20000010039 */
[----:B------:R-:W-:Y:S01]  /*3b80*/  FFMA.FTZ R58, R11, R53, R58 ;  /* 0x000000350b3a7223 */ /* 0x000fe2000001003a */
[----:B------:R-:W1:Y:S01]  /*3b90*/  LDS R45, [R6+0x30] ;  /* 0x00003000062d7984 */ /* 0x000e620000000800 */
[-C--:B---3--:R-:W-:Y:S01]  /*3ba0*/  FFMA.FTZ R59, R16, R56.reuse, R59 ;  /* 0x00000038103b7223 */ /* 0x088fe2000001003b */
[-C--:B------:R-:W-:Y:S01]  /*3bb0*/  FFMA.FTZ R16, R17, R56.reuse, R8 ;  /* 0x0000003811107223 */ /* 0x080fe20000010008 */
[-C--:B------:R-:W-:Y:S01]  /*3bc0*/  FFMA.FTZ R57, R18, R56.reuse, R57 ;  /* 0x0000003812397223 */ /* 0x080fe20000010039 */
[----:B------:R-:W3:Y:S01]  /*3bd0*/  LDS R44, [R6+0x40] ;  /* 0x00004000062c7984 */ /* 0x000ee20000000800 */
[----:B------:R-:W-:-:S03]  /*3be0*/  FFMA.FTZ R58, R19, R56, R58 ;  /* 0x00000038133a7223 */ /* 0x000fc6000001003a */
[----:B------:R-:W4:Y:S04]  /*3bf0*/  LDG.E.128 R8, desc[UR36][R54.64+0x1b00] ;  /* 0x001b002436087981 */ /* 0x000f28000c1e1d00 */
[----:B------:R-:W2:Y:S01]  /*3c00*/  LDS R53, [R6+0x50] ;  /* 0x0000500006357984 */ /* 0x000ea20000000800 */
[-C--:B0-----:R-:W-:Y:S01]  /*3c10*/  FFMA.FTZ R59, R24, R47.reuse, R59 ;  /* 0x0000002f183b7223 */ /* 0x081fe2000001003b */
[-C--:B------:R-:W-:Y:S01]  /*3c20*/  FFMA.FTZ R24, R25, R47.reuse, R16 ;  /* 0x0000002f19187223 */ /* 0x080fe20000010010 */
[-C--:B------:R-:W-:Y:S01]  /*3c30*/  FFMA.FTZ R57, R26, R47.reuse, R57 ;  /* 0x0000002f1a397223 */ /* 0x080fe20000010039 */
[----:B------:R-:W-:Y:S01]  /*3c40*/  FFMA.FTZ R58, R27, R47, R58 ;  /* 0x0000002f1b3a7223 */ /* 0x000fe2000001003a */
[----:B------:R-:W4:Y:S01]  /*3c50*/  LDG.E.128 R16, desc[UR36][R54.64+0x1e00] ;  /* 0x001e002436107981 */ /* 0x000f22000c1e1d00 */
[-C--:B------:R-:W-:Y:S01]  /*3c60*/  FFMA.FTZ R24, R37, R46.reuse, R24 ;  /* 0x0000002e25187223 */ /* 0x080fe20000010018 */
[-C--:B------:R-:W-:Y:S01]  /*3c70*/  FFMA.FTZ R59, R36, R46.reuse, R59 ;  /* 0x0000002e243b7223 */ /* 0x080fe2000001003b */
[-C--:B------:R-:W-:Y:S01]  /*3c80*/  FFMA.FTZ R57, R38, R46.reuse, R57 ;  /* 0x0000002e26397223 */ /* 0x080fe20000010039 */
[----:B------:R-:W-:-:S02]  /*3c90*/  FFMA.FTZ R58, R39, R46, R58 ;  /* 0x0000002e273a7223 */ /* 0x000fc4000001003a */
[----:B------:R-:W4:Y:S01]  /*3ca0*/  LDG.E.128 R36, desc[UR36][R54.64+0x2100] ;  /* 0x0021002436247981 */ /* 0x000f22000c1e1d00 */
[----:B-1----:R-:W-:-:S03]  /*3cb0*/  FFMA.FTZ R56, R33, R45, R24 ;  /* 0x0000002d21387223 */ /* 0x002fc60000010018 */
[----:B------:R-:W4:Y:S01]  /*3cc0*/  LDG.E.128 R24, desc[UR36][R54.64+0x2400] ;  /* 0x0024002436187981 */ /* 0x000f22000c1e1d00 */
[-C--:B------:R-:W-:Y:S01]  /*3cd0*/  FFMA.FTZ R59, R32, R45.reuse, R59 ;  /* 0x0000002d203b7223 */ /* 0x080fe2000001003b */
[-C--:B------:R-:W-:Y:S01]  /*3ce0*/  FFMA.FTZ R57, R34, R45.reuse, R57 ;  /* 0x0000002d22397223 */ /* 0x080fe20000010039 */
[----:B------:R-:W-:Y:S02]  /*3cf0*/  FFMA.FTZ R58, R35, R45, R58 ;  /* 0x0000002d233a7223 */ /* 0x000fe4000001003a */
[----:B------:R-:W4:Y:S01]  /*3d00*/  LDG.E.128 R32, desc[UR36][R54.64+0x2700] ;  /* 0x0027002436207981 */ /* 0x000f22000c1e1d00 */
[-C--:B---3--:R-:W-:Y:S01]  /*3d10*/  FFMA.FTZ R59, R28, R44.reuse, R59 ;  /* 0x0000002c1c3b7223 */ /* 0x088fe2000001003b */
[-C--:B------:R-:W-:Y:S01]  /*3d20*/  FFMA.FTZ R56, R29, R44.reuse, R56 ;  /* 0x0000002c1d387223 */ /* 0x080fe20000010038 */
[-C--:B------:R-:W-:Y:S01]  /*3d30*/  FFMA.FTZ R57, R30, R44.reuse, R57 ;  /* 0x0000002c1e397223 */ /* 0x080fe20000010039 */
[----:B------:R-:W-:Y:S02]  /*3d40*/  FFMA.FTZ R58, R31, R44, R58 ;  /* 0x0000002c1f3a7223 */ /* 0x000fe4000001003a */
[----:B------:R-:W3:Y:S04]  /*3d50*/  LDG.E.128 R28, desc[UR36][R54.64+0x2a00] ;  /* 0x002a0024361c7981 */ /* 0x000ee8000c1e1d00 */
[----:B------:R0:W3:Y:S01]  /*3d60*/  LDG.E.128 R44, desc[UR36][R54.64+0x2d00] ;  /* 0x002d0024362c7981 */ /* 0x0000e2000c1e1d00 */
[----:B--2---:R-:W-:-:S03]  /*3d70*/  FFMA.FTZ R59, R20, R53, R59 ;  /* 0x00000035143b7223 */ /* 0x004fc6000001003b */
[----:B------:R-:W4:Y:S01]  /*3d80*/  LDS R20, [R6+0x60] ;  /* 0x0000600006147984 */ /* 0x000f220000000800 */
[----:B------:R-:W-:-:S03]  /*3d90*/  FFMA.FTZ R56, R21, R53, R56 ;  /* 0x0000003515387223 */ /* 0x000fc60000010038 */
[----:B------:R-:W1:Y:S01]  /*3da0*/  LDS R21, [R6+0x70] ;  /* 0x0000700006157984 */ /* 0x000e620000000800 */
[----:B------:R-:W-:-:S03]  /*3db0*/  FFMA.FTZ R57, R22, R53, R57 ;  /* 0x0000003516397223 */ /* 0x000fc60000010039 */
[----:B------:R-:W2:Y:S01]  /*3dc0*/  LDS R22, [R6+0x80] ;  /* 0x0000800006167984 */ /* 0x000ea20000000800 */
[----:B------:R-:W-:-:S03]  /*3dd0*/  FFMA.FTZ R58, R23, R53, R58 ;  /* 0x00000035173a7223 */ /* 0x000fc6000001003a */
[----:B------:R-:W2:Y:S01]  /*3de0*/  LDS R23, [R6+0x90] ;  /* 0x0000900006177984 */ /* 0x000ea20000000800 */
[----:B0-----:R-:W-:Y:S02]  /*3df0*/  IADD3 R54, P3, R54, 0x3000, RZ ;  /* 0x0000300036367810 */ /* 0x001fe40007f7e0ff */
[----:B------:R-:W-:-:S03]  /*3e00*/  IADD3 R52, R52, 0x40, RZ ;  /* 0x0000004034347810 */ /* 0x000fc60007ffe0ff */
[----:B------:R-:W-:Y:S01]  /*3e10*/  IMAD.X R55, RZ, RZ, R55, P3 ;  /* 0x000000ffff377224 */ /* 0x000fe200018e0637 */
[----:B------:R-:W-:Y:S01]  /*3e20*/  ISETP.GE.AND P3, PT, R52, R51, PT ;  /* 0x000000333400720c */ /* 0x000fe20003f66270 */
[-C--:B----4-:R-:W-:Y:S02]  /*3e30*/  FFMA.FTZ R57, R42, R20.reuse, R57 ;  /* 0x000000142a397223 */ /* 0x090fe40000010039 */
[----:B------:R-:W0:Y:S01]  /*3e40*/  LDS R42, [R6+0xa0] ;  /* 0x0000a000062a7984 */ /* 0x000e220000000800 */
[----:B------:R-:W-:-:S03]  /*3e50*/  FFMA.FTZ R56, R41, R20, R56 ;  /* 0x0000001429387223 */ /* 0x000fc60000010038 */
[----:B------:R-:W4:Y:S01]  /*3e60*/  LDS R41, [R6+0xb0] ;  /* 0x0000b00006297984 */ /* 0x000f220000000800 */
[----:B------:R-:W-:-:S03]  /*3e70*/  FFMA.FTZ R59, R40, R20, R59 ;  /* 0x00000014283b7223 */ /* 0x000fc6000001003b */
[----:B------:R-:W3:Y:S01]  /*3e80*/  LDS R40, [R6+0xc0] ;  /* 0x0000c00006287984 */ /* 0x000ee20000000800 */
[----:B------:R-:W-:-:S03]  /*3e90*/  FFMA.FTZ R20, R43, R20, R58 ;  /* 0x000000142b147223 */ /* 0x000fc6000001003a */
[----:B------:R-:W3:Y:S01]  /*3ea0*/  LDS R43, [R6+0xd0] ;  /* 0x0000d000062b7984 */ /* 0x000ee20000000800 */
[-C--:B-1----:R-:W-:Y:S01]  /*3eb0*/  FFMA.FTZ R59, R8, R21.reuse, R59 ;  /* 0x00000015083b7223 */ /* 0x082fe2000001003b */
[-C--:B------:R-:W-:Y:S01]  /*3ec0*/  FFMA.FTZ R56, R9, R21.reuse, R56 ;  /* 0x0000001509387223 */ /* 0x080fe20000010038 */
[-C--:B------:R-:W-:Y:S01]  /*3ed0*/  FFMA.FTZ R57, R10, R21.reuse, R57 ;  /* 0x000000150a397223 */ /* 0x080fe20000010039 */
        /* <DEDUP_REMOVED lines=13> */
[-C--:B----4-:R-:W-:Y:S01]  /*3fb0*/  FFMA.FTZ R59, R32, R41.reuse, R59 ;  /* 0x00000029203b7223 */ /* 0x090fe2000001003b */
        /* <DEDUP_REMOVED lines=11> */
[----:B------:R-:W-:Y:S01]  /*4070*/  VIADD R6, R6, 0x100 ;  /* 0x0000010006067836 */ /* 0x000fe20000000000 */
[----:B------:R-:W-:Y:S06]  /*4080*/  @!P3 BRA `(.L_x_2803) ;  /* 0xfffffff80068b947 */ /* 0x000fec000383ffff */
.L_x_2802:
[----:B------:R-:W-:Y:S05]  /*4090*/  BSYNC B2 ;  /* 0x0000000000027941 */ /* 0x000fea0003800000 */
.L_x_2801:
[----:B------:R-:W-:Y:S01]  /*40a0*/  IMAD.IADD R8, R49, 0x1, -R52 ;  /* 0x0000000131087824 */ /* 0x000fe200078e0a34 */
[----:B------:R-:W-:Y:S04]  /*40b0*/  BSSY B2, `(.L_x_2804) ;  /* 0x0000038000027945 */ /* 0x000fe80003800000 */
[----:B------:R-:W-:-:S13]  /*40c0*/  ISETP.GT.AND P3, PT, R8, 0x10, PT ;  /* 0x000000100800780c */ /* 0x000fda0003f64270 */
[----:B------:R-:W-:Y:S05]  /*40d0*/  @!P3 BRA `(.L_x_2805) ;  /* 0x0000000000d4b947 */ /* 0x000fea0003800000 */
[----:B------:R-:W4:Y:S04]  /*40e0*/  LDG.E.128 R8, desc[UR36][R54.64] ;  /* 0x0000002436087981 */ /* 0x000f28000c1e1d00 */
[----:B---3--:R-:W3:Y:S04]  /*40f0*/  LDG.E.128 R16, desc[UR36][R54.64+0x300] ;  /* 0x0003002436107981 */ /* 0x008ee8000c1e1d00 */
[----:B--2---:R-:W2:Y:S04]  /*4100*/  LDG.E.128 R20, desc[UR36][R54.64+0x600] ;  /* 0x0006002436147981 */ /* 0x004ea8000c1e1d00 */
[----:B------:R-:W2:Y:S04]  /*4110*/  LDG.E.128 R24, desc[UR36][R54.64+0x900] ;  /* 0x0009002436187981 */ /* 0x000ea8000c1e1d00 */
[----:B------:R-:W2:Y:S04]  /*4120*/  LDG.E.128 R28, desc[UR36][R54.64+0xc00] ;  /* 0x000c0024361c7981 */ /* 0x000ea8000c1e1d00 */
[----:B------:R-:W2:Y:S04]  /*4130*/  LDG.E.128 R32, desc[UR36][R54.64+0xf00] ;  /* 0x000f002436207981 */ /* 0x000ea8000c1e1d00 */
[----:B------:R-:W2:Y:S04]  /*4140*/  LDG.E.128 R36, desc[UR36][R54.64+0x1200] ;  /* 0x0012002436247981 */ /* 0x000ea8000c1e1d00 */
[----:B------:R0:W2:Y:S01]  /*4150*/  LDG.E.128 R44, desc[UR36][R54.64+0x1500] ;  /* 0x00150024362c7981 */ /* 0x0000a2000c1e1d00 */
[----:B------:R-:W-:-:S03]  /*4160*/  VIADD R52, R52, 0x20 ;  /* 0x0000002034347836 */ /* 0x000fc60000000000 */
[----:B------:R-:W4:Y:S04]  /*4170*/  LDS R51, [R6+-0x20] ;  /* 0xffffe00006337984 */ /* 0x000f280000000800 */
[----:B------:R-:W3:Y:S01]  /*4180*/  LDS R53, [R6+-0x10] ;  /* 0xfffff00006357984 */ /* 0x000ee20000000800 */
[----:B0-----:R-:W-:-:S03]  /*4190*/  IADD3 R54, P0, R54, 0x1800, RZ ;  /* 0x0000180036367810 */ /* 0x001fc60007f1e0ff */
[----:B------:R-:W-:Y:S01]  /*41a0*/  LDS R56, [R6+0x20] ;  /* 0x0000200006387984 */ /* 0x000fe20000000800 */
[----:B------:R-:W-:Y:S02]  /*41b0*/  IADD3.X R55, RZ, R55, RZ, P0, !PT ;  /* 0x00000037ff377210 */ /* 0x000fe400007fe4ff */
[----:B------:R-:W-:Y:S01]  /*41c0*/  PLOP3.LUT P0, PT, PT, PT, PT, 0x8, 0x0 ;  /* 0x000000000000781c */ /* 0x000fe20003f0e170 */
[-C--:B----4-:R-:W-:Y:S01]  /*41d0*/  FFMA.FTZ R57, R8, R51.reuse, R40 ;  /* 0x0000003308397223 */ /* 0x090fe20000010028 */
[-C--:B------:R-:W-:Y:S01]  /*41e0*/  FFMA.FTZ R58, R9, R51.reuse, R41 ;  /* 0x00000033093a7223 */ /* 0x080fe20000010029 */
[----:B------:R-:W2:Y:S01]  /*41f0*/  LDS R8, [R6] ;  /* 0x0000000006087984 */ /* 0x000ea20000000800 */
[-C--:B------:R-:W-:Y:S01]  /*4200*/  FFMA.FTZ R41, R10, R51.reuse, R42 ;  /* 0x000000330a297223 */ /* 0x080fe2000001002a */
[----:B------:R-:W-:Y:S01]  /*4210*/  FFMA.FTZ R60, R11, R51, R43 ;  /* 0x000000330b3c7223 */ /* 0x000fe2000001002b */
[-C--:B---3--:R-:W-:Y:S01]  /*4220*/  FFMA.FTZ R57, R16, R53.reuse, R57 ;  /* 0x0000003510397223 */ /* 0x088fe20000010039 */
[----:B------:R-:W0:Y:S01]  /*4230*/  LDS R40, [R6+0x10] ;  /* 0x0000100006287984 */ /* 0x000e220000000800 */
[-C--:B------:R-:W-:Y:S01]  /*4240*/  FFMA.FTZ R58, R17, R53.reuse, R58 ;  /* 0x00000035113a7223 */ /* 0x080fe2000001003a */
[-C--:B------:R-:W-:Y:S01]  /*4250*/  FFMA.FTZ R41, R18, R53.reuse, R41 ;  /* 0x0000003512297223 */ /* 0x080fe20000010029 */
[----:B------:R-:W-:Y:S01]  /*4260*/  FFMA.FTZ R60, R19, R53, R60 ;  /* 0x00000035133c7223 */ /* 0x000fe2000001003c */
[----:B------:R-:W1:Y:S04]  /*4270*/  LDS R42, [R6+0x30] ;  /* 0x00003000062a7984 */ /* 0x000e680000000800 */
[----:B------:R-:W3:Y:S04]  /*4280*/  LDS R10, [R6+0x40] ;  /* 0x00004000060a7984 */ /* 0x000ee80000000800 */
[----:B------:R4:W3:Y:S02]  /*4290*/  LDS R9, [R6+0x50] ;  /* 0x0000500006097984 */ /* 0x0008e40000000800 */
[----:B----4-:R-:W-:-:S02]  /*42a0*/  VIADD R6, R6, 0x80 ;  /* 0x0000008006067836 */ /* 0x010fc40000000000 */
        /* <DEDUP_REMOVED lines=23> */
[----:B------:R-:W-:-:S07]  /*4420*/  FFMA.FTZ R43, R47, R9, R60 ;  /* 0x000000092f2b7223 */ /* 0x000fce000001003c */
.L_x_2805:
[----:B------:R-:W-:Y:S05]  /*4430*/  BSYNC B2 ;  /* 0x0000000000027941 */ /* 0x000fea0003800000 */
.L_x_2804:
[----:B------:R-:W-:-:S13]  /*4440*/  ISETP.LT.OR P0, PT, R52, R49, P0 ;  /* 0x000000313400720c */ /* 0x000fda0000701670 */
[----:B------:R-:W-:Y:S05]  /*4450*/  @!P0 BRA `(.L_x_2797) ;  /* 0x0000000000608947 */ /* 0x000fea0003800000 */
[----:B------:R-:W4:Y:S04]  /*4460*/  LDG.E.128 R8, desc[UR36][R54.64] ;  /* 0x0000002436087981 */ /* 0x000f28000c1e1d00 */
[----:B---3--:R-:W3:Y:S04]  /*4470*/  LDG.E.128 R16, desc[UR36][R54.64+0x300] ;  /* 0x0003002436107981 */ /* 0x008ee8000c1e1d00 */
[----:B--2---:R-:W2:Y:S04]  /*4480*/  LDG.E.128 R20, desc[UR36][R54.64+0x600] ;  /* 0x0006002436147981 */ /* 0x004ea8000c1e1d00 */
[----:B------:R-:W2:Y:S04]  /*4490*/  LDG.E.128 R24, desc[UR36][R54.64+0x900] ;  /* 0x0009002436187981 */ /* 0x000ea8000c1e1d00 */
[----:B------:R-:W4:Y:S04]  /*44a0*/  LDS R28, [R6+-0x20] ;  /* 0xffffe000061c7984 */ /* 0x000f280000000800 */
[----:B------:R-:W3:Y:S04]  /*44b0*/  LDS R30, [R6+-0x10] ;  /* 0xfffff000061e7984 */ /* 0x000ee80000000800 */
[----:B------:R-:W2:Y:S04]  /*44c0*/  LDS R31, [R6] ;  /* 0x00000000061f7984 */ /* 0x000ea80000000800 */
[----:B------:R-:W0:Y:S01]  /*44d0*/  LDS R32, [R6+0x10] ;  /* 0x0000100006207984 */ /* 0x000e220000000800 */
        /* <DEDUP_REMOVED lines=8> */
[-C--:B--2---:R-:W-:Y:S01]  /*4560*/  FFMA.FTZ R29, R20, R31.reuse, R29 ;  /* 0x0000001f141d7223 */ /* 0x084fe2000001001d */
[-C--:B------:R-:W-:Y:S01]  /*4570*/  FFMA.FTZ R8, R21, R31.reuse, R8 ;  /* 0x0000001f15087223 */ /* 0x080fe20000010008 */
[-C--:B------:R-:W-:Y:S01]  /*4580*/  FFMA.FTZ R9, R22, R31.reuse, R9 ;  /* 0x0000001f16097223 */ /* 0x080fe20000010009 */
[----:B------:R-:W-:Y:S01]  /*4590*/  FFMA.FTZ R28, R23, R31, R28 ;  /* 0x0000001f171c7223 */ /* 0x000fe2000001001c */
[-C--:B0-----:R-:W-:Y:S01]  /*45a0*/  FFMA.FTZ R40, R24, R32.reuse, R29 ;  /* 0x0000002018287223 */ /* 0x081fe2000001001d */
[-C--:B------:R-:W-:Y:S01]  /*45b0*/  FFMA.FTZ R41, R25, R32.reuse, R8 ;  /* 0x0000002019297223 */ /* 0x080fe20000010008 */
[-C--:B------:R-:W-:Y:S01]  /*45c0*/  FFMA.FTZ R42, R26, R32.reuse, R9 ;  /* 0x000000201a2a7223 */ /* 0x080fe20000010009 */
[----:B------:R-:W-:-:S07]  /*45d0*/  FFMA.FTZ R43, R27, R32, R28 ;  /* 0x000000201b2b7223 */ /* 0x000fce000001001c */
.L_x_2797:
[----:B------:R-:W-:Y:S05]  /*45e0*/  BSYNC B0 ;  /* 0x0000000000007941 */ /* 0x000fea0003800000 */
.L_x_2796:
[----:B------:R-:W-:-:S13]  /*45f0*/  ISETP.GE.AND P0, PT, R48, UR40, PT ;  /* 0x0000002830007c0c */ /* 0x000fda000bf06270 */
[----:B------:R-:W-:Y:S05]  /*4600*/  @P0 BRA `(.L_x_2795) ;  /* 0x0000000c00680947 */ /* 0x000fea0003800000 */
[----:B------:R-:W-:Y:S01]  /*4610*/  LOP3.LUT R6, RZ, R7, RZ, 0x33, !PT ;  /* 0x00000007ff067212 */ /* 0x000fe200078e33ff */
[----:B------:R-:W-:Y:S01]  /*4620*/  BSSY B0, `(.L_x_2806) ;  /* 0x0000032000007945 */ /* 0x000fe20003800000 */
[----:B0-----:R-:W-:-:S04]  /*4630*/  MOV R9, UR43 ;  /* 0x0000002b00097c02 */ /* 0x001fc80008000f00 */
[----:B---3--:R-:W-:-:S04]  /*4640*/  IADD3 R18, -R9, UR40, R6 ;  /* 0x0000002809127c10 */ /* 0x008fc8000fffe106 */
[----:B------:R-:W-:-:S04]  /*4650*/  LEA.HI R6, R18, 0x1, RZ, 0x1e ;  /* 0x0000000112067811 */ /* 0x000fc800078ff0ff */
[----:B------:R-:W-:-:S13]  /*4660*/  LOP3.LUT P0, R6, R6, 0x3, RZ, 0xc0, !PT ;  /* 0x0000000306067812 */ /* 0x000fda000780c0ff */
[----:B------:R-:W-:Y:S05]  /*4670*/  @!P0 BRA `(.L_x_2807) ;  /* 0x0000000000b08947 */ /* 0x000fea0003800000 */
[----:B------:R-:W0:Y:S01]  /*4680*/  LDC R3, c[0x0][0x284] ;  /* 0x0000a100ff037b82 */ /* 0x000e220000000800 */
[----:B------:R-:W-:-:S07]  /*4690*/  IMAD R16, R7, 0x4, R0 ;  /* 0x0000000407107824 */ /* 0x000fce00078e0200 */
.L_x_2810:
        /* <DEDUP_REMOVED lines=11> */
[----:B0-----:R-:W-:-:S06]  /*4750*/  IADD3 R17, R10, 0xffffffe, RZ ;  /* 0x0ffffffe0a117810 */ /* 0x001fcc0007ffe0ff */
[----:B------:R0:W1:Y:S02]  /*4760*/  F2I.FTZ.U32.TRUNC.NTZ R9, R17 ;  /* 0x0000001100097305 */ /* 0x000064000021f000 */
        /* <DEDUP_REMOVED lines=25> */
.L_x_2809:
[----:B------:R-:W-:Y:S05]  /*4900*/  BSYNC B2 ;  /* 0x0000000000027941 */ /* 0x000fea0003800000 */
.L_x_2808:
[----:B------:R-:W-:Y:S01]  /*4910*/  VIADD R48, R48, 0x4 ;  /* 0x0000000430307836 */ /* 0x000fe20000000000 */
[----:B------:R-:W-:Y:S01]  /*4920*/  IADD3 R16, R16, 0x10, RZ ;  /* 0x0000001010107810 */ /* 0x000fe20007ffe0ff */
[----:B------:R-:W-:Y:S06]  /*4930*/  @P0 BRA `(.L_x_2810) ;  /* 0xfffffffc00580947 */ /* 0x000fec000383ffff */
.L_x_2807:
[----:B------:R-:W-:Y:S05]  /*4940*/  BSYNC B0 ;  /* 0x0000000000007941 */ /* 0x000fea0003800000 */
.L_x_2806:
[----:B------:R-:W-:-:S13]  /*4950*/  ISETP.GE.U32.AND P0, PT, R18, 0xc, PT ;  /* 0x0000000c1200780c */ /* 0x000fda0003f06070 */
[----:B------:R-:W-:Y:S05]  /*4960*/  @!P0 BRA `(.L_x_2795) ;  /* 0x0000000800908947 */ /* 0x000fea0003800000 */
[----:B------:R-:W0:Y:S01]  /*4970*/  LDC R3, c[0x0][0x284] ;  /* 0x0000a100ff037b82 */ /* 0x000e220000000800 */
[----:B------:R-:W-:Y:S01]  /*4980*/  LEA R6, R48, 0x20, 0x2 ;  /* 0x0000002030067811 */ /* 0x000fe200078e10ff */
[----:B------:R-:W-:-:S04]  /*4990*/  IMAD.U32 R9, RZ, RZ, UR43 ;  /* 0x0000002bff097e24 */ /* 0x000fc8000f8e00ff */
[----:B------:R-:W-:-:S04]  /*49a0*/  IMAD R9, R9, -0x4, R6 ;  /* 0xfffffffc09097824 */ /* 0x000fc800078e0206 */
[----:B------:R-:W-:-:S07]  /*49b0*/  IMAD.IADD R6, R0, 0x1, R9 ;  /* 0x0000000100067824 */ /* 0x000fce00078e0209 */
.L_x_2819:
[CC--:B0-----:R-:W-:Y:S01]  /*49c0*/  ISETP.GE.AND P4, PT, R48.reuse, R3.reuse, PT ;  /* 0x000000033000720c */ /* 0x0c1fe20003f86270 */
[C---:B------:R-:W-:Y:S01]  /*49d0*/  VIADD R18, R48.reuse, 0x8 ;  /* 0x0000000830127836 */ /* 0x040fe20000000000 */
[C---:B------:R-:W-:Y:S01]  /*49e0*/  IADD3 R20, R48.reuse, 0x4, RZ ;  /* 0x0000000430147810 */ /* 0x040fe20007ffe0ff */
[----:B------:R-:W-:Y:S01]  /*49f0*/  BSSY B0, `(.L_x_2811) ;  /* 0x0000027000007945 */ /* 0x000fe20003800000 */
[----:B------:R-:W-:Y:S02]  /*4a00*/  VIADD R16, R48, 0xc ;  /* 0x0000000c30107836 */ /* 0x000fe40000000000 */
[-C--:B------:R-:W-:Y:S02]  /*4a10*/  ISETP.GE.AND P0, PT, R20, R3.reuse, PT ;  /* 0x000000031400720c */ /* 0x080fe40003f06270 */
[----:B------:R-:W-:-:S05]  /*4a20*/  ISETP.GE.AND P3, PT, R18, R3, PT ;  /* 0x000000031200720c */ /* 0x000fca0003f66270 */
[----:B------:R-:W-:Y:S08]  /*4a30*/  @!P4 BRA `(.L_x_2812) ;  /* 0x000000000088c947 */ /* 0x000ff00003800000 */
        /* <DEDUP_REMOVED lines=9> */
[----:B0-----:R-:W0:Y:S01]  /*4ad0*/  LDS R17, [R6+-0x20] ;  /* 0xffffe00006117984 */ /* 0x001e220000000800 */
        /* <DEDUP_REMOVED lines=24> */
.L_x_2812:
[----:B------:R-:W-:Y:S05]  /*4c60*/  BSYNC B0 ;  /* 0x0000000000007941 */ /* 0x000fea0003800000 */
.L_x_2811:
[----:B------:R-:W-:Y:S01]  /*4c70*/  BSSY B0, `(.L_x_2813) ;  /* 0x0000025000007945 */ /* 0x000fe20003800000 */
[----:B------:R-:W-:-:S03]  /*4c80*/  ISETP.GE.AND P4, PT, R16, R3, PT ;  /* 0x000000031000720c */ /* 0x000fc60003f86270 */
[----:B------:R-:W-:Y:S10]  /*4c90*/  @!P0 BRA `(.L_x_2814) ;  /* 0x0000000000888947 */ /* 0x000ff40003800000 */
        /* <DEDUP_REMOVED lines=9> */
[----:B0-----:R-:W0:Y:S01]  /*4d30*/  LDS R17, [R6+-0x10] ;  /* 0xfffff00006117984 */ /* 0x001e220000000800 */
[----:B-1----:R-:W-:-:S05]  /*4d40*/  IADD3 R8, RZ, -R9, RZ ;  /* 0x80000009ff087210 */ /* 0x002fca0007ffe0ff */
        /* <DEDUP_REMOVED lines=23> */
.L_x_2814:
[----:B------:R-:W-:Y:S05]  /*4ec0*/  BSYNC B0 ;  /* 0x0000000000007941 */ /* 0x000fea0003800000 */
.L_x_2813:
        /* <DEDUP_REMOVED lines=36> */
.L_x_2816:
[----:B------:R-:W-:Y:S05]  /*5110*/  BSYNC B0 ;  /* 0x0000000000007941 */ /* 0x000fea0003800000 */
.L_x_2815:
[----:B------:R-:W-:Y:S04]  /*5120*/  BSSY B0, `(.L_x_2817) ;  /* 0x0000024000007945 */ /* 0x000fe80003800000 */
[----:B------:R-:W-:Y:S05]  /*5130*/  @!P4 BRA `(.L_x_2818) ;  /* 0x000000000088c947 */ /* 0x000fea0003800000 */
[----:B------:R-:W-:Y:S01]  /*5140*/  IABS R11, R3 ;  /* 0x00000003000b7213 */ /* 0x000fe20000000000 */
[----:B------:R-:W-:Y:S01]  /*5150*/  ULDC.64 UR4, c[0x0][0x250] ;  /* 0x0000940000047ab9 */ /* 0x000fe20000000a00 */
[----:B------:R-:W-:Y:S02]  /*5160*/  IABS R18, R16 ;  /* 0x0000001000127213 */ /* 0x000fe40000000000 */
[----:B------:R-:W0:Y:S01]  /*5170*/  I2F.RP R10, R11 ;  /* 0x0000000b000a7306 */ /* 0x000e220000209400 */
[----:B------:R-:W-:Y:S02]  /*5180*/  ISETP.GE.AND P3, PT, R16, RZ, PT ;  /* 0x000000ff1000720c */ /* 0x000fe40003f66270 */
[----:B------:R-:W-:Y:S01]  /*5190*/  ISETP.NE.AND P4, PT, R3, RZ, PT ;  /* 0x000000ff0300720c */ /* 0x000fe20003f85270 */
[----:B------:R-:W1:Y:S04]  /*51a0*/  LDS R16, [R6+0x10] ;  /* 0x0000100006107984 */ /* 0x000e680000000800 */
[----:B0-----:R-:W0:Y:S02]  /*51b0*/  MUFU.RCP R10, R10 ;  /* 0x0000000a000a7308 */ /* 0x001e240000001000 */
[----:B0-----:R-:W-:-:S06]  /*51c0*/  IADD3 R17, R10, 0xffffffe, RZ ;  /* 0x0ffffffe0a117810 */ /* 0x001fcc0007ffe0ff */
        /* <DEDUP_REMOVED lines=20> */
[----:B------:R-:W1:Y:S02]  /*5310*/  LDG.E.128 R8, desc[UR36][R8.64] ;  /* 0x0000002408087981 */ /* 0x000e64000c1e1d00 */
[-C--:B-1----:R-:W-:Y:S01]  /*5320*/  FFMA.FTZ R40, R8, R16.reuse, R40 ;  /* 0x0000001008287223 */ /* 0x082fe20000010028 */
[-C--:B------:R-:W-:Y:S01]  /*5330*/  FFMA.FTZ R41, R9, R16.reuse, R41 ;  /* 0x0000001009297223 */ /* 0x080fe20000010029 */
[-C--:B------:R-:W-:Y:S01]  /*5340*/  FFMA.FTZ R42, R10, R16.reuse, R42 ;  /* 0x000000100a2a7223 */ /* 0x080fe2000001002a */
[----:B------:R-:W-:-:S07]  /*5350*/  FFMA.FTZ R43, R11, R16, R43 ;  /* 0x000000100b2b7223 */ /* 0x000fce000001002b */
.L_x_2818:
[----:B------:R-:W-:Y:S05]  /*5360*/  BSYNC B0 ;  /* 0x0000000000007941 */ /* 0x000fea0003800000 */
.L_x_2817:
[----:B------:R-:W-:Y:S01]  /*5370*/  VIADD R48, R48, 0x10 ;  /* 0x0000001030307836 */ /* 0x000fe20000000000 */
[----:B------:R-:W-:-:S04]  /*5380*/  IADD3 R6, R6, 0x40, RZ ;  /* 0x0000004006067810 */ /* 0x000fc80007ffe0ff */
[----:B------:R-:W-:-:S13]  /*5390*/  ISETP.GE.AND P0, PT, R48, UR40, PT ;  /* 0x0000002830007c0c */ /* 0x000fda000bf06270 */
[----:B------:R-:W-:Y:S05]  /*53a0*/  @!P0 BRA `(.L_x_2819) ;  /* 0xfffffff400848947 */ /* 0x000fea000383ffff */
.L_x_2795:
[----:B------:R-:W-:Y:S05]  /*53b0*/  BSYNC B1 ;  /* 0x0000000000017941 */ /* 0x000fea0003800000 */
.L_x_2794:
[----:B------:R-:W1:Y:S01]  /*53c0*/  S2R R4, SR_TID.X ;  /* 0x0000000000047919 */ /* 0x000e620000002100 */
[----:B------:R-:W-:Y:S01]  /*53d0*/  BSSY B0, `(.L_x_2820) ;  /* 0x0000044000007945 */ /* 0x000fe20003800000 */
[----:B-1----:R-:W-:-:S05]  /*53e0*/  VIADD R4, R4, 0xf ;  /* 0x0000000f04047836 */ /* 0x002fca0000000000 */
[----:B------:R-:W-:Y:S01]  /*53f0*/  ISETP.GT.U32.OR P3, PT, R4, 0x1e, P1 ;  /* 0x0000001e0400780c */ /* 0x000fe20000f64470 */
[----:B------:R-:W-:-:S12]  /*5400*/  @P2 BRA `(.L_x_2821) ;  /* 0x0000000400002947 */ /* 0x000fd80003800000 */
[----:B------:R-:W1:Y:S01]  /*5410*/  LDC R0, c[0x0][0x308] ;  /* 0x0000c200ff007b82 */ /* 0x000e620000000800 */
[----:B------:R-:W-:Y:S01]  /*5420*/  ULDC.64 UR4, c[0x0][0x2f0] ;  /* 0x0000bc0000047ab9 */ /* 0x000fe20000000a00 */
[----:B------:R-:W-:Y:S01]  /*5430*/  VIADD R11, R50, UR42 ;  /* 0x0000002a320b7c36 */ /* 0x000fe20008000000 */
[----:B------:R-:W-:-:S04]  /*5440*/  ISETP.NE.U32.AND P0, PT, RZ, UR4, PT ;  /* 0x00000004ff007c0c */ /* 0x000fc8000bf05070 */
[----:B------:R-:W-:-:S13]  /*5450*/  ISETP.NE.AND.EX P0, PT, RZ, UR5, PT, P0 ;  /* 0x00000005ff007c0c */ /* 0x000fda000bf05300 */
[----:B---3--:R-:W3:Y:S01]  /*5460*/  @P0 LDC R19, c[0x0][0x288] ;  /* 0x0000a200ff130b82 */ /* 0x008ee20000000800 */
[----:B-1----:R-:W-:Y:S02]  /*5470*/  ISETP.NE.AND P2, PT, R0, 0x2, PT ;  /* 0x000000020000780c */ /* 0x002fe40003f45270 */
[----:B------:R-:W3:Y:S05]  /*5480*/  @P0 S2R R0, SR_CTAID.X ;  /* 0x0000000000000919 */ /* 0x000eea0000002500 */
[----:B------:R-:W1:Y:S08]  /*5490*/  @P0 LDC.64 R16, c[0x0][0x2e8] ;  /* 0x0000ba00ff100b82 */ /* 0x000e700000000a00 */
[----:B------:R-:W4:Y:S08]  /*54a0*/  @!P2 LDC.64 R4, c[0x0][0x238] ;  /* 0x00008e00ff04ab82 */ /* 0x000f300000000a00 */
[----:B0-----:R-:W0:Y:S01]  /*54b0*/  @P2 LDC.64 R8, c[0x0][0x238] ;  /* 0x00008e00ff082b82 */ /* 0x001e220000000a00 */
[----:B----4-:R-:W-:-:S04]  /*54c0*/  @!P2 IADD3 R4, P4, R11, R4, RZ ;  /* 0x000000040b04a210 */ /* 0x010fc80007f9e0ff */
[----:B------:R-:W-:-:S03]  /*54d0*/  @!P2 LEA.HI.X.SX32 R5, R11, R5, 0x1, P4 ;  /* 0x000000050b05a211 */ /* 0x000fc600020f0eff */
[----:B------:R-:W4:Y:S02]  /*54e0*/  @!P2 LDC.64 R20, c[0x0][0x2f8] ;  /* 0x0000be00ff14ab82 */ /* 0x000f240000000a00 */
[----:B------:R-:W2:Y:S01]  /*54f0*/  @!P2 LDG.E R4, desc[UR36][R4.64] ;  /* 0x000000240404a981 */ /* 0x000ea2000c1e1900 */
[----:B0-----:R-:W-:-:S04]  /*5500*/  @P2 IMAD.WIDE R8, R11, 0x4, R8 ;  /* 0x000000040b082825 */ /* 0x001fc800078e0208 */
[----:B---3--:R-:W-:Y:S02]  /*5510*/  @P0 IMAD R19, R19, UR38, R0 ;  /* 0x0000002613130c24 */ /* 0x008fe4000f8e0200 */
[----:B------:R-:W3:Y:S02]  /*5520*/  @P2 LDG.E.128 R8, desc[UR36][R8.64] ;  /* 0x0000002408082981 */ /* 0x000ee4000c1e1d00 */
[----:B------:R-:W-:-:S04]  /*5530*/  @P0 IMAD R19, R19, 0x30, R50 ;  /* 0x0000003013130824 */ /* 0x000fc800078e0232 */
[----:B-1----:R-:W-:-:S06]  /*5540*/  @P0 IMAD.WIDE R16, R19, 0x4, R16 ;  /* 0x0000000413100825 */ /* 0x002fcc00078e0210 */
[----:B------:R-:W3:Y:S04]  /*5550*/  @P0 LDG.E.128 R16, desc[UR36][R16.64] ;  /* 0x0000002410100981 */ /* 0x000ee8000c1e1d00 */
[----:B----4-:R0:W4:Y:S01]  /*5560*/  @!P2 LDG.E R21, desc[UR36][R20.64+0x8] ;  /* 0x000008241415a981 */ /* 0x010122000c1e1900 */
[----:B------:R-:W1:Y:S01]  /*5570*/  S2UR UR5, SR_CgaCtaId ;  /* 0x00000000000579c3 */ /* 0x000e620000008800 */
[----:B------:R-:W-:Y:S02]  /*5580*/  UMOV UR4, 0x400 ;  /* 0x0000040000047882 */ /* 0x000fe40000000000 */
[----:B------:R-:W-:Y:S02]  /*5590*/  UIADD3 UR4, UR4, 0x110, URZ ;  /* 0x0000011004047890 */ /* 0x000fe4000fffe03f */
[----:B------:R-:W-:-:S06]  /*55a0*/  UIADD3 UR6, -UR43, UR40, URZ ;  /* 0x000000282b067290 */ /* 0x000fcc000fffe13f */
[----:B--2---:R-:W-:Y:S01]  /*55b0*/  MOV R23, UR6 ;  /* 0x0000000600177c02 */ /* 0x004fe20008000f00 */
[----:B-1----:R-:W-:-:S06]  /*55c0*/  ULEA UR4, UR5, UR4, 0x18 ;  /* 0x0000000405047291 */ /* 0x002fcc000f8ec03f */
[----:B------:R-:W-:Y:S01]  /*55d0*/  IMAD.U32 R0, RZ, RZ, UR4 ;  /* 0x00000004ff007e24 */ /* 0x000fe2000f8e00ff */
[----:B------:R-:W-:Y:S01]  /*55e0*/  ULDC.64 UR4, c[0x0][0x250] ;  /* 0x0000940000047ab9 */ /* 0x000fe20000000a00 */
[----:B------:R-:W-:Y:S02]  /*55f0*/  IMAD R3, R3, UR41, R50 ;  /* 0x0000002903037c24 */ /* 0x000fe4000f8e0232 */
[----:B------:R-:W-:-:S03]  /*5600*/  IMAD R2, R2, 0x30, RZ ;  /* 0x0000003002027824 */ /* 0x000fc600078e02ff */
[----:B------:R-:W-:Y:S02]  /*5610*/  SHF.R.S32.HI R25, RZ, 0x1f, R3 ;  /* 0x0000001fff197819 */ /* 0x000fe40000011403 */
[----:B------:R-:W-:-:S04]  /*5620*/  IADD3 R3, P4, R2, R3, RZ ;  /* 0x0000000302037210 */ /* 0x000fc80007f9e0ff */
[----:B------:R-:W-:Y:S02]  /*5630*/  LEA.HI.X.SX32 R24, R2, R25, 0x1, P4 ;  /* 0x0000001902187211 */ /* 0x000fe400020f0eff */
[----:B------:R-:W-:-:S04]  /*5640*/  LEA R2, P4, R3, UR4, 0x2 ;  /* 0x0000000403027c11 */ /* 0x000fc8000f8810ff */
[----:B------:R-:W-:Y:S02]  /*5650*/  LEA.HI.X R3, R3, UR5, R24, 0x2, P4 ;  /* 0x0000000503037c11 */ /* 0x000fe4000a0f1418 */
[----:B0-----:R-:W-:Y:S01]  /*5660*/  @!P2 PRMT R20, R4, 0x9910, RZ ;  /* 0x000099100414a816 */ /* 0x001fe200000000ff */
[----:B------:R0:W4:Y:S01]  /*5670*/  @!P2 I2F.S8 R22, R4 ;  /* 0x000000040016a306 */ /* 0x0001220000001400 */
[--C-:B------:R-:W-:Y:S02]  /*5680*/  @!P2 SHF.R.U32.HI R5, RZ, 0x10, R4.reuse ;  /* 0x00000010ff05a819 */ /* 0x100fe40000011604 */
[----:B------:R-:W-:Y:S02]  /*5690*/  @!P2 SHF.R.U32.HI R6, RZ, 0x18, R4 ;  /* 0x00000018ff06a819 */ /* 0x000fe40000011604 */
[----:B0-----:R-:W-:-:S03]  /*56a0*/  @!P2 SHF.R.S32.HI R4, RZ, 0x8, R20 ;  /* 0x00000008ff04a819 */ /* 0x001fc60000011414 */
[----:B------:R-:W0:Y:S01]  /*56b0*/  @!P2 I2F.S8 R5, R5 ;  /* 0x000000050005a306 */ /* 0x000e220000001400 */
[----:B------:R-:W-:-:S05]  /*56c0*/  IMAD R20, R23, 0x4, R0 ;  /* 0x0000000417147824 */ /* 0x000fca00078e0200 */
[----:B------:R-:W1:Y:S02]  /*56d0*/  LDS R23, [R20] ;  /* 0x0000000014177984 */ /* 0x000e640000000800 */
[----:B------:R-:W2:Y:S08]  /*56e0*/  @!P2 I2F.S8 R6, R6 ;  /* 0x000000060006a306 */ /* 0x000eb00000001400 */
[----:B------:R-:W3:Y:S01]  /*56f0*/  @!P2 I2F.S16 R4, R4 ;  /* 0x000000040004a306 */ /* 0x000ee20000101400 */
[-C--:B----4-:R-:W-:Y:S01]  /*5700*/  @!P2 FMUL.FTZ R8, R22, R21.reuse ;  /* 0x000000151608a220 */ /* 0x090fe20000410000 */
[-C--:B0-----:R-:W-:Y:S01]  /*5710*/  @!P2 FMUL.FTZ R10, R5, R21.reuse ;  /* 0x00000015050aa220 */ /* 0x081fe20000410000 */
[----:B--2---:R-:W-:-:S02]  /*5720*/  @!P2 FMUL.FTZ R11, R6, R21 ;  /* 0x00000015060ba220 */ /* 0x004fc40000410000 */
[----:B---3-5:R-:W-:Y:S01]  /*5730*/  FADD.FTZ R8, R8, R12 ;  /* 0x0000000c08087221 */ /* 0x028fe20000010000 */
[----:B------:R-:W-:Y:S01]  /*5740*/  FADD.FTZ R10, R10, R14 ;  /* 0x0000000e0a0a7221 */ /* 0x000fe20000010000 */
[----:B------:R-:W-:Y:S01]  /*5750*/  FADD.FTZ R11, R11, R15 ;  /* 0x0000000f0b0b7221 */ /* 0x000fe20000010000 */
[----:B------:R-:W-:-:S04]  /*5760*/  @!P2 FMUL.FTZ R9, R4, R21 ;  /* 0x000000150409a220 */ /* 0x000fc80000410000 */
[----:B------:R-:W-:Y:S01]  /*5770*/  FADD.FTZ R9, R9, R13 ;  /* 0x0000000d09097221 */ /* 0x000fe20000010000 */
[----:B------:R-:W-:Y:S01]  /*5780*/  @P0 FMUL.FTZ R8, R8, R16 ;  /* 0x0000001008080220 */ /* 0x000fe20000410000 */
[----:B------:R-:W-:Y:S01]  /*5790*/  @P0 FMUL.FTZ R10, R10, R18 ;  /* 0x000000120a0a0220 */ /* 0x000fe20000410000 */
[----:B------:R-:W-:Y:S01]  /*57a0*/  @P0 FMUL.FTZ R11, R11, R19 ;  /* 0x000000130b0b0220 */ /* 0x000fe20000410000 */
[----:B------:R-:W-:-:S05]  /*57b0*/  @P0 FMUL.FTZ R9, R9, R17 ;  /* 0x0000001109090220 */ /* 0x000fca0000410000 */
[----:B------:R4:W-:Y:S01]  /*57c0*/  STG.E.128 desc[UR36][R2.64], R8 ;  /* 0x0000000802007986 */ /* 0x0009e2000c101d24 */
[C---:B-1----:R-:W-:Y:S01]  /*57d0*/  FFMA.FTZ R40, R23.reuse, R8, R40 ;  /* 0x0000000817287223 */ /* 0x042fe20000010028 */
[C---:B------:R-:W-:Y:S01]  /*57e0*/  FFMA.FTZ R42, R23.reuse, R10, R42 ;  /* 0x0000000a172a7223 */ /* 0x040fe2000001002a */
[C---:B------:R-:W-:Y:S01]  /*57f0*/  FFMA.FTZ R43, R23.reuse, R11, R43 ;  /* 0x0000000b172b7223 */ /* 0x040fe2000001002b */
[----:B------:R-:W-:-:S07]  /*5800*/  FFMA.FTZ R41, R23, R9, R41 ;  /* 0x0000000917297223 */ /* 0x000fce0000010029 */
.L_x_2821:
[----:B------:R-:W-:Y:S05]  /*5810*/  BSYNC B0 ;  /* 0x0000000000007941 */ /* 0x000fea0003800000 */
.L_x_2820:
[----:B------:R-:W-:Y:S06]  /*5820*/  BAR.SYNC.DEFER_BLOCKING 0x0 ;  /* 0x0000000000007b1d */ /* 0x000fec0000010000 */
[----:B------:R-:W-:Y:S05]  /*5830*/  @P1 BRA `(.L_x_2822) ;  /* 0x0000000000681947 */ /* 0x000fea0003800000 */
[----:B----4-:R-:W1:Y:S01]  /*5840*/  S2R R3, SR_TID.X ;  /* 0x0000000000037919 */ /* 0x010e620000002100 */
        /* <DEDUP_REMOVED lines=25> */
.L_x_2822:
[----:B------:R-:W-:Y:S05]  /*59e0*/  @P3 EXIT ;  /* 0x000000000000394d */ /* 0x000fea0003800000 */
[----:B------:R-:W1:Y:S02]  /*59f0*/  LDC R0, c[0x0][0x308] ;  /* 0x0000c200ff007b82 */ /* 0x000e640000000800 */
[----:B-1----:R-:W-:-:S13]  /*5a00*/  ISETP.NE.AND P0, PT, R0, 0x2, PT ;  /* 0x000000020000780c */ /* 0x002fda0003f05270 */
[----:B----4-:R-:W1:Y:S01]  /*5a10*/  @P0 LDC.64 R2, c[0x0][0x210] ;  /* 0x00008400ff020b82 */ /* 0x010e620000000a00 */
[----:B------:R-:W-:-:S04]  /*5a20*/  @P0 VIADD R5, R50, UR41 ;  /* 0x0000002932050c36 */ /* 0x000fc80008000000 */
[----:B-1----:R-:W-:-:S05]  /*5a30*/  @P0 IMAD.WIDE R2, R5, 0x4, R2 ;  /* 0x0000000405020825 */ /* 0x002fca00078e0202 */
[----:B------:R1:W-:Y:S01]  /*5a40*/  @P0 STG.E.128 desc[UR36][R2.64], R40 ;  /* 0x0000002802000986 */ /* 0x0003e2000c101d24 */
[----:B------:R-:W-:Y:S05]  /*5a50*/  @P0 EXIT ;  /* 0x000000000000094d */ /* 0x000fea0003800000 */
[----:B-1----:R-:W1:Y:S01]  /*5a60*/  LDC.64 R2, c[0x0][0x300] ;  /* 0x0000c000ff027b82 */ /* 0x002e620000000a00 */
[----:B------:R-:W-:Y:S01]  /*5a70*/  VIADD R50, R50, UR41 ;  /* 0x0000002932327c36 */ /* 0x000fe20008000000 */
[----:B------:R-:W-:Y:S01]  /*5a80*/  ULDC.64 UR4, c[0x0][0x210] ;  /* 0x0000840000047ab9 */ /* 0x000fe20000000a00 */
[----:B-1----:R-:W4:Y:S02]  /*5a90*/  LDG.E R2, desc[UR36][R2.64] ;  /* 0x0000002402027981 */ /* 0x002f24000c1e1900 */
[C---:B----4-:R-:W-:Y:S01]  /*5aa0*/  FMUL.FTZ R40, R2.reuse, R40 ;  /* 0x0000002802287220 */ /* 0x050fe20000410000 */
[C---:B------:R-:W-:Y:S01]  /*5ab0*/  FMUL.FTZ R41, R2.reuse, R41 ;  /* 0x0000002902297220 */ /* 0x040fe20000410000 */
[C---:B------:R-:W-:Y:S01]  /*5ac0*/  FMUL.FTZ R42, R2.reuse, R42 ;  /* 0x0000002a022a7220 */ /* 0x040fe20000410000 */
[----:B------:R-:W-:-:S03]  /*5ad0*/  FMUL.FTZ R43, R2, R43 ;  /* 0x0000002b022b7220 */ /* 0x000fc60000410000 */
[----:B------:R-:W1:Y:S08]  /*5ae0*/  F2I.S8.NTZ R40, R40 ;  /* 0x0000002800287305 */ /* 0x000e700000202100 */
[----:B------:R-:W4:Y:S01]  /*5af0*/  F2I.S8.NTZ R41, R41 ;  /* 0x0000002900297305 */ /* 0x000f220000202100 */
[----:B-1----:R-:W-:-:S07]  /*5b00*/  PRMT R0, R40, 0x8880, RZ ;  /* 0x0000888028007816 */ /* 0x002fce00000000ff */
[----:B------:R-:W1:Y:S01]  /*5b10*/  F2I.S8.NTZ R42, R42 ;  /* 0x0000002a002a7305 */ /* 0x000e620000202100 */
[----:B------:R-:W-:Y:S02]  /*5b20*/  PRMT R0, R0, 0x7710, RZ ;  /* 0x0000771000007816 */ /* 0x000fe400000000ff */
[----:B----4-:R-:W-:-:S05]  /*5b30*/  PRMT R4, R41, 0x8880, RZ ;  /* 0x0000888029047816 */ /* 0x010fca00000000ff */
[----:B------:R-:W4:Y:S01]  /*5b40*/  F2I.S8.NTZ R43, R43 ;  /* 0x0000002b002b7305 */ /* 0x000f220000202100 */
[----:B------:R-:W-:Y:S02]  /*5b50*/  LOP3.LUT R3, R0, 0xff, RZ, 0xc0, !PT ;  /* 0x000000ff00037812 */ /* 0x000fe400078ec0ff */
[----:B------:R-:W-:Y:S02]  /*5b60*/  PRMT R2, R4, 0x7710, RZ ;  /* 0x0000771004027816 */ /* 0x000fe400000000ff */
[----:B-1----:R-:W-:Y:S02]  /*5b70*/  PRMT R0, R42, 0x8880, RZ ;  /* 0x000088802a007816 */ /* 0x002fe400000000ff */
[----:B------:R-:W-:Y:S02]  /*5b80*/  PRMT R3, R2, 0x7604, R3 ;  /* 0x0000760402037816 */ /* 0x000fe40000000003 */
[----:B------:R-:W-:Y:S02]  /*5b90*/  PRMT R0, R0, 0x7710, RZ ;  /* 0x0000771000007816 */ /* 0x000fe400000000ff */
[----:B------:R-:W-:-:S02]  /*5ba0*/  IADD3 R2, P0, R50, UR4, RZ ;  /* 0x0000000432027c10 */ /* 0x000fc4000ff1e0ff */
[----:B----4-:R-:W-:Y:S02]  /*5bb0*/  PRMT R4, R43, 0x8880, RZ ;  /* 0x000088802b047816 */ /* 0x010fe400000000ff */
[----:B------:R-:W-:Y:S02]  /*5bc0*/  PRMT R5, R0, 0x7054, R3 ;  /* 0x0000705400057816 */ /* 0x000fe40000000003 */
[----:B------:R-:W-:Y:S02]  /*5bd0*/  PRMT R4, R4, 0x7710, RZ ;  /* 0x0000771004047816 */ /* 0x000fe400000000ff */
[----:B------:R-:W-:Y:S02]  /*5be0*/  LEA.HI.X.SX32 R3, R50, UR5, 0x1, P0 ;  /* 0x0000000532037c11 */ /* 0x000fe400080f0eff */
[----:B------:R-:W-:-:S05]  /*5bf0*/  PRMT R5, R4, 0x654, R5 ;  /* 0x0000065404057816 */ /* 0x000fca0000000005 */
[----:B------:R-:W-:Y:S01]  /*5c00*/  STG.E desc[UR36][R2.64], R5 ;  /* 0x0000000502007986 */ /* 0x000fe2000c101924 */
[----:B------:R-:W-:Y:S05]  /*5c10*/  EXIT ;  /* 0x000000000000794d */ /* 0x000fea0003800000 */
.L_x_2773:
[----:B------:R-:W-:Y:S01]  /*5c20*/  HFMA2.MMA R12, -RZ, RZ, 0, 9.5367431640625e-07 ;  /* 0x00000010ff0c7435 */ /* 0x000fe200000001ff */
[----:B------:R-:W-:Y:S02]  /*5c30*/  IMAD.MOV.U32 R11, RZ, RZ, 0x1f ;  /* 0x0000001fff0b7424 */ /* 0x000fe400078e00ff */
[----:B------:R-:W-:-:S08]  /*5c40*/  IMAD.MOV.U32 R15, RZ, RZ, -0x1 ;  /* 0xffffffffff0f7424 */ /* 0x000fd000078e00ff */
[----:B0123--:R-:W-:Y:S05]  /*5c50*/  WARPSYNC.COLLECTIVE R15, `(.L_x_2823) ;  /* 0x000000000f087348 */ /* 0x00ffea0003c00000 */
[----:B------:R4:W0:Y:S02]  /*5c60*/  SHFL.BFLY P6, R14, R13, R12, R11 ;  /* 0x0c00000c0d0e7389 */ /* 0x00082400000c000b */
[----:B01234-:R-:W-:Y:S01]  /*5c70*/  ENDCOLLECTIVE ;  /* 0x000000000000791b */ /* 0x01ffe20003800000 */
.L_x_2823:
[----:B------:R-:W-:Y:S02]  /*5c80*/  IMAD.MOV.U32 R12, RZ, RZ, 0x8 ;  /* 0x00000008ff0c7424 */ /* 0x000fe400078e00ff */
[----:B------:R-:W-:-:S05]  /*5c90*/  FADD.FTZ R0, R13, R14 ;  /* 0x0000000e0d007221 */ /* 0x000fca0000010000 */
[----:B------:R-:W-:-:S07]  /*5ca0*/  MOV R13, R0 ;  /* 0x00000000000d7202 */ /* 0x000fce0000000f00 */
[----:B------:R-:W-:Y:S05]  /*5cb0*/  WARPSYNC.COLLECTIVE R15, `(.L_x_2824) ;  /* 0x000000000f087348 */ /* 0x000fea0003c00000 */
[----:B------:R0:W1:Y:S02]  /*5cc0*/  SHFL.BFLY P6, R14, R13, R12, R11 ;  /* 0x0c00000c0d0e7389 */ /* 0x00006400000c000b */
[----:B01----:R-:W-:Y:S01]  /*5cd0*/  ENDCOLLECTIVE ;  /* 0x000000000000791b */ /* 0x003fe20003800000 */
.L_x_2824:
[----:B------:R-:W-:Y:S01]  /*5ce0*/  HFMA2.MMA R12, -RZ, RZ, 0, 2.384185791015625e-07 ;  /* 0x00000004ff0c7435 */ /* 0x000fe200000001ff */
[----:B------:R-:W-:-:S04]  /*5cf0*/  FADD.FTZ R3, R0, R14 ;  /* 0x0000000e00037221 */ /* 0x000fc80000010000 */
[----:B------:R-:W-:-:S07]  /*5d00*/  IMAD.MOV.U32 R13, RZ, RZ, R3 ;  /* 0x000000ffff0d7224 */ /* 0x000fce00078e0003 */
[----:B------:R-:W-:Y:S05]  /*5d10*/  WARPSYNC.COLLECTIVE R15, `(.L_x_2825) ;  /* 0x000000000f087348 */ /* 0x000fea0003c00000 */
[----:B------:R0:W1:Y:S02]  /*5d20*/  SHFL.BFLY P6, R14, R13, R12, R11 ;  /* 0x0c00000c0d0e7389 */ /* 0x00006400000c000b */
[----:B01----:R-:W-:Y:S01]  /*5d30*/  ENDCOLLECTIVE ;  /* 0x000000000000791b */ /* 0x003fe20003800000 */
.L_x_2825:
[----:B------:R-:W-:Y:S02]  /*5d40*/  IMAD.MOV.U32 R12, RZ, RZ, 0x2 ;  /* 0x00000002ff0c7424 */ /* 0x000fe400078e00ff */
[----:B------:R-:W-:-:S04]  /*5d50*/  FADD.FTZ R4, R3, R14 ;  /* 0x0000000e03047221 */ /* 0x000fc80000010000 */
[----:B------:R-:W-:-:S07]  /*5d60*/  IMAD.MOV.U32 R13, RZ, RZ, R4 ;  /* 0x000000ffff0d7224 */ /* 0x000fce00078e0004 */
[----:B------:R-:W-:Y:S05]  /*5d70*/  WARPSYNC.COLLECTIVE R15, `(.L_x_2826) ;  /* 0x000000000f087348 */ /* 0x000fea0003c00000 */
[----:B------:R0:W1:Y:S02]  /*5d80*/  SHFL.BFLY P6, R14, R13, R12, R11 ;  /* 0x0c00000c0d0e7389 */ /* 0x00006400000c000b */
[----:B01----:R-:W-:Y:S01]  /*5d90*/  ENDCOLLECTIVE ;  /* 0x000000000000791b */ /* 0x003fe20003800000 */
.L_x_2826:
[----:B------:R-:W-:Y:S02]  /*5da0*/  IMAD.MOV.U32 R12, RZ, RZ, 0x1 ;  /* 0x00000001ff0c7424 */ /* 0x000fe400078e00ff */
[----:B------:R-:W-:-:S05]  /*5db0*/  FADD.FTZ R5, R4, R14 ;  /* 0x0000000e04057221 */ /* 0x000fca0000010000 */
[----:B------:R-:W-:-:S07]  /*5dc0*/  MOV R13, R5 ;  /* 0x00000005000d7202 */ /* 0x000fce0000000f00 */
[----:B------:R-:W-:Y:S05]  /*5dd0*/  WARPSYNC.COLLECTIVE R15, `(.L_x_2827) ;  /* 0x000000000f087348 */ /* 0x000fea0003c00000 */
[----:B------:R0:W1:Y:S02]  /*5de0*/  SHFL.BFLY P6, R14, R13, R12, R11 ;  /* 0x0c00000c0d0e7389 */ /* 0x00006400000c000b */
[----:B01----:R-:W-:Y:S01]  /*5df0*/  ENDCOLLECTIVE ;  /* 0x000000000000791b */ /* 0x003fe20003800000 */
.L_x_2827:
[----:B------:R-:W-:Y:S05]  /*5e00*/  BRA `(.L_x_2828) ;  /* 0xffffffb800647947 */ /* 0x000fea000383ffff */
.L_x_2778:
[----:B------:R-:W-:Y:S01]  /*5e10*/  HFMA2.MMA R11, -RZ, RZ, 0, 1.847743988037109375e-06 ;  /* 0x0000001fff0b7435 */ /* 0x000fe200000001ff */
[----:B------:R-:W-:Y:S01]  /*5e20*/  BSSY B1, `(.L_x_2829) ;  /* 0x0000006000017945 */ /* 0x000fe20003800000 */
[----:B------:R-:W-:Y:S02]  /*5e30*/  IMAD.MOV.U32 R12, RZ, RZ, 0x2 ;  /* 0x00000002ff0c7424 */ /* 0x000fe400078e00ff */
[----:B------:R-:W-:-:S07]  /*5e40*/  IMAD.MOV.U32 R15, RZ, RZ, -0x1 ;  /* 0xffffffffff0f7424 */ /* 0x000fce00078e00ff */
[----:B------:R-:W-:Y:S05]  /*5e50*/  WARPSYNC.COLLECTIVE R15, `(.L_x_2830) ;  /* 0x000000000f087348 */ /* 0x000fea0003c00000 */
[----:B------:R0:W1:Y:S02]  /*5e60*/  SHFL.BFLY P6, R14, R13, R12, R11 ;  /* 0x0c00000c0d0e7389 */ /* 0x00006400000c000b */
[----:B01----:R-:W-:Y:S01]  /*5e70*/  ENDCOLLECTIVE ;  /* 0x000000000000791b */ /* 0x003fe20003800000 */
.L_x_2830:
[----:B------:R-:W-:Y:S05]  /*5e80*/  BSYNC B1 ;  /* 0x0000000000017941 */ /* 0x000fea0003800000 */
.L_x_2829:
[----:B------:R-:W-:Y:S01]  /*5e90*/  FADD.FTZ R13, R13, R14 ;  /* 0x0000000e0d0d7221 */ /* 0x000fe20000010000 */
[----:B------:R-:W-:Y:S01]  /*5ea0*/  IMAD.MOV.U32 R12, RZ, RZ, 0x1 ;  /* 0x00000001ff0c7424 */ /* 0x000fe200078e00ff */
[----:B------:R-:W-:Y:S01]  /*5eb0*/  MOV R11, 0x1f ;  /* 0x0000001f000b7802 */ /* 0x000fe20000000f00 */
[----:B------:R-:W-:-:S07]  /*5ec0*/  IMAD.MOV.U32 R15, RZ, RZ, -0x1 ;  /* 0xffffffffff0f7424 */ /* 0x000fce00078e00ff */
[----:B------:R-:W-:Y:S05]  /*5ed0*/  WARPSYNC.COLLECTIVE R15, `(.L_x_2831) ;  /* 0x000000000f087348 */ /* 0x000fea0003c00000 */
[----:B------:R0:W1:Y:S02]  /*5ee0*/  SHFL.BFLY P6, R14, R13, R12, R11 ;  /* 0x0c00000c0d0e7389 */ /* 0x00006400000c000b */
[----:B01----:R-:W-:Y:S01]  /*5ef0*/  ENDCOLLECTIVE ;  /* 0x000000000000791b */ /* 0x003fe20003800000 */
.L_x_2831:
[----:B------:R-:W-:Y:S05]  /*5f00*/  BRA `(.L_x_2832) ;  /* 0xffffffc800c47947 */ /* 0x000fea000383ffff */
.L_x_2782:
[----:B------:R-:W-:Y:S01]  /*5f10*/  HFMA2.MMA R12, -RZ, RZ, 0, 9.5367431640625e-07 ;  /* 0x00000010ff0c7435 */ /* 0x000fe200000001ff */
[----:B------:R-:W-:Y:S01]  /*5f20*/  BSSY B0, `(.L_x_2833) ;  /* 0x0000007000007945 */ /* 0x000fe20003800000 */
[----:B0-----:R-:W-:Y:S02]  /*5f30*/  IMAD.MOV.U32 R13, RZ, RZ, R51 ;  /* 0x000000ffff0d7224 */ /* 0x001fe400078e0033 */
[----:B------:R-:W-:Y:S02]  /*5f40*/  IMAD.MOV.U32 R11, RZ, RZ, 0x1f ;  /* 0x0000001fff0b7424 */ /* 0x000fe400078e00ff */
[----:B------:R-:W-:-:S07]  /*5f50*/  IMAD.MOV.U32 R15, RZ, RZ, -0x1 ;  /* 0xffffffffff0f7424 */ /* 0x000fce00078e00ff */
[----:B--23--:R-:W-:Y:S05]  /*5f60*/  WARPSYNC.COLLECTIVE R15, `(.L_x_2834) ;  /* 0x000000000f087348 */ /* 0x00cfea0003c00000 */
[----:B------:R0:W1:Y:S02]  /*5f70*/  SHFL.BFLY P6, R14, R13, R12, R11 ;  /* 0x0c00000c0d0e7389 */ /* 0x00006400000c000b */
[----:B0123--:R-:W-:Y:S01]  /*5f80*/  ENDCOLLECTIVE ;  /* 0x000000000000791b */ /* 0x00ffe20003800000 */
.L_x_2834:
[----:B------:R-:W-:Y:S05]  /*5f90*/  BSYNC B0 ;  /* 0x0000000000007941 */ /* 0x000fea0003800000 */
.L_x_2833:
[----:B------:R-:W-:Y:S01]  /*5fa0*/  FMNMX.FTZ R13, R14, R51, !PT ;  /* 0x000000330e0d7209 */ /* 0x000fe20007810000 */
[----:B------:R-:W-:Y:S01]  /*5fb0*/  IMAD.MOV.U32 R11, RZ, RZ, 0x1f ;  /* 0x0000001fff0b7424 */ /* 0x000fe200078e00ff */
[----:B------:R-:W-:Y:S01]  /*5fc0*/  MOV R12, 0x8 ;  /* 0x00000008000c7802 */ /* 0x000fe20000000f00 */
[----:B------:R-:W-:-:S07]  /*5fd0*/  IMAD.MOV.U32 R15, RZ, RZ, -0x1 ;  /* 0xffffffffff0f7424 */ /* 0x000fce00078e00ff */
[----:B------:R-:W-:Y:S05]  /*5fe0*/  WARPSYNC.COLLECTIVE R15, `(.L_x_2835) ;  /* 0x000000000f087348 */ /* 0x000fea0003c00000 */
[----:B------:R0:W1:Y:S02]  /*5ff0*/  SHFL.BFLY P6, R14, R13, R12, R11 ;  /* 0x0c00000c0d0e7389 */ /* 0x00006400000c000b */
[----:B01----:R-:W-:Y:S01]  /*6000*/  ENDCOLLECTIVE ;  /* 0x000000000000791b */ /* 0x003fe20003800000 */
.L_x_2835:
[----:B------:R-:W-:Y:S01]  /*6010*/  IMAD.MOV.U32 R12, RZ, RZ, 0x4 ;  /* 0x00000004ff0c7424 */ /* 0x000fe200078e00ff */
[----:B------:R-:W-:-:S04]  /*6020*/  FMNMX.FTZ R3, R13, R14, !PT ;  /* 0x0000000e0d037209 */ /* 0x000fc80007810000 */
[----:B------:R-:W-:-:S07]  /*6030*/  MOV R13, R3 ;  /* 0x00000003000d7202 */ /* 0x000fce0000000f00 */
[----:B------:R-:W-:Y:S05]  /*6040*/  WARPSYNC.COLLECTIVE R15, `(.L_x_2836) ;  /* 0x000000000f087348 */ /* 0x000fea0003c00000 */
[----:B------:R0:W1:Y:S02]  /*6050*/  SHFL.BFLY P6, R14, R13, R12, R11 ;  /* 0x0c00000c0d0e7389 */ /* 0x00006400000c000b */
[----:B01----:R-:W-:Y:S01]  /*6060*/  ENDCOLLECTIVE ;  /* 0x000000000000791b */ /* 0x003fe20003800000 */
.L_x_2836:
[----:B------:R-:W-:Y:S05]  /*6070*/  BRA `(.L_x_2837) ;  /* 0xffffffcc00087947 */ /* 0x000fea000383ffff */
.L_x_2838:
        /* <DEDUP_REMOVED lines=16> */
.L_x_2862:


//--------------------- .nv.global.init           --------------------------
	.section	.nv.global.init,"aw",@progbits
.nv.global.init:
	.type		$str,@object
	.size		$str,($str$1 - $str)
$str:
        /*0000*/ 	.byte	0x68, 0x61, 0x6c, 0x66, 0x5f, 0x72, 0x6f, 0x74, 0x61, 0x72, 0x79, 0x5f, 0x64, 0x69, 0x6d, 0x20
        /*0010*/ 	.byte	0x25, 0x20, 0x51, 0x4b, 0x5f, 0x56, 0x45, 0x43, 0x5f, 0x53, 0x49, 0x5a, 0x45, 0x20, 0x3d, 0x3d
        /*0020*/ 	.byte	0x20, 0x30, 0x00
	.type		$str$1,@object
	.size		$str$1,(__unnamed_16 - $str$1)
$str$1:
        /*0023*/ 	.byte	0x2f, 0x74, 0x6d, 0x70, 0x2f, 0x6f, 0x73, 0x73, 0x5f, 0x6b, 0x65, 0x72, 0x6e, 0x65, 0x6c, 0x73
        /* <DEDUP_REMOVED lines=8> */
        /*00b3*/ 	.byte	0x6c, 0x61, 0x74, 0x65, 0x2e, 0x68, 0x70, 0x70, 0x00
	.type		__unnamed_16,@object
	.size		__unnamed_16,(__unnamed_17 - __unnamed_16)
__unnamed_16:
        /* <DEDUP_REMOVED lines=18> */
        /*01dc*/ 	.byte	0x00
	.type		__unnamed_17,@object
	.size		__unnamed_17,(__unnamed_13 - __unnamed_17)
__unnamed_17:
        /* <DEDUP_REMOVED lines=18> */
        /*02fd*/ 	.byte	0x5d, 0x00
	.type		__unnamed_13,@object
	.size		__unnamed_13,(__unnamed_18 - __unnamed_13)
__unnamed_13:
        /* <DEDUP_REMOVED lines=19> */
	.type		__unnamed_18,@object
	.size		__unnamed_18,(__unnamed_4 - __unnamed_18)
__unnamed_18:
        /* <DEDUP_REMOVED lines=19> */
	.type		__unnamed_4,@object
	.size		__unnamed_4,(__unnamed_1 - __unnamed_4)
__unnamed_4:
        /* <DEDUP_REMOVED lines=19> */
	.type		__unnamed_1,@object
	.size		__unnamed_1,(__unnamed_5 - __unnamed_1)
__unnamed_1:
        /* <DEDUP_REMOVED lines=18> */
        /*0785*/ 	.byte	0x65, 0x5d, 0x00
	.type		__unnamed_5,@object
	.size		__unnamed_5,(__unnamed_15 - __unnamed_5)
__unnamed_5:
        /* <DEDUP_REMOVED lines=19> */
	.type		__unnamed_15,@object
	.size		__unnamed_15,(__unnamed_6 - __unnamed_15)
__unnamed_15:
        /* <DEDUP_REMOVED lines=19> */
	.type		__unnamed_6,@object
	.size		__unnamed_6,(__unnamed_14 - __unnamed_6)
__unnamed_6:
        /* <DEDUP_REMOVED lines=19> */
	.type		__unnamed_14,@object
	.size		__unnamed_14,(__unnamed_3 - __unnamed_14)
__unnamed_14:
        /* <DEDUP_REMOVED lines=19> */
	.type		__unnamed_3,@object
	.size		__unnamed_3,(__unnamed_2 - __unnamed_3)
__unnamed_3:
        /* <DEDUP_REMOVED lines=18> */
        /*0d34*/ 	.byte	0x73, 0x65, 0x5d, 0x00
	.type		__unnamed_2,@object
	.size		__unnamed_2,(__unnamed_22 - __unnamed_2)
__unnamed_2:
        /* <DEDUP_REMOVED lines=19> */
	.type		__unnamed_22,@object
	.size		__unnamed_22,(__unnamed_19 - __unnamed_22)
__unnamed_22:
        /* <DEDUP_REMOVED lines=19> */
	.type		__unnamed_19,@object
	.size		__unnamed_19,(__unnamed_23 - __unnamed_19)
__unnamed_19:
        /* <DEDUP_REMOVED lines=18> */
        /*10a5*/ 	.byte	0x20, 0x3d, 0x20, 0x66, 0x61, 0x6c, 0x73, 0x65, 0x5d, 0x00
	.type		__unnamed_23,@object
	.size		__unnamed_23,(__unnamed_10 - __unnamed_23)
__unnamed_23:
        /* <DEDUP_REMOVED lines=19> */
	.type		__unnamed_10,@object
	.size		__unnamed_10,(__unnamed_24 - __unnamed_10)
__unnamed_10:
        /* <DEDUP_REMOVED lines=19> */
	.type		__unnamed_24,@object
	.size		__unnamed_24,(__unnamed_21 - __unnamed_24)
__unnamed_24:
        /* <DEDUP_REMOVED lines=19> */
	.type		__unnamed_21,@object
	.size		__unnamed_21,(__unnamed_11 - __unnamed_21)
__unnamed_21:
        /* <DEDUP_REMOVED lines=18> */
        /*154d*/ 	.byte	0x53, 0x20, 0x3d, 0x20, 0x66, 0x61, 0x6c, 0x73, 0x65, 0x5d, 0x00
	.type		__unnamed_11,@object
	.size		__unnamed_11,(__unnamed_7 - __unnamed_11)
__unnamed_11:
        /* <DEDUP_REMOVED lines=19> */
	.type		__unnamed_7,@object
	.size		__unnamed_7,(__unnamed_20 - __unnamed_7)
__unnamed_7:
        /* <DEDUP_REMOVED lines=19> */
	.type		__unnamed_20,@object
	.size		__unnamed_20,(__unnamed_12 - __unnamed_20)
__unnamed_20:
        /* <DEDUP_REMOVED lines=19> */
	.type		__unnamed_12,@object
	.size		__unnamed_12,(__unnamed_9 - __unnamed_12)
__unnamed_12:
        /* <DEDUP_REMOVED lines=19> */
	.type		__unnamed_9,@object
	.size		__unnamed_9,(__unnamed_8 - __unnamed_9)
__unnamed_9:
        /* <DEDUP_REMOVED lines=18> */
        /*1b24*/ 	.byte	0x4d, 0x53, 0x20, 0x3d, 0x20, 0x66, 0x61, 0x6c, 0x73, 0x65, 0x5d, 0x00
	.type		__unnamed_8,@object
	.size		__unnamed_8,(.L_7 - __unnamed_8)
__unnamed_8:
        /* <DEDUP_REMOVED lines=19> */
.L_7:


//--------------------- .nv.shared._ZN4mmha33masked_multihead_attention_kernelItLi48ELi64ELi1ELi8ELi256ELb1ELb1EEEv26Multihead_attention_paramsIT_XT5_EE --------------------------
	.section	.nv.shared._ZN4mmha33masked_multihead_attention_kernelItLi48ELi64ELi1ELi8ELi256ELb1ELb1EEEv26Multihead_attention_paramsIT_XT5_EE,"aw",@nobits
	.sectionflags	@""
	.align	16
.nv.shared._ZN4mmha33masked_multihead_attention_kernelItLi48ELi64ELi1ELi8ELi256ELb1ELb1EEEv26Multihead_attention_paramsIT_XT5_EE:
	.zero		1344


//--------------------- .nv.shared.reserved.0     --------------------------
	.section	.nv.shared.reserved.0,"aw",@nobits
	.weak		__nv_reservedSMEM_offset_0_alias
	.size		__nv_reservedSMEM_offset_0_alias, 0, 0
	.other		__nv_reservedSMEM_offset_0_alias,@"STO_CUDA_RESERVED_SHARED STV_DEFAULT"
__nv_reservedSMEM_offset_0_alias:
	.zero		0


//--------------------- .nv.shared._ZN4mmha33masked_multihead_attention_kernelItLi48ELi64ELi2ELi8ELi128ELb1ELb1EEEv26Multihead_attention_paramsIT_XT5_EE --------------------------
	.section	.nv.shared._ZN4mmha33masked_multihead_attention_kernelItLi48ELi64ELi2ELi8ELi128ELb1ELb1EEEv26Multihead_attention_paramsIT_XT5_EE,"aw",@nobits
	.sectionflags	@""
	.align	16
.nv.shared._ZN4mmha33masked_multihead_attention_kernelItLi48ELi64ELi2ELi8ELi128ELb1ELb1EEEv26Multihead_attention_paramsIT_XT5_EE:
	.zero		1312


//--------------------- .nv.shared._ZN4mmha33masked_multihead_attention_kernelItLi48ELi64ELi4ELi8ELi64ELb1ELb1EEEv26Multihead_attention_paramsIT_XT5_EE --------------------------
	.section	.nv.shared._ZN4mmha33masked_multihead_attention_kernelItLi48ELi64ELi4ELi8ELi64ELb1ELb1EEEv26Multihead_attention_paramsIT_XT5_EE,"aw",@nobits
	.sectionflags	@""
	.align	16
.nv.shared._ZN4mmha33masked_multihead_attention_kernelItLi48ELi64ELi4ELi8ELi64ELb1ELb1EEEv26Multihead_attention_paramsIT_XT5_EE:
	.zero		1296


//--------------------- .nv.shared._ZN4mmha33masked_multihead_attention_kernelItLi48ELi64ELi1ELi8ELi256ELb1ELb0EEEv26Multihead_attention_paramsIT_XT5_EE --------------------------
	.section	.nv.shared._ZN4mmha33masked_multihead_attention_kernelItLi48ELi64ELi1ELi8ELi256ELb1ELb0EEEv26Multihead_attention_paramsIT_XT5_EE,"aw",@nobits
	.sectionflags	@""
	.align	16
.nv.shared._ZN4mmha33masked_multihead_attention_kernelItLi48ELi64ELi1ELi8ELi256ELb1ELb0EEEv26Multihead_attention_paramsIT_XT5_EE:
	.zero		1344


//--------------------- .nv.shared._ZN4mmha33masked_multihead_attention_kernelItLi48ELi64ELi2ELi8ELi128ELb1ELb0EEEv26Multihead_attention_paramsIT_XT5_EE --------------------------
	.section	.nv.shared._ZN4mmha33masked_multihead_attention_kernelItLi48ELi64ELi2ELi8ELi128ELb1ELb0EEEv26Multihead_attention_paramsIT_XT5_EE,"aw",@nobits
	.sectionflags	@""
	.align	16
.nv.shared._ZN4mmha33masked_multihead_attention_kernelItLi48ELi64ELi2ELi8ELi128ELb1ELb0EEEv26Multihead_attention_paramsIT_XT5_EE:
	.zero		1312


//--------------------- .nv.shared._ZN4mmha33masked_multihead_attention_kernelItLi48ELi64ELi4ELi8ELi64ELb1ELb0EEEv26Multihead_attention_paramsIT_XT5_EE --------------------------
	.section	.nv.shared._ZN4mmha33masked_multihead_attention_kernelItLi48ELi64ELi4ELi8ELi64ELb1ELb0EEEv26Multihead_attention_paramsIT_XT5_EE,"aw",@nobits
	.sectionflags	@""
	.align	16
.nv.shared._ZN4mmha33masked_multihead_attention_kernelItLi48ELi64ELi4ELi8ELi64ELb1ELb0EEEv26Multihead_attention_paramsIT_XT5_EE:
	.zero		1296


//--------------------- .nv.shared._ZN4mmha33masked_multihead_attention_kernelIfLi48ELi64ELi1ELi16ELi256ELb1ELb1EEEv26Multihead_attention_paramsIT_XT5_EE --------------------------
	.section	.nv.shared._ZN4mmha33masked_multihead_attention_kernelIfLi48ELi64ELi1ELi16ELi256ELb1ELb1EEEv26Multihead_attention_paramsIT_XT5_EE,"aw",@nobits
	.sectionflags	@""
	.align	16
.nv.shared._ZN4mmha33masked_multihead_attention_kernelIfLi48ELi64ELi1ELi16ELi256ELb1ELb1EEEv26Multihead_attention_paramsIT_XT5_EE:
	.zero		1600


//--------------------- .nv.shared._ZN4mmha33masked_multihead_attention_kernelIfLi48ELi64ELi2ELi16ELi128ELb1ELb1EEEv26Multihead_attention_paramsIT_XT5_EE --------------------------
	.section	.nv.shared._ZN4mmha33masked_multihead_attention_kernelIfLi48ELi64ELi2ELi16ELi128ELb1ELb1EEEv26Multihead_attention_paramsIT_XT5_EE,"aw",@nobits
	.sectionflags	@""
	.align	16
.nv.shared._ZN4mmha33masked_multihead_attention_kernelIfLi48ELi64ELi2ELi16ELi128ELb1ELb1EEEv26Multihead_attention_paramsIT_XT5_EE:
	.zero		1568


//--------------------- .nv.shared._ZN4mmha33masked_multihead_attention_kernelIfLi48ELi64ELi4ELi16ELi64ELb1ELb1EEEv26Multihead_attention_paramsIT_XT5_EE --------------------------
	.section	.nv.shared._ZN4mmha33masked_multihead_attention_kernelIfLi48ELi64ELi4ELi16ELi64ELb1ELb1EEEv26Multihead_attention_paramsIT_XT5_EE,"aw",@nobits
	.sectionflags	@""
	.align	16
.nv.shared._ZN4mmha33masked_multihead_attention_kernelIfLi48ELi64ELi4ELi16ELi64ELb1ELb1EEEv26Multihead_attention_paramsIT_XT5_EE:
	.zero		1552


//--------------------- .nv.shared._ZN4mmha33masked_multihead_attention_kernelIfLi48ELi64ELi1ELi16ELi256ELb1ELb0EEEv26Multihead_attention_paramsIT_XT5_EE --------------------------
	.section	.nv.shared._ZN4mmha33masked_multihead_attention_kernelIfLi48ELi64ELi1ELi16ELi256ELb1ELb0EEEv26Multihead_attention_paramsIT_XT5_EE,"aw",@nobits
	.sectionflags	@""
	.align	16
.nv.shared._ZN4mmha33masked_multihead_attention_kernelIfLi48ELi64ELi1ELi16ELi256ELb1ELb0EEEv26Multihead_attention_paramsIT_XT5_EE:
	.zero		1600


//--------------------- .nv.shared._ZN4mmha33masked_multihead_attention_kernelIfLi48ELi64ELi2ELi16ELi128ELb1ELb0EEEv26Multihead_attention_paramsIT_XT5_EE --------------------------
	.section	.nv.shared._ZN4mmha33masked_multihead_attention_kernelIfLi48ELi64ELi2ELi16ELi128ELb1ELb0EEEv26Multihead_attention_paramsIT_XT5_EE,"aw",@nobits
	.sectionflags	@""
	.align	16
.nv.shared._ZN4mmha33masked_multihead_attention_kernelIfLi48ELi64ELi2ELi16ELi128ELb1ELb0EEEv26Multihead_attention_paramsIT_XT5_EE:
	.zero		1568


//--------------------- .nv.shared._ZN4mmha33masked_multihead_attention_kernelIfLi48ELi64ELi4ELi16ELi64ELb1ELb0EEEv26Multihead_attention_paramsIT_XT5_EE --------------------------
	.section	.nv.shared._ZN4mmha33masked_multihead_attention_kernelIfLi48ELi64ELi4ELi16ELi64ELb1ELb0EEEv26Multihead_attention_paramsIT_XT5_EE,"aw",@nobits
	.sectionflags	@""
	.align	16
.nv.shared._ZN4mmha33masked_multihead_attention_kernelIfLi48ELi64ELi4ELi16ELi64ELb1ELb0EEEv26Multihead_attention_paramsIT_XT5_EE:
	.zero		1552


//--------------------- .nv.shared._ZN4mmha33masked_multihead_attention_kernelItLi48ELi64ELi1ELi8ELi256ELb0ELb1EEEv26Multihead_attention_paramsIT_XT5_EE --------------------------
	.section	.nv.shared._ZN4mmha33masked_multihead_attention_kernelItLi48ELi64ELi1ELi8ELi256ELb0ELb1EEEv26Multihead_attention_paramsIT_XT5_EE,"aw",@nobits
	.sectionflags	@""
	.align	16
.nv.shared._ZN4mmha33masked_multihead_attention_kernelItLi48ELi64ELi1ELi8ELi256ELb0ELb1EEEv26Multihead_attention_paramsIT_XT5_EE:
	.zero		1216


//--------------------- .nv.shared._ZN4mmha33masked_multihead_attention_kernelItLi48ELi64ELi2ELi8ELi128ELb0ELb1EEEv26Multihead_attention_paramsIT_XT5_EE --------------------------
	.section	.nv.shared._ZN4mmha33masked_multihead_attention_kernelItLi48ELi64ELi2ELi8ELi128ELb0ELb1EEEv26Multihead_attention_paramsIT_XT5_EE,"aw",@nobits
	.sectionflags	@""
	.align	16
.nv.shared._ZN4mmha33masked_multihead_attention_kernelItLi48ELi64ELi2ELi8ELi128ELb0ELb1EEEv26Multihead_attention_paramsIT_XT5_EE:
	.zero		1184


//--------------------- .nv.shared._ZN4mmha33masked_multihead_attention_kernelItLi48ELi64ELi4ELi8ELi64ELb0ELb1EEEv26Multihead_attention_paramsIT_XT5_EE --------------------------
	.section	.nv.shared._ZN4mmha33masked_multihead_attention_kernelItLi48ELi64ELi4ELi8ELi64ELb0ELb1EEEv26Multihead_attention_paramsIT_XT5_EE,"aw",@nobits
	.sectionflags	@""
	.align	16
.nv.shared._ZN4mmha33masked_multihead_attention_kernelItLi48ELi64ELi4ELi8ELi64ELb0ELb1EEEv26Multihead_attention_paramsIT_XT5_EE:
	.zero		1168


//--------------------- .nv.shared._ZN4mmha33masked_multihead_attention_kernelItLi48ELi64ELi1ELi8ELi256ELb0ELb0EEEv26Multihead_attention_paramsIT_XT5_EE --------------------------
	.section	.nv.shared._ZN4mmha33masked_multihead_attention_kernelItLi48ELi64ELi1ELi8ELi256ELb0ELb0EEEv26Multihead_attention_paramsIT_XT5_EE,"aw",@nobits
	.sectionflags	@""
	.align	16
.nv.shared._ZN4mmha33masked_multihead_attention_kernelItLi48ELi64ELi1ELi8ELi256ELb0ELb0EEEv26Multihead_attention_paramsIT_XT5_EE:
	.zero		1216


//--------------------- .nv.shared._ZN4mmha33masked_multihead_attention_kernelItLi48ELi64ELi2ELi8ELi128ELb0ELb0EEEv26Multihead_attention_paramsIT_XT5_EE --------------------------
	.section	.nv.shared._ZN4mmha33masked_multihead_attention_kernelItLi48ELi64ELi2ELi8ELi128ELb0ELb0EEEv26Multihead_attention_paramsIT_XT5_EE,"aw",@nobits
	.sectionflags	@""
	.align	16
.nv.shared._ZN4mmha33masked_multihead_attention_kernelItLi48ELi64ELi2ELi8ELi128ELb0ELb0EEEv26Multihead_attention_paramsIT_XT5_EE:
	.zero		1184


//--------------------- .nv.shared._ZN4mmha33masked_multihead_attention_kernelItLi48ELi64ELi4ELi8ELi64ELb0ELb0EEEv26Multihead_attention_paramsIT_XT5_EE --------------------------
	.section	.nv.shared._ZN4mmha33masked_multihead_attention_kernelItLi48ELi64ELi4ELi8ELi64ELb0ELb0EEEv26Multihead_attention_paramsIT_XT5_EE,"aw",@nobits
	.sectionflags	@""
	.align	16
.nv.shared._ZN4mmha33masked_multihead_attention_kernelItLi48ELi64ELi4ELi8ELi64ELb0ELb0EEEv26Multihead_attention_paramsIT_XT5_EE:
	.zero		1168


//--------------------- .nv.shared._ZN4mmha33masked_multihead_attention_kernelIfLi48ELi64ELi1ELi16ELi256ELb0ELb1EEEv26Multihead_attention_paramsIT_XT5_EE --------------------------
	.section	.nv.shared._ZN4mmha33masked_multihead_attention_kernelIfLi48ELi64ELi1ELi16ELi256ELb0ELb1EEEv26Multihead_attention_paramsIT_XT5_EE,"aw",@nobits
	.sectionflags	@""
	.align	16
.nv.shared._ZN4mmha33masked_multihead_attention_kernelIfLi48ELi64ELi1ELi16ELi256ELb0ELb1EEEv26Multihead_attention_paramsIT_XT5_EE:
	.zero		1344


//--------------------- .nv.shared._ZN4mmha33masked_multihead_attention_kernelIfLi48ELi64ELi2ELi16ELi128ELb0ELb1EEEv26Multihead_attention_paramsIT_XT5_EE --------------------------
	.section	.nv.shared._ZN4mmha33masked_multihead_attention_kernelIfLi48ELi64ELi2ELi16ELi128ELb0ELb1EEEv26Multihead_attention_paramsIT_XT5_EE,"aw",@nobits
	.sectionflags	@""
	.align	16
.nv.shared._ZN4mmha33masked_multihead_attention_kernelIfLi48ELi64ELi2ELi16ELi128ELb0ELb1EEEv26Multihead_attention_paramsIT_XT5_EE:
	.zero		1312


//--------------------- .nv.shared._ZN4mmha33masked_multihead_attention_kernelIfLi48ELi64ELi4ELi16ELi64ELb0ELb1EEEv26Multihead_attention_paramsIT_XT5_EE --------------------------
	.section	.nv.shared._ZN4mmha33masked_multihead_attention_kernelIfLi48ELi64ELi4ELi16ELi64ELb0ELb1EEEv26Multihead_attention_paramsIT_XT5_EE,"aw",@nobits
	.sectionflags	@""
	.align	16
.nv.shared._ZN4mmha33masked_multihead_attention_kernelIfLi48ELi64ELi4ELi16ELi64ELb0ELb1EEEv26Multihead_attention_paramsIT_XT5_EE:
	.zero		1296


//--------------------- .nv.shared._ZN4mmha33masked_multihead_attention_kernelIfLi48ELi64ELi1ELi16ELi256ELb0ELb0EEEv26Multihead_attention_paramsIT_XT5_EE --------------------------
	.section	.nv.shared._ZN4mmha33masked_multihead_attention_kernelIfLi48ELi64ELi1ELi16ELi256ELb0ELb0EEEv26Multihead_attention_paramsIT_XT5_EE,"aw",@nobits
	.sectionflags	@""
	.align	16
.nv.shared._ZN4mmha33masked_multihead_attention_kernelIfLi48ELi64ELi1ELi16ELi256ELb0ELb0EEEv26Multihead_attention_paramsIT_XT5_EE:
	.zero		1344


//--------------------- .nv.shared._ZN4mmha33masked_multihead_attention_kernelIfLi48ELi64ELi2ELi16ELi128ELb0ELb0EEEv26Multihead_attention_paramsIT_XT5_EE --------------------------
	.section	.nv.shared._ZN4mmha33masked_multihead_attention_kernelIfLi48ELi64ELi2ELi16ELi128ELb0ELb0EEEv26Multihead_attention_paramsIT_XT5_EE,"aw",@nobits
	.sectionflags	@""
	.align	16
.nv.shared._ZN4mmha33masked_multihead_attention_kernelIfLi48ELi64ELi2ELi16ELi128ELb0ELb0EEEv26Multihead_attention_paramsIT_XT5_EE:
	.zero		1312


//--------------------- .nv.shared._ZN4mmha33masked_multihead_attention_kernelIfLi48ELi64ELi4ELi16ELi64ELb0ELb0EEEv26Multihead_attention_paramsIT_XT5_EE --------------------------
	.section	.nv.shared._ZN4mmha33masked_multihead_attention_kernelIfLi48ELi64ELi4ELi16ELi64ELb0ELb0EEEv26Multihead_attention_paramsIT_XT5_EE,"aw",@nobits
	.sectionflags	@""
	.align	16
.nv.shared._ZN4mmha33masked_multihead_attention_kernelIfLi48ELi64ELi4ELi16ELi64ELb0ELb0EEEv26Multihead_attention_paramsIT_XT5_EE:
	.zero		1296


//--------------------- .nv.constant0._ZN4mmha33masked_multihead_attention_kernelItLi48ELi64ELi1ELi8ELi256ELb1ELb1EEEv26Multihead_attention_paramsIT_XT5_EE --------------------------
	.section	.nv.constant0._ZN4mmha33masked_multihead_attention_kernelItLi48ELi64ELi1ELi8ELi256ELb1ELb1EEEv26Multihead_attention_paramsIT_XT5_EE,"a",@progbits
	.sectionflags	@""
	.align	4
.nv.constant0._ZN4mmha33masked_multihead_attention_kernelItLi48ELi64ELi1ELi8ELi256ELb1ELb1EEEv26Multihead_attention_paramsIT_XT5_EE:
	.zero		824


//--------------------- .nv.constant0._ZN4mmha33masked_multihead_attention_kernelItLi48ELi64ELi2ELi8ELi128ELb1ELb1EEEv26Multihead_attention_paramsIT_XT5_EE --------------------------
	.section	.nv.constant0._ZN4mmha33masked_multihead_attention_kernelItLi48ELi64ELi2ELi8ELi128ELb1ELb1EEEv26Multihead_attention_paramsIT_XT5_EE,"a",@progbits
	.sectionflags	@""
	.align	4
.nv.constant0._ZN4mmha33masked_multihead_attention_kernelItLi48ELi64ELi2ELi8ELi128ELb1ELb1EEEv26Multihead_attention_paramsIT_XT5_EE:
	.zero		824


//--------------------- .nv.constant0._ZN4mmha33masked_multihead_attention_kernelItLi48ELi64ELi4ELi8ELi64ELb1ELb1EEEv26Multihead_attention_paramsIT_XT5_EE --------------------------
	.section	.nv.constant0._ZN4mmha33masked_multihead_attention_kernelItLi48ELi64ELi4ELi8ELi64ELb1ELb1EEEv26Multihead_attention_paramsIT_XT5_EE,"a",@progbits
	.sectionflags	@""
	.align	4
.nv.constant0._ZN4mmha33masked_multihead_attention_kernelItLi48ELi64ELi4ELi8ELi64ELb1ELb1EEEv26Multihead_attention_paramsIT_XT5_EE:
	.zero		824


//--------------------- .nv.constant0._ZN4mmha33masked_multihead_attention_kernelItLi48ELi64ELi1ELi8ELi256ELb1ELb0EEEv26Multihead_attention_paramsIT_XT5_EE --------------------------
	.section	.nv.constant0._ZN4mmha33masked_multihead_attention_kernelItLi48ELi64ELi1ELi8ELi256ELb1ELb0EEEv26Multihead_attention_paramsIT_XT5_EE,"a",@progbits
	.sectionflags	@""
	.align	4
.nv.constant0._ZN4mmha33masked_multihead_attention_kernelItLi48ELi64ELi1ELi8ELi256ELb1ELb0EEEv26Multihead_attention_paramsIT_XT5_EE:
	.zero		824


//--------------------- .nv.constant0._ZN4mmha33masked_multihead_attention_kernelItLi48ELi64ELi2ELi8ELi128ELb1ELb0EEEv26Multihead_attention_paramsIT_XT5_EE --------------------------
	.section	.nv.constant0._ZN4mmha33masked_multihead_attention_kernelItLi48ELi64ELi2ELi8ELi128ELb1ELb0EEEv26Multihead_attention_paramsIT_XT5_EE,"a",@progbits
	.sectionflags	@""
	.align	4
.nv.constant0._ZN4mmha33masked_multihead_attention_kernelItLi48ELi64ELi2ELi8ELi128ELb1ELb0EEEv26Multihead_attention_paramsIT_XT5_EE:
	.zero		824


//--------------------- .nv.constant0._ZN4mmha33masked_multihead_attention_kernelItLi48ELi64ELi4ELi8ELi64ELb1ELb0EEEv26Multihead_attention_paramsIT_XT5_EE --------------------------
	.section	.nv.constant0._ZN4mmha33masked_multihead_attention_kernelItLi48ELi64ELi4ELi8ELi64ELb1ELb0EEEv26Multihead_attention_paramsIT_XT5_EE,"a",@progbits
	.sectionflags	@""
	.align	4
.nv.constant0._ZN4mmha33masked_multihead_attention_kernelItLi48ELi64ELi4ELi8ELi64ELb1ELb0EEEv26Multihead_attention_paramsIT_XT5_EE:
	.zero		824


//--------------------- .nv.constant0._ZN4mmha33masked_multihead_attention_kernelIfLi48ELi64ELi1ELi16ELi256ELb1ELb1EEEv26Multihead_attention_paramsIT_XT5_EE --------------------------
	.section	.nv.constant0._ZN4mmha33masked_multihead_attention_kernelIfLi48ELi64ELi1ELi16ELi256ELb1ELb1EEEv26Multihead_attention_paramsIT_XT5_EE,"a",@progbits
	.sectionflags	@""
	.align	4
.nv.constant0._ZN4mmha33masked_multihead_attention_kernelIfLi48ELi64ELi1ELi16ELi256ELb1ELb1EEEv26Multihead_attention_paramsIT_XT5_EE:
	.zero		824


//--------------------- .nv.constant0._ZN4mmha33masked_multihead_attention_kernelIfLi48ELi64ELi2ELi16ELi128ELb1ELb1EEEv26Multihead_attention_paramsIT_XT5_EE --------------------------
	.section	.nv.constant0._ZN4mmha33masked_multihead_attention_kernelIfLi48ELi64ELi2ELi16ELi128ELb1ELb1EEEv26Multihead_attention_paramsIT_XT5_EE,"a",@progbits
	.sectionflags	@""
	.align	4
.nv.constant0._ZN4mmha33masked_multihead_attention_kernelIfLi48ELi64ELi2ELi16ELi128ELb1ELb1EEEv26Multihead_attention_paramsIT_XT5_EE:
	.zero		824


//--------------------- .nv.constant0._ZN4mmha33masked_multihead_attention_kernelIfLi48ELi64ELi4ELi16ELi64ELb1ELb1EEEv26Multihead_attention_paramsIT_XT5_EE --------------------------
	.section	.nv.constant0._ZN4mmha33masked_multihead_attention_kernelIfLi48ELi64ELi4ELi16ELi64ELb1ELb1EEEv26Multihead_attention_paramsIT_XT5_EE,"a",@progbits
	.sectionflags	@""
	.align	4
.nv.constant0._ZN4mmha33masked_multihead_attention_kernelIfLi48ELi64ELi4ELi16ELi64ELb1ELb1EEEv26Multihead_attention_paramsIT_XT5_EE:
	.zero		824


//--------------------- .nv.constant0._ZN4mmha33masked_multihead_attention_kernelIfLi48ELi64ELi1ELi16ELi256ELb1ELb0EEEv26Multihead_attention_paramsIT_XT5_EE --------------------------
	.section	.nv.constant0._ZN4mmha33masked_multihead_attention_kernelIfLi48ELi64ELi1ELi16ELi256ELb1ELb0EEEv26Multihead_attention_paramsIT_XT5_EE,"a",@progbits
	.sectionflags	@""
	.align	4
.nv.constant0._ZN4mmha33masked_multihead_attention_kernelIfLi48ELi64ELi1ELi16ELi256ELb1ELb0EEEv26Multihead_attention_paramsIT_XT5_EE:
	.zero		824


//--------------------- .nv.constant0._ZN4mmha33masked_multihead_attention_kernelIfLi48ELi64ELi2ELi16ELi128ELb1ELb0EEEv26Multihead_attention_paramsIT_XT5_EE --------------------------
	.section	.nv.constant0._ZN4mmha33masked_multihead_attention_kernelIfLi48ELi64ELi2ELi16ELi128ELb1ELb0EEEv26Multihead_attention_paramsIT_XT5_EE,"a",@progbits
	.sectionflags	@""
	.align	4
.nv.constant0._ZN4mmha33masked_multihead_attention_kernelIfLi48ELi64ELi2ELi16ELi128ELb1ELb0EEEv26Multihead_attention_paramsIT_XT5_EE:
	.zero		824


//--------------------- .nv.constant0._ZN4mmha33masked_multihead_attention_kernelIfLi48ELi64ELi4ELi16ELi64ELb1ELb0EEEv26Multihead_attention_paramsIT_XT5_EE --------------------------
	.section	.nv.constant0._ZN4mmha33masked_multihead_attention_kernelIfLi48ELi64ELi4ELi16ELi64ELb1ELb0EEEv26Multihead_attention_paramsIT_XT5_EE,"a",@progbits
	.sectionflags	@""
	.align	4
.nv.constant0._ZN4mmha33masked_multihead_attention_kernelIfLi48ELi64ELi4ELi16ELi64ELb1ELb0EEEv26Multihead_attention_paramsIT_XT5_EE:
	.zero		824


//--------------------- .nv.constant0._ZN4mmha33masked_multihead_attention_kernelItLi48ELi64ELi1ELi8ELi256ELb0ELb1EEEv26Multihead_attention_paramsIT_XT5_EE --------------------------
	.section	.nv.constant0._ZN4mmha33masked_multihead_attention_kernelItLi48ELi64ELi1ELi8ELi256ELb0ELb1EEEv26Multihead_attention_paramsIT_XT5_EE,"a",@progbits
	.sectionflags	@""
	.align	4
.nv.constant0._ZN4mmha33masked_multihead_attention_kernelItLi48ELi64ELi1ELi8ELi256ELb0ELb1EEEv26Multihead_attention_paramsIT_XT5_EE:
	.zero		824


//--------------------- .nv.constant0._ZN4mmha33masked_multihead_attention_kernelItLi48ELi64ELi2ELi8ELi128ELb0ELb1EEEv26Multihead_attention_paramsIT_XT5_EE --------------------------
	.section	.nv.constant0._ZN4mmha33masked_multihead_attention_kernelItLi48ELi64ELi2ELi8ELi128ELb0ELb1EEEv26Multihead_attention_paramsIT_XT5_EE,"a",@progbits
	.sectionflags	@""
	.align	4
.nv.constant0._ZN4mmha33masked_multihead_attention_kernelItLi48ELi64ELi2ELi8ELi128ELb0ELb1EEEv26Multihead_attention_paramsIT_XT5_EE:
	.zero		824


//--------------------- .nv.constant0._ZN4mmha33masked_multihead_attention_kernelItLi48ELi64ELi4ELi8ELi64ELb0ELb1EEEv26Multihead_attention_paramsIT_XT5_EE --------------------------
	.section	.nv.constant0._ZN4mmha33masked_multihead_attention_kernelItLi48ELi64ELi4ELi8ELi64ELb0ELb1EEEv26Multihead_attention_paramsIT_XT5_EE,"a",@progbits
	.sectionflags	@""
	.align	4
.nv.constant0._ZN4mmha33masked_multihead_attention_kernelItLi48ELi64ELi4ELi8ELi64ELb0ELb1EEEv26Multihead_attention_paramsIT_XT5_EE:
	.zero		824


//--------------------- .nv.constant0._ZN4mmha33masked_multihead_attention_kernelItLi48ELi64ELi1ELi8ELi256ELb0ELb0EEEv26Multihead_attention_paramsIT_XT5_EE --------------------------
	.section	.nv.constant0._ZN4mmha33masked_multihead_attention_kernelItLi48ELi64ELi1ELi8ELi256ELb0ELb0EEEv26Multihead_attention_paramsIT_XT5_EE,"a",@progbits
	.sectionflags	@""
	.align	4
.nv.constant0._ZN4mmha33masked_multihead_attention_kernelItLi48ELi64ELi1ELi8ELi256ELb0ELb0EEEv26Multihead_attention_paramsIT_XT5_EE:
	.zero		824


//--------------------- .nv.constant0._ZN4mmha33masked_multihead_attention_kernelItLi48ELi64ELi2ELi8ELi128ELb0ELb0EEEv26Multihead_attention_paramsIT_XT5_EE --------------------------
	.section	.nv.constant0._ZN4mmha33masked_multihead_attention_kernelItLi48ELi64ELi2ELi8ELi128ELb0ELb0EEEv26Multihead_attention_paramsIT_XT5_EE,"a",@progbits
	.sectionflags	@""
	.align	4
.nv.constant0._ZN4mmha33masked_multihead_attention_kernelItLi48ELi64ELi2ELi8ELi128ELb0ELb0EEEv26Multihead_attention_paramsIT_XT5_EE:
	.zero		824


//--------------------- .nv.constant0._ZN4mmha33masked_multihead_attention_kernelItLi48ELi64ELi4ELi8ELi64ELb0ELb0EEEv26Multihead_attention_paramsIT_XT5_EE --------------------------
	.section	.nv.constant0._ZN4mmha33masked_multihead_attention_kernelItLi48ELi64ELi4ELi8ELi64ELb0ELb0EEEv26Multihead_attention_paramsIT_XT5_EE,"a",@progbits
	.sectionflags	@""
	.align	4
.nv.constant0._ZN4mmha33masked_multihead_attention_kernelItLi48ELi64ELi4ELi8ELi64ELb0ELb0EEEv26Multihead_attention_paramsIT_XT5_EE:
	.zero		824


//--------------------- .nv.constant0._ZN4mmha33masked_multihead_attention_kernelIfLi48ELi64ELi1ELi16ELi256ELb0ELb1EEEv26Multihead_attention_paramsIT_XT5_EE --------------------------
	.section	.nv.constant0._ZN4mmha33masked_multihead_attention_kernelIfLi48ELi64ELi1ELi16ELi256ELb0ELb1EEEv26Multihead_attention_paramsIT_XT5_EE,"a",@progbits
	.sectionflags	@""
	.align	4
.nv.constant0._ZN4mmha33masked_multihead_attention_kernelIfLi48ELi64ELi1ELi16ELi256ELb0ELb1EEEv26Multihead_attention_paramsIT_XT5_EE:
	.zero		824


//--------------------- .nv.constant0._ZN4mmha33masked_multihead_attention_kernelIfLi48ELi64ELi2ELi16ELi128ELb0ELb1EEEv26Multihead_attention_paramsIT_XT5_EE --------------------------
	.section	.nv.constant0._ZN4mmha33masked_multihead_attention_kernelIfLi48ELi64ELi2ELi16ELi128ELb0ELb1EEEv26Multihead_attention_paramsIT_XT5_EE,"a",@progbits
	.sectionflags	@""
	.align	4
.nv.constant0._ZN4mmha33masked_multihead_attention_kernelIfLi48ELi64ELi2ELi16ELi128ELb0ELb1EEEv26Multihead_attention_paramsIT_XT5_EE:
	.zero		824


//--------------------- .nv.constant0._ZN4mmha33masked_multihead_attention_kernelIfLi48ELi64ELi4ELi16ELi64ELb0ELb1EEEv26Multihead_attention_paramsIT_XT5_EE --------------------------
	.section	.nv.constant0._ZN4mmha33masked_multihead_attention_kernelIfLi48ELi64ELi4ELi16ELi64ELb0ELb1EEEv26Multihead_attention_paramsIT_XT5_EE,"a",@progbits
	.sectionflags	@""
	.align	4
.nv.constant0._ZN4mmha33masked_multihead_attention_kernelIfLi48ELi64ELi4ELi16ELi64ELb0ELb1EEEv26Multihead_attention_paramsIT_XT5_EE:
	.zero		824


//--------------------- .nv.constant0._ZN4mmha33masked_multihead_attention_kernelIfLi48ELi64ELi1ELi16ELi256ELb0ELb0EEEv26Multihead_attention_paramsIT_XT5_EE --------------------------
	.section	.nv.constant0._ZN4mmha33masked_multihead_attention_kernelIfLi48ELi64ELi1ELi16ELi256ELb0ELb0EEEv26Multihead_attention_paramsIT_XT5_EE,"a",@progbits
	.sectionflags	@""
	.align	4
.nv.constant0._ZN4mmha33masked_multihead_attention_kernelIfLi48ELi64ELi1ELi16ELi256ELb0ELb0EEEv26Multihead_attention_paramsIT_XT5_EE:
	.zero		824


//--------------------- .nv.constant0._ZN4mmha33masked_multihead_attention_kernelIfLi48ELi64ELi2ELi16ELi128ELb0ELb0EEEv26Multihead_attention_paramsIT_XT5_EE --------------------------
	.section	.nv.constant0._ZN4mmha33masked_multihead_attention_kernelIfLi48ELi64ELi2ELi16ELi128ELb0ELb0EEEv26Multihead_attention_paramsIT_XT5_EE,"a",@progbits
	.sectionflags	@""
	.align	4
.nv.constant0._ZN4mmha33masked_multihead_attention_kernelIfLi48ELi64ELi2ELi16ELi128ELb0ELb0EEEv26Multihead_attention_paramsIT_XT5_EE:
	.zero		824


//--------------------- .nv.constant0._ZN4mmha33masked_multihead_attention_kernelIfLi48ELi64ELi4ELi16ELi64ELb0ELb0EEEv26Multihead_attention_paramsIT_XT5_EE --------------------------
	.section	.nv.constant0._ZN4mmha33masked_multihead_attention_kernelIfLi48ELi64ELi4ELi16ELi64ELb0ELb0EEEv26Multihead_attention_paramsIT_XT5_EE,"a",@progbits
	.sectionflags	@""
	.align	4
.nv.constant0._ZN4mmha33masked_multihead_attention_kernelIfLi48ELi64ELi4ELi16ELi64ELb0ELb0EEEv26Multihead_attention_paramsIT_XT5_EE:
	.zero		824


//--------------------- SYMBOLS --------------------------

	.type		.nv.reservedSmem.offset0,@object
	.size		.nv.reservedSmem.offset0,0x4
	.type		__assertfail,@function
